// auto-generated by cutlass_sweep.fmha — config: {"arch": "sm_100", "direction": "fwd", "dtype": "fp16", "head_dim": 32, "mask": "causal", "schedule": "individual", "tile_kv": 128, "tile_q": 256}
#include "cutlass/cutlass.h"
#include "cute/tensor.hpp"
#include "cutlass/device_kernel.h"
#include "cutlass/kernel_hardware_info.h"
#include "77_blackwell_fmha/collective/fmha_fusion.hpp"
#include "77_blackwell_fmha/collective/sm100_fmha_load_tma_warpspecialized.hpp"
#include "77_blackwell_fmha/collective/sm100_fmha_fwd_mainloop_tma_warpspecialized.hpp"
#include "77_blackwell_fmha/collective/sm100_fmha_fwd_epilogue_tma_warpspecialized.hpp"
#include "77_blackwell_fmha/kernel/fmha_tile_scheduler.hpp"
#include "77_blackwell_fmha/kernel/sm100_fmha_fwd_kernel_tma_warpspecialized.hpp"

using namespace cute;
using Element    = cutlass::half_t;
using ElementOut = cutlass::half_t;
using TileShape  = Shape<_256, _128, _32>;

using ProblemShape = cute::tuple<int, int, int, cute::tuple<cute::tuple<int, int>, int>>;
using StrideQ   = cute::tuple<int, _1, cute::tuple<cute::tuple<int, int>, int>>;
using StrideK   = cute::tuple<int, _1, cute::tuple<cute::tuple<_0, int>, int>>;
using StrideV   = StrideK;
using StrideO   = StrideQ;
using StrideLSE = cute::tuple<_1, cute::tuple<cute::tuple<int, int>, int>>;

using TileScheduler = std::conditional_t<
    cute::false_type::value,
    cutlass::fmha::kernel::PersistentTileScheduler,
    cutlass::fmha::kernel::IndividualTileScheduler>;

using Mainloop = cutlass::fmha::collective::Sm100FmhaFwdMainloopTmaWarpspecialized<
    Element, float, float, TileShape, StrideQ, StrideK, StrideV,
    cutlass::fmha::collective::CausalMask<true>>;

using Kernel = cutlass::fmha::kernel::Sm100FmhaFwdKernelTmaWarpspecialized<
    ProblemShape, Mainloop,
    cutlass::fmha::collective::Sm100FmhaFwdEpilogueTmaWarpspecialized<
        ElementOut, float, typename Mainloop::TileShapePV, StrideO, StrideLSE>,
    TileScheduler>;

auto* _anchor = &cutlass::device_kernel<Kernel>;


// ===== COMPILED SASS (sm_100a) =====

	.target	sm_100a

	.elftype	@"ET_EXEC"


//--------------------- .note.nv.tkinfo           --------------------------
	.section	.note.nv.tkinfo,"",@"SHT_NOTE"
	.sectionflags	@"SHF_NOTE_NV_TKINFO"
	.tkinfo
        /*0018*/ 	.word	0x00000002
        /*0030*/ 	.string	""
        /*0030*/ 	.string	"ptxas"
        /*0030*/ 	.string	"Cuda compilation tools, release 13.0, V13.0.88"
        /*0030*/ 	.string	"Build cuda_13.0.r13.0/compiler.36424714_0"
        /*0030*/ 	.string	"-arch sm_100a -m 64 "



//--------------------- .note.nv.cuinfo           --------------------------
	.section	.note.nv.cuinfo,"",@"SHT_NOTE"
	.sectionflags	@"SHF_NOTE_NV_CUINFO"
        /*0018*/ 	.short	0x0002
        /*001a*/ 	.short	0x0064
        /*001c*/ 	.short	0x0082
	.zero		2


//--------------------- .nv.info                  --------------------------
	.section	.nv.info,"",@"SHT_CUDA_INFO"
	.align	4


	//----- nvinfo : EIATTR_REGCOUNT
	.align		4
        /*0000*/ 	.byte	0x04, 0x2f
        /*0002*/ 	.short	(.L_34 - .L_33)
	.align		4
.L_33:
        /*0004*/ 	.word	index@(_ZN7cutlass13device_kernelINS_4fmha6kernel36Sm100FmhaFwdKernelTmaWarpspecializedIN4cute5tupleIJiiiNS5_IJNS5_IJiiEEEiEEEEEENS1_10collective38Sm100FmhaFwdMainloopTmaWarpspecializedINS_6half_tEffNS5_IJNS4_1CILi256EEENSC_ILi128EEENSC_ILi32EEEEEENS5_IJiNSC_ILi1EEES7_EEENS5_IJiSH_NS5_IJNS5_IJNSC_ILi0EEEiEEEiEEEEEESM_NS9_10CausalMaskILb1EEENS5_IJNSC_ILi2EEESH_SH_EEENSC_ILb0EEEEENS9_38Sm100FmhaFwdEpilogueTmaWarpspecializedISB_fNS5_IJSE_SF_SE_EEESI_NS5_IJSH_S7_EEESR_EENS2_23IndividualTileSchedulerENS2_41Sm100FmhaCtxKernelWarpspecializedScheduleEEEEEvNT_6ParamsE)
        /*0008*/ 	.word	0x00000080


	//----- nvinfo : EIATTR_FRAME_SIZE
	.align		4
.L_34:
        /*000c*/ 	.byte	0x04, 0x11
        /*000e*/ 	.short	(.L_36 - .L_35)
	.align		4
.L_35:
        /*0010*/ 	.word	index@($__internal_3_$__cuda_sm3x_div_rn_noftz_f32_slowpath)
        /*0014*/ 	.word	0x00000078


	//----- nvinfo : EIATTR_FRAME_SIZE
	.align		4
.L_36:
        /*0018*/ 	.byte	0x04, 0x11
        /*001a*/ 	.short	(.L_38 - .L_37)
	.align		4
.L_37:
        /*001c*/ 	.word	index@($__internal_2_$__cuda_sm10x_tcgen05_guardrail_trap_unallocated_columns_being_dealloced)
        /*0020*/ 	.word	0x00000078


	//----- nvinfo : EIATTR_FRAME_SIZE
	.align		4
.L_38:
        /*0024*/ 	.byte	0x04, 0x11
        /*0026*/ 	.short	(.L_40 - .L_39)
	.align		4
.L_39:
        /*0028*/ 	.word	index@($__internal_1_$__cuda_sm10x_tcgen05_guardrail_trap_phase_invalid_during_alloc)
        /*002c*/ 	.word	0x00000078


	//----- nvinfo : EIATTR_FRAME_SIZE
	.align		4
.L_40:
        /*0030*/ 	.byte	0x04, 0x11
        /*0032*/ 	.short	(.L_42 - .L_41)
	.align		4
.L_41:
        /*0034*/ 	.word	index@($__internal_0_$__cuda_sm10x_tcgen05_guardrail_trap_col_being_dealloced_not_returned_by_alloc)
        /*0038*/ 	.word	0x00000078


	//----- nvinfo : EIATTR_FRAME_SIZE
	.align		4
.L_42:
        /*003c*/ 	.byte	0x04, 0x11
        /*003e*/ 	.short	(.L_44 - .L_43)
	.align		4
.L_43:
        /*0040*/ 	.word	index@(_ZN7cutlass13device_kernelINS_4fmha6kernel36Sm100FmhaFwdKernelTmaWarpspecializedIN4cute5tupleIJiiiNS5_IJNS5_IJiiEEEiEEEEEENS1_10collective38Sm100FmhaFwdMainloopTmaWarpspecializedINS_6half_tEffNS5_IJNS4_1CILi256EEENSC_ILi128EEENSC_ILi32EEEEEENS5_IJiNSC_ILi1EEES7_EEENS5_IJiSH_NS5_IJNS5_IJNSC_ILi0EEEiEEEiEEEEEESM_NS9_10CausalMaskILb1EEENS5_IJNSC_ILi2EEESH_SH_EEENSC_ILb0EEEEENS9_38Sm100FmhaFwdEpilogueTmaWarpspecializedISB_fNS5_IJSE_SF_SE_EEESI_NS5_IJSH_S7_EEESR_EENS2_23IndividualTileSchedulerENS2_41Sm100FmhaCtxKernelWarpspecializedScheduleEEEEEvNT_6ParamsE)
        /*0044*/ 	.word	0x00000078


	//----- nvinfo : EIATTR_MIN_STACK_SIZE
	.align		4
.L_44:
        /*0048*/ 	.byte	0x04, 0x12
        /*004a*/ 	.short	(.L_46 - .L_45)
	.align		4
.L_45:
        /*004c*/ 	.word	index@(_ZN7cutlass13device_kernelINS_4fmha6kernel36Sm100FmhaFwdKernelTmaWarpspecializedIN4cute5tupleIJiiiNS5_IJNS5_IJiiEEEiEEEEEENS1_10collective38Sm100FmhaFwdMainloopTmaWarpspecializedINS_6half_tEffNS5_IJNS4_1CILi256EEENSC_ILi128EEENSC_ILi32EEEEEENS5_IJiNSC_ILi1EEES7_EEENS5_IJiSH_NS5_IJNS5_IJNSC_ILi0EEEiEEEiEEEEEESM_NS9_10CausalMaskILb1EEENS5_IJNSC_ILi2EEESH_SH_EEENSC_ILb0EEEEENS9_38Sm100FmhaFwdEpilogueTmaWarpspecializedISB_fNS5_IJSE_SF_SE_EEESI_NS5_IJSH_S7_EEESR_EENS2_23IndividualTileSchedulerENS2_41Sm100FmhaCtxKernelWarpspecializedScheduleEEEEEvNT_6ParamsE)
        /*0050*/ 	.word	0x00000078
.L_46:


//--------------------- .nv.compat                --------------------------
	.section	.nv.compat,"",@"SHT_CUDA_COMPAT_INFO"
	.align	4
        /*0000*/ 	.byte	0x02, 0x09, 0x01, 0x00, 0x02, 0x02, 0x02, 0x00, 0x02, 0x05, 0x05, 0x00, 0x03, 0x07, 0x01, 0x01
        /*0010*/ 	.byte	0x02, 0x03, 0x01, 0x00, 0x02, 0x06, 0x01, 0x00, 0x04, 0x0b, 0x08, 0x00, 0x01, 0x00, 0x00, 0x00
        /*0020*/ 	.byte	0x00, 0x00, 0x00, 0x00


//--------------------- .nv.info._ZN7cutlass13device_kernelINS_4fmha6kernel36Sm100FmhaFwdKernelTmaWarpspecializedIN4cute5tupleIJiiiNS5_IJNS5_IJiiEEEiEEEEEENS1_10collective38Sm100FmhaFwdMainloopTmaWarpspecializedINS_6half_tEffNS5_IJNS4_1CILi256EEENSC_ILi128EEENSC_ILi32EEEEEENS5_IJiNSC_ILi1EEES7_EEENS5_IJiSH_NS5_IJNS5_IJNSC_ILi0EEEiEEEiEEEEEESM_NS9_10CausalMaskILb1EEENS5_IJNSC_ILi2EEESH_SH_EEENSC_ILb0EEEEENS9_38Sm100FmhaFwdEpilogueTmaWarpspecializedISB_fNS5_IJSE_SF_SE_EEESI_NS5_IJSH_S7_EEESR_EENS2_23IndividualTileSchedulerENS2_41Sm100FmhaCtxKernelWarpspecializedScheduleEEEEEvNT_6ParamsE --------------------------
	.section	.nv.info._ZN7cutlass13device_kernelINS_4fmha6kernel36Sm100FmhaFwdKernelTmaWarpspecializedIN4cute5tupleIJiiiNS5_IJNS5_IJiiEEEiEEEEEENS1_10collective38Sm100FmhaFwdMainloopTmaWarpspecializedINS_6half_tEffNS5_IJNS4_1CILi256EEENSC_ILi128EEENSC_ILi32EEEEEENS5_IJiNSC_ILi1EEES7_EEENS5_IJiSH_NS5_IJNS5_IJNSC_ILi0EEEiEEEiEEEEEESM_NS9_10CausalMaskILb1EEENS5_IJNSC_ILi2EEESH_SH_EEENSC_ILb0EEEEENS9_38Sm100FmhaFwdEpilogueTmaWarpspecializedISB_fNS5_IJSE_SF_SE_EEESI_NS5_IJSH_S7_EEESR_EENS2_23IndividualTileSchedulerENS2_41Sm100FmhaCtxKernelWarpspecializedScheduleEEEEEvNT_6ParamsE,"",@"SHT_CUDA_INFO"
	.sectionflags	@""
	.align	4


	//----- nvinfo : EIATTR_CUDA_API_VERSION
	.align		4
        /*0000*/ 	.byte	0x04, 0x37
        /*0002*/ 	.short	(.L_48 - .L_47)
.L_47:
        /*0004*/ 	.word	0x00000082


	//----- nvinfo : EIATTR_KPARAM_INFO
	.align		4
.L_48:
        /*0008*/ 	.byte	0x04, 0x17
        /*000a*/ 	.short	(.L_50 - .L_49)
.L_49:
        /*000c*/ 	.word	0x00000000
        /*0010*/ 	.short	0x0000
        /*0012*/ 	.short	0x0000
        /*0014*/ 	.byte	0x00, 0xf0, 0x01, 0x18


	//----- nvinfo : EIATTR_AT_ENTRY_FRAGMENTS
	.align		4
.L_50:
        /*0018*/ 	.byte	0x04, 0x4f
        /*001a*/ 	.short	(.L_52 - .L_51)


	//   ....[0]....
.L_51:
        /*001c*/ 	.word	0x00000006


	//----- nvinfo : EIATTR_RESERVED_SMEM_USED
	.align		4
.L_52:
        /*0020*/ 	.byte	0x01, 0x41
	.zero		2


	//----- nvinfo : EIATTR_SPARSE_MMA_MASK
	.align		4
        /*0024*/ 	.byte	0x03, 0x50
        /*0026*/ 	.short	0x0000


	//----- nvinfo : EIATTR_TCGEN05_1CTA_USED
	.align		4
        /*0028*/ 	.byte	0x01, 0x51
	.zero		2


	//----- nvinfo : EIATTR_MAXREG_COUNT
	.align		4
        /*002c*/ 	.byte	0x03, 0x1b
        /*002e*/ 	.short	0x0080


	//----- nvinfo : EIATTR_NUM_BARRIERS
	.align		4
        /*0030*/ 	.byte	0x02, 0x4c
        /*0032*/ 	.byte	0x01
	.zero		1


	//----- nvinfo : EIATTR_EXTERNS
	.align		4
        /*0034*/ 	.byte	0x04, 0x0f
        /*0036*/ 	.short	(.L_54 - .L_53)


	//   ....[0]....
	.align		4
.L_53:
        /*0038*/ 	.word	index@(vprintf)


	//   ....[1]....
	.align		4
        /*003c*/ 	.word	index@(__assertfail)


	//----- nvinfo : EIATTR_ANNOTATIONS
	.align		4
.L_54:
        /*0040*/ 	.byte	0x04, 0x55
        /*0042*/ 	.short	(.L_56 - .L_55)


	//   ....[0]....
.L_55:
        /*0044*/ 	.word	0x00000001
        /*0048*/ 	.byte	0x20, 0xdb, 0x00, 0x00, 0x01, 0x00, 0x00, 0x00, 0x80, 0xdb, 0x00, 0x00, 0x01, 0x00, 0x00, 0x00
        /* <DEDUP_REMOVED lines=34> */
        /*0278*/ 	.byte	0x90, 0x60, 0x01, 0x00, 0x01, 0x00, 0x00, 0x00, 0xe0, 0x60, 0x01, 0x00


	//----- nvinfo : EIATTR_MERCURY_ISA_VERSION
	.align		4
.L_56:
        /*0284*/ 	.byte	0x03, 0x5f
        /*0286*/ 	.short	0x0101


	//----- nvinfo : EIATTR_INT_WARP_WIDE_INSTR_OFFSETS
	.align		4
        /*0288*/ 	.byte	0x04, 0x31
        /*028a*/ 	.short	(.L_58 - .L_57)


	//   ....[0]....
.L_57:
        /*028c*/ 	.word	0x00018920


	//   ....[1]....
        /*0290*/ 	.word	0x00018940


	//   ....[2]....
        /*0294*/ 	.word	0x00018970


	//----- nvinfo : EIATTR_COOP_GROUP_MASK_REGIDS
	.align		4
.L_58:
        /*0298*/ 	.byte	0x04, 0x29
        /*029a*/ 	.short	(.L_60 - .L_59)


	//   ....[0]....
.L_59:
        /*029c*/ 	.word	0xffffffff


	//   ....[1]....
        /*02a0*/ 	.word	0xffffffff


	//   ....[2]....
        /*02a4*/ 	.word	0xffffffff


	//   ....[3]....
        /*02a8*/ 	.word	0xffffffff


	//   ....[4]....
        /*02ac*/ 	.word	0xffffffff


	//   ....[5]....
        /*02b0*/ 	.word	0xffffffff


	//   ....[6]....
        /*02b4*/ 	.word	0xffffffff


	//   ....[7]....
        /*02b8*/ 	.word	0xffffffff


	//   ....[8]....
        /*02bc*/ 	.word	0xffffffff


	//   ....[9]....
        /*02c0*/ 	.word	0xffffffff


	//   ....[10]....
        /*02c4*/ 	.word	0xffffffff


	//   ....[11]....
        /*02c8*/ 	.word	0xffffffff


	//   ....[12]....
        /*02cc*/ 	.word	0xffffffff


	//   ....[13]....
        /*02d0*/ 	.word	0xffffffff


	//   ....[14]....
        /*02d4*/ 	.word	0xffffffff


	//   ....[15]....
        /*02d8*/ 	.word	0xffffffff


	//   ....[16]....
        /*02dc*/ 	.word	0xffffffff


	//   ....[17]....
        /*02e0*/ 	.word	0xffffffff


	//   ....[18]....
        /*02e4*/ 	.word	0xffffffff


	//----- nvinfo : EIATTR_COOP_GROUP_INSTR_OFFSETS
	.align		4
.L_60:
        /*02e8*/ 	.byte	0x04, 0x28
        /*02ea*/ 	.short	(.L_62 - .L_61)


	//   ....[0]....
.L_61:
        /*02ec*/ 	.word	0x00000110


	//   ....[1]....
        /*02f0*/ 	.word	0x000008d0


	//   ....[2]....
        /*02f4*/ 	.word	0x00000b00


	//   ....[3]....
        /*02f8*/ 	.word	0x00000c30


	//   ....[4]....
        /*02fc*/ 	.word	0x00000d70


	//   ....[5]....
        /*0300*/ 	.word	0x00001030


	//   ....[6]....
        /*0304*/ 	.word	0x00001220


	//   ....[7]....
        /*0308*/ 	.word	0x00001330


	//   ....[8]....
        /*030c*/ 	.word	0x00001490


	//   ....[9]....
        /*0310*/ 	.word	0x000015f0


	//   ....[10]....
        /*0314*/ 	.word	0x000017f0


	//   ....[11]....
        /*0318*/ 	.word	0x00001a00


	//   ....[12]....
        /*031c*/ 	.word	0x00001a30


	//   ....[13]....
        /*0320*/ 	.word	0x00007880


	//   ....[14]....
        /*0324*/ 	.word	0x000082f0


	//   ....[15]....
        /*0328*/ 	.word	0x0000ad70


	//   ....[16]....
        /*032c*/ 	.word	0x0000f3e0


	//   ....[17]....
        /*0330*/ 	.word	0x00018820


	//   ....[18]....
        /*0334*/ 	.word	0x00018a40


	//----- nvinfo : EIATTR_REG_RECONFIG
	.align		4
.L_62:
        /*0338*/ 	.byte	0x01, 0x54
	.zero		2


	//----- nvinfo : EIATTR_VRC_CTA_INIT_COUNT
	.align		4
        /*033c*/ 	.byte	0x02, 0x4a
        /*033e*/ 	.byte	0x80
	.zero		1


	//----- nvinfo : EIATTR_SYSCALL_OFFSETS
	.align		4
        /*0340*/ 	.byte	0x04, 0x46
        /*0342*/ 	.short	(.L_64 - .L_63)


	//   ....[0]....
.L_63:
        /*0344*/ 	.word	0x00003fd0


	//   ....[1]....
        /*0348*/ 	.word	0x000040a0


	//   ....[2]....
        /*034c*/ 	.word	0x00004110


	//   ....[3]....
        /*0350*/ 	.word	0x00004180


	//   ....[4]....
        /*0354*/ 	.word	0x000041f0


	//   ....[5]....
        /*0358*/ 	.word	0x00004290


	//   ....[6]....
        /*035c*/ 	.word	0x00004350


	//   ....[7]....
        /*0360*/ 	.word	0x000043f0


	//   ....[8]....
        /*0364*/ 	.word	0x00004490


	//   ....[9]....
        /*0368*/ 	.word	0x00004530


	//   ....[10]....
        /*036c*/ 	.word	0x000045a0


	//   ....[11]....
        /*0370*/ 	.word	0x00004640


	//   ....[12]....
        /*0374*/ 	.word	0x000046e0


	//   ....[13]....
        /*0378*/ 	.word	0x00004750


	//   ....[14]....
        /*037c*/ 	.word	0x000047f0


	//   ....[15]....
        /*0380*/ 	.word	0x00004890


	//   ....[16]....
        /*0384*/ 	.word	0x00004930


	//   ....[17]....
        /*0388*/ 	.word	0x000049d0


	//   ....[18]....
        /*038c*/ 	.word	0x00004a40


	//   ....[19]....
        /*0390*/ 	.word	0x00004ae0


	//   ....[20]....
        /*0394*/ 	.word	0x00004b80


	//   ....[21]....
        /*0398*/ 	.word	0x00004bf0


	//   ....[22]....
        /*039c*/ 	.word	0x00004c90


	//   ....[23]....
        /*03a0*/ 	.word	0x00004d30


	//   ....[24]....
        /*03a4*/ 	.word	0x00004dd0


	//   ....[25]....
        /*03a8*/ 	.word	0x00004e70


	//   ....[26]....
        /*03ac*/ 	.word	0x00004ee0


	//   ....[27]....
        /*03b0*/ 	.word	0x00004f80


	//   ....[28]....
        /*03b4*/ 	.word	0x00005020


	//   ....[29]....
        /*03b8*/ 	.word	0x00005090


	//   ....[30]....
        /*03bc*/ 	.word	0x00005130


	//   ....[31]....
        /*03c0*/ 	.word	0x000051d0


	//   ....[32]....
        /*03c4*/ 	.word	0x00005270


	//   ....[33]....
        /*03c8*/ 	.word	0x00005310


	//   ....[34]....
        /*03cc*/ 	.word	0x000053b0


	//   ....[35]....
        /*03d0*/ 	.word	0x00005450


	//   ....[36]....
        /*03d4*/ 	.word	0x000054c0


	//   ....[37]....
        /*03d8*/ 	.word	0x00005560


	//   ....[38]....
        /*03dc*/ 	.word	0x00005600


	//   ....[39]....
        /*03e0*/ 	.word	0x00005670


	//   ....[40]....
        /*03e4*/ 	.word	0x00005710


	//   ....[41]....
        /*03e8*/ 	.word	0x000057b0


	//   ....[42]....
        /*03ec*/ 	.word	0x00005850


	//   ....[43]....
        /*03f0*/ 	.word	0x000058f0


	//   ....[44]....
        /*03f4*/ 	.word	0x00005960


	//   ....[45]....
        /*03f8*/ 	.word	0x00005a00


	//   ....[46]....
        /*03fc*/ 	.word	0x00005aa0


	//   ....[47]....
        /*0400*/ 	.word	0x00005b10


	//   ....[48]....
        /*0404*/ 	.word	0x00005ba0


	//   ....[49]....
        /*0408*/ 	.word	0x00005c40


	//   ....[50]....
        /*040c*/ 	.word	0x00005ce0


	//   ....[51]....
        /*0410*/ 	.word	0x00005d80


	//   ....[52]....
        /*0414*/ 	.word	0x00005df0


	//   ....[53]....
        /*0418*/ 	.word	0x00005e80


	//   ....[54]....
        /*041c*/ 	.word	0x00005f20


	//   ....[55]....
        /*0420*/ 	.word	0x00005f90


	//   ....[56]....
        /*0424*/ 	.word	0x00006030


	//   ....[57]....
        /*0428*/ 	.word	0x000060d0


	//   ....[58]....
        /*042c*/ 	.word	0x00006170


	//   ....[59]....
        /*0430*/ 	.word	0x00006210


	//   ....[60]....
        /*0434*/ 	.word	0x000079b0


	//   ....[61]....
        /*0438*/ 	.word	0x00007b00


	//   ....[62]....
        /*043c*/ 	.word	0x00007ce0


	//   ....[63]....
        /*0440*/ 	.word	0x00007ec0


	//   ....[64]....
        /*0444*/ 	.word	0x00008170


	//   ....[65]....
        /*0448*/ 	.word	0x00008420


	//   ....[66]....
        /*044c*/ 	.word	0x00008570


	//   ....[67]....
        /*0450*/ 	.word	0x00008750


	//   ....[68]....
        /*0454*/ 	.word	0x00008930


	//   ....[69]....
        /*0458*/ 	.word	0x00008f20


	//   ....[70]....
        /*045c*/ 	.word	0x00009260


	//   ....[71]....
        /*0460*/ 	.word	0x00009b50


	//   ....[72]....
        /*0464*/ 	.word	0x00009ee0


	//   ....[73]....
        /*0468*/ 	.word	0x0000a1f0


	//   ....[74]....
        /*046c*/ 	.word	0x0000afb0


	//   ....[75]....
        /*0470*/ 	.word	0x0000b120


	//   ....[76]....
        /*0474*/ 	.word	0x0000b290


	//   ....[77]....
        /*0478*/ 	.word	0x0000b400


	//   ....[78]....
        /*047c*/ 	.word	0x0000b990


	//   ....[79]....
        /*0480*/ 	.word	0x0000e4c0


	//   ....[80]....
        /*0484*/ 	.word	0x0000e7c0


	//   ....[81]....
        /*0488*/ 	.word	0x0000f1f0


	//   ....[82]....
        /*048c*/ 	.word	0x0000f620


	//   ....[83]....
        /*0490*/ 	.word	0x0000f790


	//   ....[84]....
        /*0494*/ 	.word	0x0000f900


	//   ....[85]....
        /*0498*/ 	.word	0x0000fa70


	//   ....[86]....
        /*049c*/ 	.word	0x00012840


	//   ....[87]....
        /*04a0*/ 	.word	0x00015390


	//   ....[88]....
        /*04a4*/ 	.word	0x000156a0


	//   ....[89]....
        /*04a8*/ 	.word	0x00016080


	//----- nvinfo : EIATTR_MBARRIER_INSTR_OFFSETS
	.align		4
.L_64:
        /*04ac*/ 	.byte	0x04, 0x39
        /*04ae*/ 	.short	(.L_66 - .L_65)


	//   ....[0]....
.L_65:
        /*04b0*/ 	.word	0x000009b0
        /*04b4*/ 	.word	0x000000ff
        /*04b8*/ 	.word	0x0000a000
        /*04bc*/ 	.short	0x0100
        /*04be*/ 	.byte	0x05
	.zero		1


	//   ....[1]....
        /*04c0*/ 	.word	0x000009c0
        /*04c4*/ 	.word	0x000000ff
        /*04c8*/ 	.word	0x0000a010
        /*04cc*/ 	.short	0x0100
        /*04ce*/ 	.byte	0x05
	.zero		1


	//   ....[2]....
        /*04d0*/ 	.word	0x000009d0
        /*04d4*/ 	.word	0x000000ff
        /*04d8*/ 	.word	0x0000a008
        /*04dc*/ 	.short	0x0100
        /*04de*/ 	.byte	0x05
	.zero		1


	//   ....[3]....
        /*04e0*/ 	.word	0x000009e0
        /*04e4*/ 	.word	0x000000ff
        /*04e8*/ 	.word	0x0000a018
        /*04ec*/ 	.short	0x0100
        /*04ee*/ 	.byte	0x05
	.zero		1


	//   ....[4]....
        /*04f0*/ 	.word	0x00000bc0
        /*04f4*/ 	.word	0x000000ff
        /*04f8*/ 	.word	0x0000a020
        /*04fc*/ 	.short	0x0100
        /*04fe*/ 	.byte	0x05
	.zero		1


	//   ....[5]....
        /*0500*/ 	.word	0x00000bd0
        /*0504*/ 	.word	0x000000ff
        /*0508*/ 	.word	0x0000a038
        /*050c*/ 	.short	0x0100
        /*050e*/ 	.byte	0x05
	.zero		1


	//   ....[6]....
        /*0510*/ 	.word	0x00000be0
        /*0514*/ 	.word	0x000000ff
        /*0518*/ 	.word	0x0000a028
        /*051c*/ 	.short	0x0100
        /*051e*/ 	.byte	0x05
	.zero		1


	//   ....[7]....
        /*0520*/ 	.word	0x00000bf0
        /*0524*/ 	.word	0x000000ff
        /*0528*/ 	.word	0x0000a040
        /*052c*/ 	.short	0x0100
        /*052e*/ 	.byte	0x05
	.zero		1


	//   ....[8]....
        /*0530*/ 	.word	0x00000c00
        /*0534*/ 	.word	0x000000ff
        /*0538*/ 	.word	0x0000a030
        /*053c*/ 	.short	0x0100
        /*053e*/ 	.byte	0x05
	.zero		1


	//   ....[9]....
        /*0540*/ 	.word	0x00000c10
        /*0544*/ 	.word	0x000000ff
        /*0548*/ 	.word	0x0000a048
        /*054c*/ 	.short	0x0100
        /*054e*/ 	.byte	0x05
	.zero		1


	//   ....[10]....
        /*0550*/ 	.word	0x00000d40
        /*0554*/ 	.word	0x000000ff
        /*0558*/ 	.word	0x0000a050
        /*055c*/ 	.short	0x0100
        /*055e*/ 	.byte	0x06
	.zero		1


	//   ....[11]....
        /*0560*/ 	.word	0x00000d50
        /*0564*/ 	.word	0x000000ff
        /*0568*/ 	.word	0x0000a058
        /*056c*/ 	.short	0x0100
        /*056e*/ 	.byte	0x06
	.zero		1


	//   ....[12]....
        /*0570*/ 	.word	0x00000f00
        /*0574*/ 	.word	0x000000ff
        /*0578*/ 	.word	0x0000a060
        /*057c*/ 	.short	0x0100
        /*057e*/ 	.byte	0x06
	.zero		1


	//   ....[13]....
        /*0580*/ 	.word	0x00000f10
        /*0584*/ 	.word	0x000000ff
        /*0588*/ 	.word	0x0000a068
        /*058c*/ 	.short	0x0100
        /*058e*/ 	.byte	0x06
	.zero		1


	//   ....[14]....
        /*0590*/ 	.word	0x000010f0
        /*0594*/ 	.word	0x000000ff
        /*0598*/ 	.word	0x0000a070
        /*059c*/ 	.short	0x0100
        /*059e*/ 	.byte	0x05
	.zero		1


	//   ....[15]....
        /*05a0*/ 	.word	0x00001100
        /*05a4*/ 	.word	0x000000ff
        /*05a8*/ 	.word	0x0000a078
        /*05ac*/ 	.short	0x0100
        /*05ae*/ 	.byte	0x05
	.zero		1


	//   ....[16]....
        /*05b0*/ 	.word	0x00001300
        /*05b4*/ 	.word	0x000000ff
        /*05b8*/ 	.word	0x0000a080
        /*05bc*/ 	.short	0x0100
        /*05be*/ 	.byte	0x05
	.zero		1


	//   ....[17]....
        /*05c0*/ 	.word	0x00001310
        /*05c4*/ 	.word	0x000000ff
        /*05c8*/ 	.word	0x0000a088
        /*05cc*/ 	.short	0x0100
        /*05ce*/ 	.byte	0x05
	.zero		1


	//   ....[18]....
        /*05d0*/ 	.word	0x00001440
        /*05d4*/ 	.word	0x000000ff
        /*05d8*/ 	.word	0x0000a090
        /*05dc*/ 	.short	0x0100
        /*05de*/ 	.byte	0x08
	.zero		1


	//   ....[19]....
        /*05e0*/ 	.word	0x00001450
        /*05e4*/ 	.word	0x000000ff
        /*05e8*/ 	.word	0x0000a0a0
        /*05ec*/ 	.short	0x0100
        /*05ee*/ 	.byte	0x08
	.zero		1


	//   ....[20]....
        /*05f0*/ 	.word	0x00001460
        /*05f4*/ 	.word	0x000000ff
        /*05f8*/ 	.word	0x0000a098
        /*05fc*/ 	.short	0x0100
        /*05fe*/ 	.byte	0x08
	.zero		1


	//   ....[21]....
        /*0600*/ 	.word	0x00001470
        /*0604*/ 	.word	0x000000ff
        /*0608*/ 	.word	0x0000a0a8
        /*060c*/ 	.short	0x0100
        /*060e*/ 	.byte	0x08
	.zero		1


	//   ....[22]....
        /*0610*/ 	.word	0x000015a0
        /*0614*/ 	.word	0x000000ff
        /*0618*/ 	.word	0x0000a0b0
        /*061c*/ 	.short	0x0100
        /*061e*/ 	.byte	0x08
	.zero		1


	//   ....[23]....
        /*0620*/ 	.word	0x000015b0
        /*0624*/ 	.word	0x000000ff
        /*0628*/ 	.word	0x0000a0c0
        /*062c*/ 	.short	0x0100
        /*062e*/ 	.byte	0x08
	.zero		1


	//   ....[24]....
        /*0630*/ 	.word	0x000015c0
        /*0634*/ 	.word	0x000000ff
        /*0638*/ 	.word	0x0000a0b8
        /*063c*/ 	.short	0x0100
        /*063e*/ 	.byte	0x08
	.zero		1


	//   ....[25]....
        /*0640*/ 	.word	0x000015d0
        /*0644*/ 	.word	0x000000ff
        /*0648*/ 	.word	0x0000a0c8
        /*064c*/ 	.short	0x0100
        /*064e*/ 	.byte	0x08
	.zero		1


	//   ....[26]....
        /*0650*/ 	.word	0x000016c0
        /*0654*/ 	.word	0x000000ff
        /*0658*/ 	.word	0x0000a0d0
        /*065c*/ 	.short	0x0100
        /*065e*/ 	.byte	0x05
	.zero		1


	//   ....[27]....
        /*0660*/ 	.word	0x000016d0
        /*0664*/ 	.word	0x000000ff
        /*0668*/ 	.word	0x0000a0d8
        /*066c*/ 	.short	0x0100
        /*066e*/ 	.byte	0x05
	.zero		1


	//   ....[28]....
        /*0670*/ 	.word	0x00001bb0
        /*0674*/ 	.word	0x000000ff
        /*0678*/ 	.word	0x0000a000
        /*067c*/ 	.short	0x010a
        /*067e*/ 	.byte	0x04
	.zero		1


	//   ....[29]....
        /*0680*/ 	.word	0x00001bf0
        /*0684*/ 	.word	0x000000ff
        /*0688*/ 	.word	0x0000a020
        /*068c*/ 	.short	0x010a
        /*068e*/ 	.byte	0x04
	.zero		1


	//   ....[30]....
        /*0690*/ 	.word	0x00001c90
        /*0694*/ 	.word	0x000000ff
        /*0698*/ 	.word	0x0000a058
        /*069c*/ 	.short	0x010a
        /*069e*/ 	.byte	0x04
	.zero		1


	//   ....[31]....
        /*06a0*/ 	.word	0x00001e00
        /*06a4*/ 	.word	0x000000ff
        /*06a8*/ 	.word	0x0000a008
        /*06ac*/ 	.short	0x010a
        /*06ae*/ 	.byte	0x04
	.zero		1


	//   ....[32]....
        /*06b0*/ 	.word	0x00001e60
        /*06b4*/ 	.word	0x000000ff
        /*06b8*/ 	.word	0x0000a068
        /*06bc*/ 	.short	0x010a
        /*06be*/ 	.byte	0x04
	.zero		1


	//   ....[33]....
        /*06c0*/ 	.word	0x00002030
        /*06c4*/ 	.word	0x000000ff
        /*06c8*/ 	.word	0x0000a028
        /*06cc*/ 	.short	0x010a
        /*06ce*/ 	.byte	0x04
	.zero		1


	//   ....[34]....
        /*06d0*/ 	.word	0x00002070
        /*06d4*/ 	.word	0x000000ff
        /*06d8*/ 	.word	0x0000a0a0
        /*06dc*/ 	.short	0x010a
        /*06de*/ 	.byte	0x04
	.zero		1


	//   ....[35]....
        /*06e0*/ 	.word	0x000020b0
        /*06e4*/ 	.word	0x000000ff
        /*06e8*/ 	.word	0x0000a058
        /*06ec*/ 	.short	0x010a
        /*06ee*/ 	.byte	0x04
	.zero		1


	//   ....[36]....
        /*06f0*/ 	.word	0x00002680
        /*06f4*/ 	.word	0x000000ff
        /*06f8*/ 	.word	0x0000a020
        /*06fc*/ 	.short	0x010a
        /*06fe*/ 	.byte	0x0c
	.zero		1


	//   ....[37]....
        /*0700*/ 	.word	0x00002870
        /*0704*/ 	.word	0x000000ff
        /*0708*/ 	.word	0x0000a0a8
        /*070c*/ 	.short	0x010a
        /*070e*/ 	.byte	0x04
	.zero		1


	//   ....[38]....
        /*0710*/ 	.word	0x000028e0
        /*0714*/ 	.word	0x000000ff
        /*0718*/ 	.word	0x0000a068
        /*071c*/ 	.short	0x010a
        /*071e*/ 	.byte	0x04
	.zero		1


	//   ....[39]....
        /*0720*/ 	.word	0x00002ff0
        /*0724*/ 	.word	0x000000ff
        /*0728*/ 	.word	0x0000a020
        /*072c*/ 	.short	0x010a
        /*072e*/ 	.byte	0x07
	.zero		1


	//   ....[40]....
        /*0730*/ 	.word	0x00003040
        /*0734*/ 	.word	0x000000ff
        /*0738*/ 	.word	0x0000a0a0
        /*073c*/ 	.short	0x010a
        /*073e*/ 	.byte	0x04
	.zero		1


	//   ....[41]....
        /*0740*/ 	.word	0x000030b0
        /*0744*/ 	.word	0x000000ff
        /*0748*/ 	.word	0x0000a058
        /*074c*/ 	.short	0x010a
        /*074e*/ 	.byte	0x04
	.zero		1


	//   ....[42]....
        /*0750*/ 	.word	0x000036e0
        /*0754*/ 	.word	0x000000ff
        /*0758*/ 	.word	0x0000a0a8
        /*075c*/ 	.short	0x010a
        /*075e*/ 	.byte	0x04
	.zero		1


	//   ....[43]....
        /*0760*/ 	.word	0x00003750
        /*0764*/ 	.word	0x000000ff
        /*0768*/ 	.word	0x0000a068
        /*076c*/ 	.short	0x010a
        /*076e*/ 	.byte	0x04
	.zero		1


	//   ....[44]....
        /*0770*/ 	.word	0x00003e30
        /*0774*/ 	.word	0x00000010
        /*0778*/ 	.word	0x0000a0c0
        /*077c*/ 	.short	0x010a
        /*077e*/ 	.byte	0xff
	.zero		1


	//   ....[45]....
        /*0780*/ 	.word	0x00006a60
        /*0784*/ 	.word	0x00000010
        /*0788*/ 	.word	0x0000a0b0
        /*078c*/ 	.short	0x0101
        /*078e*/ 	.byte	0xff
	.zero		1


	//   ....[46]....
        /*0790*/ 	.word	0x00007010
        /*0794*/ 	.word	0x00000010
        /*0798*/ 	.word	0x0000a0c8
        /*079c*/ 	.short	0x010a
        /*079e*/ 	.byte	0xff
	.zero		1


	//   ....[47]....
        /*07a0*/ 	.word	0x00007320
        /*07a4*/ 	.word	0x00000010
        /*07a8*/ 	.word	0x0000a0b8
        /*07ac*/ 	.short	0x0101
        /*07ae*/ 	.byte	0xff
	.zero		1


	//   ....[48]....
        /*07b0*/ 	.word	0x00007480
        /*07b4*/ 	.word	0x000000ff
        /*07b8*/ 	.word	0x0000a070
        /*07bc*/ 	.short	0x010a
        /*07be*/ 	.byte	0x27
	.zero		1


	//   ....[49]....
        /*07c0*/ 	.word	0x00007500
        /*07c4*/ 	.word	0x000000ff
        /*07c8*/ 	.word	0x00000000
        /*07cc*/ 	.short	0x0101
        /*07ce*/ 	.byte	0x04
	.zero		1


	//   ....[50]....
        /*07d0*/ 	.word	0x00007530
        /*07d4*/ 	.word	0x000000ff
        /*07d8*/ 	.word	0x0000a080
        /*07dc*/ 	.short	0x010a
        /*07de*/ 	.byte	0x27
	.zero		1


	//   ....[51]....
        /*07e0*/ 	.word	0x00007700
        /*07e4*/ 	.word	0x000000ff
        /*07e8*/ 	.word	0x0000a070
        /*07ec*/ 	.short	0x010a
        /*07ee*/ 	.byte	0x27
	.zero		1


	//   ....[52]....
        /*07f0*/ 	.word	0x00007860
        /*07f4*/ 	.word	0x000000ff
        /*07f8*/ 	.word	0x0000a090
        /*07fc*/ 	.short	0x010a
        /*07fe*/ 	.byte	0x27
	.zero		1


	//   ....[53]....
        /*0800*/ 	.word	0x00007f70
        /*0804*/ 	.word	0x000000ff
        /*0808*/ 	.word	0x00000000
        /*080c*/ 	.short	0x0101
        /*080e*/ 	.byte	0x04
	.zero		1


	//   ....[54]....
        /*0810*/ 	.word	0x00007ff0
        /*0814*/ 	.word	0x000000ff
        /*0818*/ 	.word	0x00000000
        /*081c*/ 	.short	0x0101
        /*081e*/ 	.byte	0x04
	.zero		1


	//   ....[55]....
        /*0820*/ 	.word	0x00008050
        /*0824*/ 	.word	0x000000ff
        /*0828*/ 	.word	0x0000a080
        /*082c*/ 	.short	0x010a
        /*082e*/ 	.byte	0x27
	.zero		1


	//   ....[56]....
        /*0830*/ 	.word	0x000082d0
        /*0834*/ 	.word	0x000000ff
        /*0838*/ 	.word	0x0000a098
        /*083c*/ 	.short	0x010a
        /*083e*/ 	.byte	0x27
	.zero		1


	//   ....[57]....
        /*0840*/ 	.word	0x000089c0
        /*0844*/ 	.word	0x000000ff
        /*0848*/ 	.word	0x00000000
        /*084c*/ 	.short	0x0101
        /*084e*/ 	.byte	0x04
	.zero		1


	//   ....[58]....
        /*0850*/ 	.word	0x00008a60
        /*0854*/ 	.word	0x000000ff
        /*0858*/ 	.word	0x00000000
        /*085c*/ 	.short	0x0101
        /*085e*/ 	.byte	0x05
	.zero		1


	//   ....[59]....
        /*0860*/ 	.word	0x00008b10
        /*0864*/ 	.word	0x00000000
        /*0868*/ 	.word	0x00000000
        /*086c*/ 	.short	0x0101
        /*086e*/ 	.byte	0xff
	.zero		1


	//   ....[60]....
        /*0870*/ 	.word	0x00008b50
        /*0874*/ 	.word	0x0000001a
        /*0878*/ 	.word	0x0000a070
        /*087c*/ 	.short	0x010a
        /*087e*/ 	.byte	0xff
	.zero		1


	//   ....[61]....
        /*0880*/ 	.word	0x00008bc0
        /*0884*/ 	.word	0x000000ff
        /*0888*/ 	.word	0x00000000
        /*088c*/ 	.short	0x0101
        /*088e*/ 	.byte	0x04
	.zero		1


	//   ....[62]....
        /*0890*/ 	.word	0x00008c20
        /*0894*/ 	.word	0x0000001a
        /*0898*/ 	.word	0x0000a090
        /*089c*/ 	.short	0x010a
        /*089e*/ 	.byte	0xff
	.zero		1


	//   ....[63]....
        /*08a0*/ 	.word	0x00008ca0
        /*08a4*/ 	.word	0x0000001a
        /*08a8*/ 	.word	0x0000a0c0
        /*08ac*/ 	.short	0x010a
        /*08ae*/ 	.byte	0xff
	.zero		1


	//   ....[64]....
        /*08b0*/ 	.word	0x00009980
        /*08b4*/ 	.word	0x00000000
        /*08b8*/ 	.word	0x00000000
        /*08bc*/ 	.short	0x0101
        /*08be*/ 	.byte	0xff
	.zero		1


	//   ....[65]....
        /*08c0*/ 	.word	0x000099b0
        /*08c4*/ 	.word	0x0000001a
        /*08c8*/ 	.word	0x0000a0b0
        /*08cc*/ 	.short	0x0101
        /*08ce*/ 	.byte	0xff
	.zero		1


	//   ....[66]....
        /*08d0*/ 	.word	0x00009a30
        /*08d4*/ 	.word	0x0000001a
        /*08d8*/ 	.word	0x0000a080
        /*08dc*/ 	.short	0x010a
        /*08de*/ 	.byte	0xff
	.zero		1


	//   ....[67]....
        /*08e0*/ 	.word	0x00009be0
        /*08e4*/ 	.word	0x00000022
        /*08e8*/ 	.word	0x00000000
        /*08ec*/ 	.short	0x0101
        /*08ee*/ 	.byte	0xff
	.zero		1


	//   ....[68]....
        /*08f0*/ 	.word	0x00009c30
        /*08f4*/ 	.word	0x0000001a
        /*08f8*/ 	.word	0x0000a098
        /*08fc*/ 	.short	0x010a
        /*08fe*/ 	.byte	0xff
	.zero		1


	//   ....[69]....
        /*0900*/ 	.word	0x00009cb0
        /*0904*/ 	.word	0x0000001a
        /*0908*/ 	.word	0x0000a0c8
        /*090c*/ 	.short	0x010a
        /*090e*/ 	.byte	0xff
	.zero		1


	//   ....[70]....
        /*0910*/ 	.word	0x0000a8f0
        /*0914*/ 	.word	0x00000000
        /*0918*/ 	.word	0x00000000
        /*091c*/ 	.short	0x0101
        /*091e*/ 	.byte	0xff
	.zero		1


	//   ....[71]....
        /*0920*/ 	.word	0x0000a920
        /*0924*/ 	.word	0x0000001a
        /*0928*/ 	.word	0x0000a0b8
        /*092c*/ 	.short	0x0101
        /*092e*/ 	.byte	0xff
	.zero		1


	//   ....[72]....
        /*0930*/ 	.word	0x0000aba0
        /*0934*/ 	.word	0x000000ff
        /*0938*/ 	.word	0x00000000
        /*093c*/ 	.short	0x010a
        /*093e*/ 	.byte	0x05
	.zero		1


	//   ....[73]....
        /*0940*/ 	.word	0x0000ae90
        /*0944*/ 	.word	0x000000ff
        /*0948*/ 	.word	0x00000000
        /*094c*/ 	.short	0x010a
        /*094e*/ 	.byte	0x05
	.zero		1


	//   ....[74]....
        /*0950*/ 	.word	0x0000bab0
        /*0954*/ 	.word	0x000000ff
        /*0958*/ 	.word	0x00000000
        /*095c*/ 	.short	0x0101
        /*095e*/ 	.byte	0x04
	.zero		1


	//   ....[75]....
        /*0960*/ 	.word	0x0000bb10
        /*0964*/ 	.word	0x00000004
        /*0968*/ 	.word	0x0000a0d0
        /*096c*/ 	.short	0x010a
        /*096e*/ 	.byte	0x2a
	.zero		1


	//   ....[76]....
        /*0970*/ 	.word	0x0000ce20
        /*0974*/ 	.word	0x00000000
        /*0978*/ 	.word	0x0000a0d0
        /*097c*/ 	.short	0x0101
        /*097e*/ 	.byte	0x25
	.zero		1


	//   ....[77]....
        /*0980*/ 	.word	0x0000e900
        /*0984*/ 	.word	0x000000ff
        /*0988*/ 	.word	0x00000000
        /*098c*/ 	.short	0x0101
        /*098e*/ 	.byte	0x06
	.zero		1


	//   ....[78]....
        /*0990*/ 	.word	0x0000ea60
        /*0994*/ 	.word	0x000000ff
        /*0998*/ 	.word	0x00000000
        /*099c*/ 	.short	0x010a
        /*099e*/ 	.byte	0x06
	.zero		1


	//   ....[79]....
        /*09a0*/ 	.word	0x0000f0d0
        /*09a4*/ 	.word	0x000000ff
        /*09a8*/ 	.word	0x00000000
        /*09ac*/ 	.short	0x010a
        /*09ae*/ 	.byte	0x06
	.zero		1


	//   ....[80]....
        /*09b0*/ 	.word	0x0000f4f0
        /*09b4*/ 	.word	0x000000ff
        /*09b8*/ 	.word	0x00000000
        /*09bc*/ 	.short	0x010a
        /*09be*/ 	.byte	0x04
	.zero		1


	//   ....[81]....
        /*09c0*/ 	.word	0x00012970
        /*09c4*/ 	.word	0x000000ff
        /*09c8*/ 	.word	0x00000000
        /*09cc*/ 	.short	0x0101
        /*09ce*/ 	.byte	0x04
	.zero		1


	//   ....[82]....
        /*09d0*/ 	.word	0x000129d0
        /*09d4*/ 	.word	0x00000004
        /*09d8*/ 	.word	0x0000a0d0
        /*09dc*/ 	.short	0x010a
        /*09de*/ 	.byte	0x2a
	.zero		1


	//   ....[83]....
        /*09e0*/ 	.word	0x00015040
        /*09e4*/ 	.word	0x00000000
        /*09e8*/ 	.word	0x0000a0d0
        /*09ec*/ 	.short	0x0101
        /*09ee*/ 	.byte	0x28
	.zero		1


	//   ....[84]....
        /*09f0*/ 	.word	0x000157f0
        /*09f4*/ 	.word	0x000000ff
        /*09f8*/ 	.word	0x00000000
        /*09fc*/ 	.short	0x0101
        /*09fe*/ 	.byte	0x05
	.zero		1


	//   ....[85]....
        /*0a00*/ 	.word	0x00015920
        /*0a04*/ 	.word	0x000000ff
        /*0a08*/ 	.word	0x00000000
        /*0a0c*/ 	.short	0x010a
        /*0a0e*/ 	.byte	0x05
	.zero		1


	//   ....[86]....
        /*0a10*/ 	.word	0x00015f60
        /*0a14*/ 	.word	0x000000ff
        /*0a18*/ 	.word	0x00000000
        /*0a1c*/ 	.short	0x010a
        /*0a1e*/ 	.byte	0x05
	.zero		1


	//   ....[87]....
        /*0a20*/ 	.word	0x00016220
        /*0a24*/ 	.word	0x000000ff
        /*0a28*/ 	.word	0x00000000
        /*0a2c*/ 	.short	0x0101
        /*0a2e*/ 	.byte	0x04
	.zero		1


	//   ....[88]....
        /*0a30*/ 	.word	0x000162c0
        /*0a34*/ 	.word	0x000000ff
        /*0a38*/ 	.word	0x00000000
        /*0a3c*/ 	.short	0x010a
        /*0a3e*/ 	.byte	0x07
	.zero		1


	//   ....[89]....
        /*0a40*/ 	.word	0x00016380
        /*0a44*/ 	.word	0x000000ff
        /*0a48*/ 	.word	0x00000000
        /*0a4c*/ 	.short	0x0101
        /*0a4e*/ 	.byte	0x04
	.zero		1


	//   ....[90]....
        /*0a50*/ 	.word	0x00016770
        /*0a54*/ 	.word	0x000000ff
        /*0a58*/ 	.word	0x0000a010
        /*0a5c*/ 	.short	0x010a
        /*0a5e*/ 	.byte	0x08
	.zero		1


	//   ....[91]....
        /*0a60*/ 	.word	0x00016910
        /*0a64*/ 	.word	0x000000ff
        /*0a68*/ 	.word	0x0000a038
        /*0a6c*/ 	.short	0x010a
        /*0a6e*/ 	.byte	0x08
	.zero		1


	//   ....[92]....
        /*0a70*/ 	.word	0x00016ad0
        /*0a74*/ 	.word	0x000000ff
        /*0a78*/ 	.word	0x0000a018
        /*0a7c*/ 	.short	0x010a
        /*0a7e*/ 	.byte	0x08
	.zero		1


	//   ....[93]....
        /*0a80*/ 	.word	0x00016c80
        /*0a84*/ 	.word	0x000000ff
        /*0a88*/ 	.word	0x0000a040
        /*0a8c*/ 	.short	0x010a
        /*0a8e*/ 	.byte	0x08
	.zero		1


	//   ....[94]....
        /*0a90*/ 	.word	0x00016f70
        /*0a94*/ 	.word	0x000000ff
        /*0a98*/ 	.word	0x0000a038
        /*0a9c*/ 	.short	0x010a
        /*0a9e*/ 	.byte	0x21
	.zero		1


	//   ....[95]....
        /*0aa0*/ 	.word	0x00017140
        /*0aa4*/ 	.word	0x000000ff
        /*0aa8*/ 	.word	0x0000a038
        /*0aac*/ 	.short	0x010a
        /*0aae*/ 	.byte	0x11
	.zero		1


	//   ....[96]....
        /*0ab0*/ 	.word	0x00017330
        /*0ab4*/ 	.word	0x000000ff
        /*0ab8*/ 	.word	0x0000a038
        /*0abc*/ 	.short	0x010a
        /*0abe*/ 	.byte	0x19
	.zero		1


	//   ....[97]....
        /*0ac0*/ 	.word	0x00017510
        /*0ac4*/ 	.word	0x000000ff
        /*0ac8*/ 	.word	0x0000a038
        /*0acc*/ 	.short	0x010a
        /*0ace*/ 	.byte	0x11
	.zero		1


	//   ....[98]....
        /*0ad0*/ 	.word	0x00017700
        /*0ad4*/ 	.word	0x000000ff
        /*0ad8*/ 	.word	0x0000a038
        /*0adc*/ 	.short	0x010a
        /*0ade*/ 	.byte	0x11
	.zero		1


	//   ....[99]....
        /*0ae0*/ 	.word	0x000178f0
        /*0ae4*/ 	.word	0x000000ff
        /*0ae8*/ 	.word	0x0000a038
        /*0aec*/ 	.short	0x010a
        /*0aee*/ 	.byte	0x11
	.zero		1


	//   ....[100]....
        /*0af0*/ 	.word	0x00017ae0
        /*0af4*/ 	.word	0x000000ff
        /*0af8*/ 	.word	0x0000a038
        /*0afc*/ 	.short	0x010a
        /*0afe*/ 	.byte	0x11
	.zero		1


	//   ....[101]....
        /*0b00*/ 	.word	0x00017cd0
        /*0b04*/ 	.word	0x000000ff
        /*0b08*/ 	.word	0x0000a038
        /*0b0c*/ 	.short	0x010a
        /*0b0e*/ 	.byte	0x11
	.zero		1


	//   ....[102]....
        /*0b10*/ 	.word	0x00017f60
        /*0b14*/ 	.word	0x000000ff
        /*0b18*/ 	.word	0x0000a038
        /*0b1c*/ 	.short	0x010a
        /*0b1e*/ 	.byte	0x19
	.zero		1


	//   ....[103]....
        /*0b20*/ 	.word	0x00018140
        /*0b24*/ 	.word	0x000000ff
        /*0b28*/ 	.word	0x0000a038
        /*0b2c*/ 	.short	0x010a
        /*0b2e*/ 	.byte	0x11
	.zero		1


	//   ....[104]....
        /*0b30*/ 	.word	0x000185a0
        /*0b34*/ 	.word	0x000000ff
        /*0b38*/ 	.word	0x0000a0b0
        /*0b3c*/ 	.short	0x010a
        /*0b3e*/ 	.byte	0x10
	.zero		1


	//   ....[105]....
        /*0b40*/ 	.word	0x00018640
        /*0b44*/ 	.word	0x000000ff
        /*0b48*/ 	.word	0x0000a0b8
        /*0b4c*/ 	.short	0x010a
        /*0b4e*/ 	.byte	0x10
	.zero		1


	//   ....[106]....
        /*0b50*/ 	.word	0x00018760
        /*0b54*/ 	.word	0x000000ff
        /*0b58*/ 	.word	0x00000000
        /*0b5c*/ 	.short	0x0101
        /*0b5e*/ 	.byte	0x05
	.zero		1


	//   ....[107]....
        /*0b60*/ 	.word	0x000187e0
        /*0b64*/ 	.word	0x000000ff
        /*0b68*/ 	.word	0x00000000
        /*0b6c*/ 	.short	0x0101
        /*0b6e*/ 	.byte	0x05
	.zero		1


	//   ....[108]....
        /*0b70*/ 	.word	0x00018a70
        /*0b74*/ 	.word	0x00000000
        /*0b78*/ 	.word	0x0000a000
        /*0b7c*/ 	.short	0x010a
        /*0b7e*/ 	.byte	0xff
	.zero		1


	//   ....[109]....
        /*0b80*/ 	.word	0x00018ad0
        /*0b84*/ 	.word	0x00000000
        /*0b88*/ 	.word	0x0000a020
        /*0b8c*/ 	.short	0x010a
        /*0b8e*/ 	.byte	0xff
	.zero		1


	//   ....[110]....
        /*0b90*/ 	.word	0x00018b30
        /*0b94*/ 	.word	0x00000003
        /*0b98*/ 	.word	0x0000a058
        /*0b9c*/ 	.short	0x010a
        /*0b9e*/ 	.byte	0xff
	.zero		1


	//   ....[111]....
        /*0ba0*/ 	.word	0x00018b90
        /*0ba4*/ 	.word	0x00000000
        /*0ba8*/ 	.word	0x0000a008
        /*0bac*/ 	.short	0x010a
        /*0bae*/ 	.byte	0xff
	.zero		1


	//   ....[112]....
        /*0bb0*/ 	.word	0x00018bf0
        /*0bb4*/ 	.word	0x00000003
        /*0bb8*/ 	.word	0x0000a068
        /*0bbc*/ 	.short	0x010a
        /*0bbe*/ 	.byte	0xff
	.zero		1


	//   ....[113]....
        /*0bc0*/ 	.word	0x00018c50
        /*0bc4*/ 	.word	0x00000000
        /*0bc8*/ 	.word	0x0000a028
        /*0bcc*/ 	.short	0x010a
        /*0bce*/ 	.byte	0xff
	.zero		1


	//   ....[114]....
        /*0bd0*/ 	.word	0x00018cb0
        /*0bd4*/ 	.word	0x00000003
        /*0bd8*/ 	.word	0x0000a0a0
        /*0bdc*/ 	.short	0x010a
        /*0bde*/ 	.byte	0xff
	.zero		1


	//   ....[115]....
        /*0be0*/ 	.word	0x00018d10
        /*0be4*/ 	.word	0x00000004
        /*0be8*/ 	.word	0x0000a058
        /*0bec*/ 	.short	0x010a
        /*0bee*/ 	.byte	0xff
	.zero		1


	//   ....[116]....
        /*0bf0*/ 	.word	0x00018d70
        /*0bf4*/ 	.word	0x00000003
        /*0bf8*/ 	.word	0x0000a020
        /*0bfc*/ 	.short	0x010a
        /*0bfe*/ 	.byte	0xff
	.zero		1


	//   ....[117]....
        /*0c00*/ 	.word	0x00018dd0
        /*0c04*/ 	.word	0x00000000
        /*0c08*/ 	.word	0x0000a0a8
        /*0c0c*/ 	.short	0x010a
        /*0c0e*/ 	.byte	0xff
	.zero		1


	//   ....[118]....
        /*0c10*/ 	.word	0x00018e30
        /*0c14*/ 	.word	0x00000000
        /*0c18*/ 	.word	0x0000a068
        /*0c1c*/ 	.short	0x010a
        /*0c1e*/ 	.byte	0xff
	.zero		1


	//   ....[119]....
        /*0c20*/ 	.word	0x00018e90
        /*0c24*/ 	.word	0x00000000
        /*0c28*/ 	.word	0x0000a020
        /*0c2c*/ 	.short	0x010a
        /*0c2e*/ 	.byte	0xff
	.zero		1


	//   ....[120]....
        /*0c30*/ 	.word	0x00018ef0
        /*0c34*/ 	.word	0x00000000
        /*0c38*/ 	.word	0x0000a0a0
        /*0c3c*/ 	.short	0x010a
        /*0c3e*/ 	.byte	0xff
	.zero		1


	//   ....[121]....
        /*0c40*/ 	.word	0x00018f50
        /*0c44*/ 	.word	0x00000003
        /*0c48*/ 	.word	0x0000a058
        /*0c4c*/ 	.short	0x010a
        /*0c4e*/ 	.byte	0xff
	.zero		1


	//   ....[122]....
        /*0c50*/ 	.word	0x00018fb0
        /*0c54*/ 	.word	0x00000000
        /*0c58*/ 	.word	0x0000a0a8
        /*0c5c*/ 	.short	0x010a
        /*0c5e*/ 	.byte	0xff
	.zero		1


	//   ....[123]....
        /*0c60*/ 	.word	0x00019010
        /*0c64*/ 	.word	0x00000000
        /*0c68*/ 	.word	0x0000a068
        /*0c6c*/ 	.short	0x010a
        /*0c6e*/ 	.byte	0xff
	.zero		1


	//   ....[124]....
        /*0c70*/ 	.word	0x00019060
        /*0c74*/ 	.word	0x00000010
        /*0c78*/ 	.word	0x0000a0c0
        /*0c7c*/ 	.short	0x010a
        /*0c7e*/ 	.byte	0xff
	.zero		1


	//   ....[125]....
        /*0c80*/ 	.word	0x000190b0
        /*0c84*/ 	.word	0x00000010
        /*0c88*/ 	.word	0x0000a0c8
        /*0c8c*/ 	.short	0x010a
        /*0c8e*/ 	.byte	0xff
	.zero		1


	//   ....[126]....
        /*0c90*/ 	.word	0x00019110
        /*0c94*/ 	.word	0x00000000
        /*0c98*/ 	.word	0x0000a070
        /*0c9c*/ 	.short	0x010a
        /*0c9e*/ 	.byte	0xff
	.zero		1


	//   ....[127]....
        /*0ca0*/ 	.word	0x00019170
        /*0ca4*/ 	.word	0x00000000
        /*0ca8*/ 	.word	0x0000a080
        /*0cac*/ 	.short	0x010a
        /*0cae*/ 	.byte	0xff
	.zero		1


	//   ....[128]....
        /*0cb0*/ 	.word	0x000191d0
        /*0cb4*/ 	.word	0x00000000
        /*0cb8*/ 	.word	0x0000a070
        /*0cbc*/ 	.short	0x010a
        /*0cbe*/ 	.byte	0xff
	.zero		1


	//   ....[129]....
        /*0cc0*/ 	.word	0x00019230
        /*0cc4*/ 	.word	0x00000000
        /*0cc8*/ 	.word	0x0000a090
        /*0ccc*/ 	.short	0x010a
        /*0cce*/ 	.byte	0xff
	.zero		1


	//   ....[130]....
        /*0cd0*/ 	.word	0x00019290
        /*0cd4*/ 	.word	0x00000000
        /*0cd8*/ 	.word	0x0000a080
        /*0cdc*/ 	.short	0x010a
        /*0cde*/ 	.byte	0xff
	.zero		1


	//   ....[131]....
        /*0ce0*/ 	.word	0x000192f0
        /*0ce4*/ 	.word	0x00000000
        /*0ce8*/ 	.word	0x0000a098
        /*0cec*/ 	.short	0x010a
        /*0cee*/ 	.byte	0xff
	.zero		1


	//   ....[132]....
        /*0cf0*/ 	.word	0x00019340
        /*0cf4*/ 	.word	0x0000001a
        /*0cf8*/ 	.word	0x0000a070
        /*0cfc*/ 	.short	0x010a
        /*0cfe*/ 	.byte	0xff
	.zero		1


	//   ....[133]....
        /*0d00*/ 	.word	0x00019390
        /*0d04*/ 	.word	0x0000001a
        /*0d08*/ 	.word	0x0000a090
        /*0d0c*/ 	.short	0x010a
        /*0d0e*/ 	.byte	0xff
	.zero		1


	//   ....[134]....
        /*0d10*/ 	.word	0x000193e0
        /*0d14*/ 	.word	0x0000001a
        /*0d18*/ 	.word	0x0000a0c0
        /*0d1c*/ 	.short	0x010a
        /*0d1e*/ 	.byte	0xff
	.zero		1


	//   ....[135]....
        /*0d20*/ 	.word	0x00019430
        /*0d24*/ 	.word	0x0000001a
        /*0d28*/ 	.word	0x0000a080
        /*0d2c*/ 	.short	0x010a
        /*0d2e*/ 	.byte	0xff
	.zero		1


	//   ....[136]....
        /*0d30*/ 	.word	0x00019480
        /*0d34*/ 	.word	0x0000001a
        /*0d38*/ 	.word	0x0000a098
        /*0d3c*/ 	.short	0x010a
        /*0d3e*/ 	.byte	0xff
	.zero		1


	//   ....[137]....
        /*0d40*/ 	.word	0x000194d0
        /*0d44*/ 	.word	0x0000001a
        /*0d48*/ 	.word	0x0000a0c8
        /*0d4c*/ 	.short	0x010a
        /*0d4e*/ 	.byte	0xff
	.zero		1


	//   ....[138]....
        /*0d50*/ 	.word	0x00019530
        /*0d54*/ 	.word	0x00000000
        /*0d58*/ 	.word	0x00000000
        /*0d5c*/ 	.short	0x010a
        /*0d5e*/ 	.byte	0xff
	.zero		1


	//   ....[139]....
        /*0d60*/ 	.word	0x00019590
        /*0d64*/ 	.word	0x00000000
        /*0d68*/ 	.word	0x00000000
        /*0d6c*/ 	.short	0x010a
        /*0d6e*/ 	.byte	0xff
	.zero		1


	//   ....[140]....
        /*0d70*/ 	.word	0x000195f0
        /*0d74*/ 	.word	0x00000004
        /*0d78*/ 	.word	0x0000a0d0
        /*0d7c*/ 	.short	0x010a
        /*0d7e*/ 	.byte	0xff
	.zero		1


	//   ....[141]....
        /*0d80*/ 	.word	0x00019650
        /*0d84*/ 	.word	0x00000005
        /*0d88*/ 	.word	0x00000000
        /*0d8c*/ 	.short	0x010a
        /*0d8e*/ 	.byte	0xff
	.zero		1


	//   ....[142]....
        /*0d90*/ 	.word	0x000196b0
        /*0d94*/ 	.word	0x00000003
        /*0d98*/ 	.word	0x00000000
        /*0d9c*/ 	.short	0x010a
        /*0d9e*/ 	.byte	0xff
	.zero		1


	//   ....[143]....
        /*0da0*/ 	.word	0x00019710
        /*0da4*/ 	.word	0x00000000
        /*0da8*/ 	.word	0x00000000
        /*0dac*/ 	.short	0x010a
        /*0dae*/ 	.byte	0xff
	.zero		1


	//   ....[144]....
        /*0db0*/ 	.word	0x00019770
        /*0db4*/ 	.word	0x00000004
        /*0db8*/ 	.word	0x0000a0d0
        /*0dbc*/ 	.short	0x010a
        /*0dbe*/ 	.byte	0xff
	.zero		1


	//   ....[145]....
        /*0dc0*/ 	.word	0x000197d0
        /*0dc4*/ 	.word	0x00000003
        /*0dc8*/ 	.word	0x00000000
        /*0dcc*/ 	.short	0x010a
        /*0dce*/ 	.byte	0xff
	.zero		1


	//   ....[146]....
        /*0dd0*/ 	.word	0x00019830
        /*0dd4*/ 	.word	0x00000003
        /*0dd8*/ 	.word	0x00000000
        /*0ddc*/ 	.short	0x010a
        /*0dde*/ 	.byte	0xff
	.zero		1


	//   ....[147]....
        /*0de0*/ 	.word	0x00019890
        /*0de4*/ 	.word	0x00000000
        /*0de8*/ 	.word	0x00000000
        /*0dec*/ 	.short	0x010a
        /*0dee*/ 	.byte	0xff
	.zero		1


	//   ....[148]....
        /*0df0*/ 	.word	0x000198f0
        /*0df4*/ 	.word	0x00000000
        /*0df8*/ 	.word	0x0000a010
        /*0dfc*/ 	.short	0x010a
        /*0dfe*/ 	.byte	0xff
	.zero		1


	//   ....[149]....
        /*0e00*/ 	.word	0x00019950
        /*0e04*/ 	.word	0x00000000
        /*0e08*/ 	.word	0x0000a038
        /*0e0c*/ 	.short	0x010a
        /*0e0e*/ 	.byte	0xff
	.zero		1


	//   ....[150]....
        /*0e10*/ 	.word	0x000199b0
        /*0e14*/ 	.word	0x00000000
        /*0e18*/ 	.word	0x0000a018
        /*0e1c*/ 	.short	0x010a
        /*0e1e*/ 	.byte	0xff
	.zero		1


	//   ....[151]....
        /*0e20*/ 	.word	0x00019a10
        /*0e24*/ 	.word	0x00000000
        /*0e28*/ 	.word	0x0000a040
        /*0e2c*/ 	.short	0x010a
        /*0e2e*/ 	.byte	0xff
	.zero		1


	//   ....[152]....
        /*0e30*/ 	.word	0x00019a70
        /*0e34*/ 	.word	0x00000000
        /*0e38*/ 	.word	0x0000a038
        /*0e3c*/ 	.short	0x010a
        /*0e3e*/ 	.byte	0xff
	.zero		1


	//   ....[153]....
        /*0e40*/ 	.word	0x00019ad0
        /*0e44*/ 	.word	0x00000000
        /*0e48*/ 	.word	0x0000a038
        /*0e4c*/ 	.short	0x010a
        /*0e4e*/ 	.byte	0xff
	.zero		1


	//   ....[154]....
        /*0e50*/ 	.word	0x00019b30
        /*0e54*/ 	.word	0x00000000
        /*0e58*/ 	.word	0x0000a038
        /*0e5c*/ 	.short	0x010a
        /*0e5e*/ 	.byte	0xff
	.zero		1


	//   ....[155]....
        /*0e60*/ 	.word	0x00019b90
        /*0e64*/ 	.word	0x00000000
        /*0e68*/ 	.word	0x0000a038
        /*0e6c*/ 	.short	0x010a
        /*0e6e*/ 	.byte	0xff
	.zero		1


	//   ....[156]....
        /*0e70*/ 	.word	0x00019bf0
        /*0e74*/ 	.word	0x00000000
        /*0e78*/ 	.word	0x0000a038
        /*0e7c*/ 	.short	0x010a
        /*0e7e*/ 	.byte	0xff
	.zero		1


	//   ....[157]....
        /*0e80*/ 	.word	0x00019c50
        /*0e84*/ 	.word	0x00000000
        /*0e88*/ 	.word	0x0000a038
        /*0e8c*/ 	.short	0x010a
        /*0e8e*/ 	.byte	0xff
	.zero		1


	//   ....[158]....
        /*0e90*/ 	.word	0x00019cb0
        /*0e94*/ 	.word	0x00000000
        /*0e98*/ 	.word	0x0000a038
        /*0e9c*/ 	.short	0x010a
        /*0e9e*/ 	.byte	0xff
	.zero		1


	//   ....[159]....
        /*0ea0*/ 	.word	0x00019d10
        /*0ea4*/ 	.word	0x00000000
        /*0ea8*/ 	.word	0x0000a038
        /*0eac*/ 	.short	0x010a
        /*0eae*/ 	.byte	0xff
	.zero		1


	//   ....[160]....
        /*0eb0*/ 	.word	0x00019d70
        /*0eb4*/ 	.word	0x00000000
        /*0eb8*/ 	.word	0x0000a038
        /*0ebc*/ 	.short	0x010a
        /*0ebe*/ 	.byte	0xff
	.zero		1


	//   ....[161]....
        /*0ec0*/ 	.word	0x00019dd0
        /*0ec4*/ 	.word	0x00000000
        /*0ec8*/ 	.word	0x0000a038
        /*0ecc*/ 	.short	0x010a
        /*0ece*/ 	.byte	0xff
	.zero		1


	//   ....[162]....
        /*0ed0*/ 	.word	0x00019e30
        /*0ed4*/ 	.word	0x00000000
        /*0ed8*/ 	.word	0x0000a0b0
        /*0edc*/ 	.short	0x010a
        /*0ede*/ 	.byte	0xff
	.zero		1


	//   ....[163]....
        /*0ee0*/ 	.word	0x00019e90
        /*0ee4*/ 	.word	0x00000000
        /*0ee8*/ 	.word	0x0000a0b8
        /*0eec*/ 	.short	0x010a
        /*0eee*/ 	.byte	0xff
	.zero		1


	//----- nvinfo : EIATTR_NUM_MBARRIERS
	.align		4
.L_66:
        /*0ef0*/ 	.byte	0x03, 0x38
        /*0ef2*/ 	.short	0x001c


	//----- nvinfo : EIATTR_EXIT_INSTR_OFFSETS
	.align		4
        /*0ef4*/ 	.byte	0x04, 0x1c
        /*0ef6*/ 	.short	(.L_68 - .L_67)


	//   ....[0]....
.L_67:
        /*0ef8*/ 	.word	0x000017c0


	//   ....[1]....
        /*0efc*/ 	.word	0x00001a40


	//   ....[2]....
        /*0f00*/ 	.word	0x00003c90


	//   ....[3]....
        /*0f04*/ 	.word	0x00003cd0


	//   ....[4]....
        /*0f08*/ 	.word	0x00003d50


	//   ....[5]....
        /*0f0c*/ 	.word	0x00007330


	//   ....[6]....
        /*0f10*/ 	.word	0x0000a930


	//   ....[7]....
        /*0f14*/ 	.word	0x0000a9d0


	//   ....[8]....
        /*0f18*/ 	.word	0x00016390


	//   ....[9]....
        /*0f1c*/ 	.word	0x00016420


	//   ....[10]....
        /*0f20*/ 	.word	0x000164c0


	//   ....[11]....
        /*0f24*/ 	.word	0x00016df0


	//   ....[12]....
        /*0f28*/ 	.word	0x00017ee0


	//   ....[13]....
        /*0f2c*/ 	.word	0x00018320


	//   ....[14]....
        /*0f30*/ 	.word	0x00018390


	//   ....[15]....
        /*0f34*/ 	.word	0x00018a50


	//----- nvinfo : EIATTR_INDIRECT_BRANCH_TARGETS
	.align		4
.L_68:
        /*0f38*/ 	.byte	0x04, 0x34
        /*0f3a*/ 	.short	(.L_70 - .L_69)


	//   ....[0]....
.L_69:
        /*0f3c*/ 	.word	.L_x_465@srel
        /*0f40*/ 	.short	0x0
        /*0f42*/ 	.short	0x0
        /*0f44*/ 	.word	0x3
        /*0f48*/ 	.word	.L_x_466@srel
        /*0f4c*/ 	.word	.L_x_467@srel
        /*0f50*/ 	.word	.L_x_468@srel


	//----- nvinfo : EIATTR_MAX_THREADS
	.align		4
.L_70:
        /*0f54*/ 	.byte	0x04, 0x05
        /*0f56*/ 	.short	(.L_72 - .L_71)
.L_71:
        /*0f58*/ 	.word	0x00000200
        /*0f5c*/ 	.word	0x00000001
        /*0f60*/ 	.word	0x00000001


	//----- nvinfo : EIATTR_CRS_STACK_SIZE
	.align		4
.L_72:
        /*0f64*/ 	.byte	0x04, 0x1e
        /*0f66*/ 	.short	(.L_74 - .L_73)
.L_73:
        /*0f68*/ 	.word	0x00000000


	//----- nvinfo : EIATTR_CBANK_PARAM_SIZE
	.align		4
.L_74:
        /*0f6c*/ 	.byte	0x03, 0x19
        /*0f6e*/ 	.short	0x0600


	//----- nvinfo : EIATTR_PARAM_CBANK
	.align		4
        /*0f70*/ 	.byte	0x04, 0x0a
        /*0f72*/ 	.short	(.L_76 - .L_75)
	.align		4
.L_75:
        /*0f74*/ 	.word	index@(.nv.constant0._ZN7cutlass13device_kernelINS_4fmha6kernel36Sm100FmhaFwdKernelTmaWarpspecializedIN4cute5tupleIJiiiNS5_IJNS5_IJiiEEEiEEEEEENS1_10collective38Sm100FmhaFwdMainloopTmaWarpspecializedINS_6half_tEffNS5_IJNS4_1CILi256EEENSC_ILi128EEENSC_ILi32EEEEEENS5_IJiNSC_ILi1EEES7_EEENS5_IJiSH_NS5_IJNS5_IJNSC_ILi0EEEiEEEiEEEEEESM_NS9_10CausalMaskILb1EEENS5_IJNSC_ILi2EEESH_SH_EEENSC_ILb0EEEEENS9_38Sm100FmhaFwdEpilogueTmaWarpspecializedISB_fNS5_IJSE_SF_SE_EEESI_NS5_IJSH_S7_EEESR_EENS2_23IndividualTileSchedulerENS2_41Sm100FmhaCtxKernelWarpspecializedScheduleEEEEEvNT_6ParamsE)
        /*0f78*/ 	.short	0x0380
        /*0f7a*/ 	.short	0x0600


	//----- nvinfo : EIATTR_SW_WAR
	.align		4
.L_76:
        /*0f7c*/ 	.byte	0x04, 0x36
        /*0f7e*/ 	.short	(.L_78 - .L_77)
.L_77:
        /*0f80*/ 	.word	0x00000008
.L_78:


//--------------------- .nv.callgraph             --------------------------
	.section	.nv.callgraph,"",@"SHT_CUDA_CALLGRAPH"
	.align	4
	.sectionentsize	8
	.align		4
        /*0000*/ 	.word	0x00000000
	.align		4
        /*0004*/ 	.word	0xffffffff
	.align		4
        /*0008*/ 	.word	index@(_ZN7cutlass13device_kernelINS_4fmha6kernel36Sm100FmhaFwdKernelTmaWarpspecializedIN4cute5tupleIJiiiNS5_IJNS5_IJiiEEEiEEEEEENS1_10collective38Sm100FmhaFwdMainloopTmaWarpspecializedINS_6half_tEffNS5_IJNS4_1CILi256EEENSC_ILi128EEENSC_ILi32EEEEEENS5_IJiNSC_ILi1EEES7_EEENS5_IJiSH_NS5_IJNS5_IJNSC_ILi0EEEiEEEiEEEEEESM_NS9_10CausalMaskILb1EEENS5_IJNSC_ILi2EEESH_SH_EEENSC_ILb0EEEEENS9_38Sm100FmhaFwdEpilogueTmaWarpspecializedISB_fNS5_IJSE_SF_SE_EEESI_NS5_IJSH_S7_EEESR_EENS2_23IndividualTileSchedulerENS2_41Sm100FmhaCtxKernelWarpspecializedScheduleEEEEEvNT_6ParamsE)
	.align		4
        /*000c*/ 	.word	index@(__assertfail)
	.align		4
        /*0010*/ 	.word	index@(_ZN7cutlass13device_kernelINS_4fmha6kernel36Sm100FmhaFwdKernelTmaWarpspecializedIN4cute5tupleIJiiiNS5_IJNS5_IJiiEEEiEEEEEENS1_10collective38Sm100FmhaFwdMainloopTmaWarpspecializedINS_6half_tEffNS5_IJNS4_1CILi256EEENSC_ILi128EEENSC_ILi32EEEEEENS5_IJiNSC_ILi1EEES7_EEENS5_IJiSH_NS5_IJNS5_IJNSC_ILi0EEEiEEEiEEEEEESM_NS9_10CausalMaskILb1EEENS5_IJNSC_ILi2EEESH_SH_EEENSC_ILb0EEEEENS9_38Sm100FmhaFwdEpilogueTmaWarpspecializedISB_fNS5_IJSE_SF_SE_EEESI_NS5_IJSH_S7_EEESR_EENS2_23IndividualTileSchedulerENS2_41Sm100FmhaCtxKernelWarpspecializedScheduleEEEEEvNT_6ParamsE)
	.align		4
        /*0014*/ 	.word	index@(vprintf)
	.align		4
        /*0018*/ 	.word	0x00000000
	.align		4
        /*001c*/ 	.word	0xfffffffe
	.align		4
        /*0020*/ 	.word	0x00000000
	.align		4
        /*0024*/ 	.word	0xfffffffd
	.align		4
        /*0028*/ 	.word	0x00000000
	.align		4
        /*002c*/ 	.word	0xfffffffc


//--------------------- .nv.constant4             --------------------------
	.section	.nv.constant4,"a",@progbits
	.align	8
	.align		8
.nv.constant4:
        /*0000*/ 	.dword	vprintf
	.align		8
        /*0008*/ 	.dword	__assertfail
	.align		8
        /*0010*/ 	.dword	__unnamed_1
	.align		8
        /*0018*/ 	.dword	__unnamed_2
	.align		8
        /*0020*/ 	.dword	__unnamed_3
	.align		8
        /*0028*/ 	.dword	__unnamed_4
	.align		8
        /*0030*/ 	.dword	__unnamed_5
	.align		8
        /*0038*/ 	.dword	__unnamed_6
	.align		8
        /*0040*/ 	.dword	__unnamed_7
	.align		8
        /*0048*/ 	.dword	_ZN39_INTERNAL_3702ecd6_4_k_cu_b84807a7_27604cuda3std3__45__cpo5beginE
	.align		8
        /*0050*/ 	.dword	_ZN39_INTERNAL_3702ecd6_4_k_cu_b84807a7_27604cuda3std3__45__cpo3endE
	.align		8
        /*0058*/ 	.dword	_ZN39_INTERNAL_3702ecd6_4_k_cu_b84807a7_27604cuda3std3__45__cpo6cbeginE
	.align		8
        /*0060*/ 	.dword	_ZN39_INTERNAL_3702ecd6_4_k_cu_b84807a7_27604cuda3std3__45__cpo4cendE
	.align		8
        /*0068*/ 	.dword	_ZN39_INTERNAL_3702ecd6_4_k_cu_b84807a7_27604cuda3std3__441_GLOBAL__N__3702ecd6_4_k_cu_b84807a7_27606ignoreE
	.align		8
        /*0070*/ 	.dword	_ZN39_INTERNAL_3702ecd6_4_k_cu_b84807a7_27604cuda3std3__419piecewise_constructE
	.align		8
        /*0078*/ 	.dword	_ZN39_INTERNAL_3702ecd6_4_k_cu_b84807a7_27604cuda3std3__48in_placeE
	.align		8
        /*0080*/ 	.dword	_ZN39_INTERNAL_3702ecd6_4_k_cu_b84807a7_27604cuda3std6ranges3__45__cpo4swapE
	.align		8
        /*0088*/ 	.dword	_ZN39_INTERNAL_3702ecd6_4_k_cu_b84807a7_27604cuda3std6ranges3__45__cpo9iter_moveE
	.align		8
        /*0090*/ 	.dword	_ZN39_INTERNAL_3702ecd6_4_k_cu_b84807a7_27604cute7productE
	.align		8
        /*0098*/ 	.dword	_ZN39_INTERNAL_3702ecd6_4_k_cu_b84807a7_27604cute1_E
	.align		8
        /*00a0*/ 	.dword	$str$22
	.align		8
        /*00a8*/ 	.dword	$str$23
	.align		8
        /*00b0*/ 	.dword	$str$26
	.align		8
        /*00b8*/ 	.dword	$str$27
	.align		8
        /*00c0*/ 	.dword	$str$28
	.align		8
        /*00c8*/ 	.dword	$str$29
	.align		8
        /*00d0*/ 	.dword	$str$30
	.align		8
        /*00d8*/ 	.dword	$str$31
	.align		8
        /*00e0*/ 	.dword	$str$32
	.align		8
        /*00e8*/ 	.dword	$str$33
	.align		8
        /*00f0*/ 	.dword	$str$34
	.align		8
        /*00f8*/ 	.dword	$str$35
	.align		8
        /*0100*/ 	.dword	$str$36
	.align		8
        /*0108*/ 	.dword	$str$37


//--------------------- .nv.constant2._ZN7cutlass13device_kernelINS_4fmha6kernel36Sm100FmhaFwdKernelTmaWarpspecializedIN4cute5tupleIJiiiNS5_IJNS5_IJiiEEEiEEEEEENS1_10collective38Sm100FmhaFwdMainloopTmaWarpspecializedINS_6half_tEffNS5_IJNS4_1CILi256EEENSC_ILi128EEENSC_ILi32EEEEEENS5_IJiNSC_ILi1EEES7_EEENS5_IJiSH_NS5_IJNS5_IJNSC_ILi0EEEiEEEiEEEEEESM_NS9_10CausalMaskILb1EEENS5_IJNSC_ILi2EEESH_SH_EEENSC_ILb0EEEEENS9_38Sm100FmhaFwdEpilogueTmaWarpspecializedISB_fNS5_IJSE_SF_SE_EEESI_NS5_IJSH_S7_EEESR_EENS2_23IndividualTileSchedulerENS2_41Sm100FmhaCtxKernelWarpspecializedScheduleEEEEEvNT_6ParamsE --------------------------
	.section	.nv.constant2._ZN7cutlass13device_kernelINS_4fmha6kernel36Sm100FmhaFwdKernelTmaWarpspecializedIN4cute5tupleIJiiiNS5_IJNS5_IJiiEEEiEEEEEENS1_10collective38Sm100FmhaFwdMainloopTmaWarpspecializedINS_6half_tEffNS5_IJNS4_1CILi256EEENSC_ILi128EEENSC_ILi32EEEEEENS5_IJiNSC_ILi1EEES7_EEENS5_IJiSH_NS5_IJNS5_IJNSC_ILi0EEEiEEEiEEEEEESM_NS9_10CausalMaskILb1EEENS5_IJNSC_ILi2EEESH_SH_EEENSC_ILb0EEEEENS9_38Sm100FmhaFwdEpilogueTmaWarpspecializedISB_fNS5_IJSE_SF_SE_EEESI_NS5_IJSH_S7_EEESR_EENS2_23IndividualTileSchedulerENS2_41Sm100FmhaCtxKernelWarpspecializedScheduleEEEEEvNT_6ParamsE,"a",@progbits
	.sectionflags	@""
	.align	4
.nv.constant2._ZN7cutlass13device_kernelINS_4fmha6kernel36Sm100FmhaFwdKernelTmaWarpspecializedIN4cute5tupleIJiiiNS5_IJNS5_IJiiEEEiEEEEEENS1_10collective38Sm100FmhaFwdMainloopTmaWarpspecializedINS_6half_tEffNS5_IJNS4_1CILi256EEENSC_ILi128EEENSC_ILi32EEEEEENS5_IJiNSC_ILi1EEES7_EEENS5_IJiSH_NS5_IJNS5_IJNSC_ILi0EEEiEEEiEEEEEESM_NS9_10CausalMaskILb1EEENS5_IJNSC_ILi2EEESH_SH_EEENSC_ILb0EEEEENS9_38Sm100FmhaFwdEpilogueTmaWarpspecializedISB_fNS5_IJSE_SF_SE_EEESI_NS5_IJSH_S7_EEESR_EENS2_23IndividualTileSchedulerENS2_41Sm100FmhaCtxKernelWarpspecializedScheduleEEEEEvNT_6ParamsE:
        /*0000*/ 	.byte	0x30, 0x64, 0x01, 0x00, 0x30, 0x83, 0x01, 0x00, 0x00, 0x64, 0x01, 0x00


//--------------------- .text._ZN7cutlass13device_kernelINS_4fmha6kernel36Sm100FmhaFwdKernelTmaWarpspecializedIN4cute5tupleIJiiiNS5_IJNS5_IJiiEEEiEEEEEENS1_10collective38Sm100FmhaFwdMainloopTmaWarpspecializedINS_6half_tEffNS5_IJNS4_1CILi256EEENSC_ILi128EEENSC_ILi32EEEEEENS5_IJiNSC_ILi1EEES7_EEENS5_IJiSH_NS5_IJNS5_IJNSC_ILi0EEEiEEEiEEEEEESM_NS9_10CausalMaskILb1EEENS5_IJNSC_ILi2EEESH_SH_EEENSC_ILb0EEEEENS9_38Sm100FmhaFwdEpilogueTmaWarpspecializedISB_fNS5_IJSE_SF_SE_EEESI_NS5_IJSH_S7_EEESR_EENS2_23IndividualTileSchedulerENS2_41Sm100FmhaCtxKernelWarpspecializedScheduleEEEEEvNT_6ParamsE --------------------------
	.section	.text._ZN7cutlass13device_kernelINS_4fmha6kernel36Sm100FmhaFwdKernelTmaWarpspecializedIN4cute5tupleIJiiiNS5_IJNS5_IJiiEEEiEEEEEENS1_10collective38Sm100FmhaFwdMainloopTmaWarpspecializedINS_6half_tEffNS5_IJNS4_1CILi256EEENSC_ILi128EEENSC_ILi32EEEEEENS5_IJiNSC_ILi1EEES7_EEENS5_IJiSH_NS5_IJNS5_IJNSC_ILi0EEEiEEEiEEEEEESM_NS9_10CausalMaskILb1EEENS5_IJNSC_ILi2EEESH_SH_EEENSC_ILb0EEEEENS9_38Sm100FmhaFwdEpilogueTmaWarpspecializedISB_fNS5_IJSE_SF_SE_EEESI_NS5_IJSH_S7_EEESR_EENS2_23IndividualTileSchedulerENS2_41Sm100FmhaCtxKernelWarpspecializedScheduleEEEEEvNT_6ParamsE,"ax",@progbits
	.align	128
.text._ZN7cutlass13device_kernelINS_4fmha6kernel36Sm100FmhaFwdKernelTmaWarpspecializedIN4cute5tupleIJiiiNS5_IJNS5_IJiiEEEiEEEEEENS1_10collective38Sm100FmhaFwdMainloopTmaWarpspecializedINS_6half_tEffNS5_IJNS4_1CILi256EEENSC_ILi128EEENSC_ILi32EEEEEENS5_IJiNSC_ILi1EEES7_EEENS5_IJiSH_NS5_IJNS5_IJNSC_ILi0EEEiEEEiEEEEEESM_NS9_10CausalMaskILb1EEENS5_IJNSC_ILi2EEESH_SH_EEENSC_ILb0EEEEENS9_38Sm100FmhaFwdEpilogueTmaWarpspecializedISB_fNS5_IJSE_SF_SE_EEESI_NS5_IJSH_S7_EEESR_EENS2_23IndividualTileSchedulerENS2_41Sm100FmhaCtxKernelWarpspecializedScheduleEEEEEvNT_6ParamsE:
        .type           _ZN7cutlass13device_kernelINS_4fmha6kernel36Sm100FmhaFwdKernelTmaWarpspecializedIN4cute5tupleIJiiiNS5_IJNS5_IJiiEEEiEEEEEENS1_10collective38Sm100FmhaFwdMainloopTmaWarpspecializedINS_6half_tEffNS5_IJNS4_1CILi256EEENSC_ILi128EEENSC_ILi32EEEEEENS5_IJiNSC_ILi1EEES7_EEENS5_IJiSH_NS5_IJNS5_IJNSC_ILi0EEEiEEEiEEEEEESM_NS9_10CausalMaskILb1EEENS5_IJNSC_ILi2EEESH_SH_EEENSC_ILb0EEEEENS9_38Sm100FmhaFwdEpilogueTmaWarpspecializedISB_fNS5_IJSE_SF_SE_EEESI_NS5_IJSH_S7_EEESR_EENS2_23IndividualTileSchedulerENS2_41Sm100FmhaCtxKernelWarpspecializedScheduleEEEEEvNT_6ParamsE,@function
        .size           _ZN7cutlass13device_kernelINS_4fmha6kernel36Sm100FmhaFwdKernelTmaWarpspecializedIN4cute5tupleIJiiiNS5_IJNS5_IJiiEEEiEEEEEENS1_10collective38Sm100FmhaFwdMainloopTmaWarpspecializedINS_6half_tEffNS5_IJNS4_1CILi256EEENSC_ILi128EEENSC_ILi32EEEEEENS5_IJiNSC_ILi1EEES7_EEENS5_IJiSH_NS5_IJNS5_IJNSC_ILi0EEEiEEEiEEEEEESM_NS9_10CausalMaskILb1EEENS5_IJNSC_ILi2EEESH_SH_EEENSC_ILb0EEEEENS9_38Sm100FmhaFwdEpilogueTmaWarpspecializedISB_fNS5_IJSE_SF_SE_EEESI_NS5_IJSH_S7_EEESR_EENS2_23IndividualTileSchedulerENS2_41Sm100FmhaCtxKernelWarpspecializedScheduleEEEEEvNT_6ParamsE,(.L_x_469 - _ZN7cutlass13device_kernelINS_4fmha6kernel36Sm100FmhaFwdKernelTmaWarpspecializedIN4cute5tupleIJiiiNS5_IJNS5_IJiiEEEiEEEEEENS1_10collective38Sm100FmhaFwdMainloopTmaWarpspecializedINS_6half_tEffNS5_IJNS4_1CILi256EEENSC_ILi128EEENSC_ILi32EEEEEENS5_IJiNSC_ILi1EEES7_EEENS5_IJiSH_NS5_IJNS5_IJNSC_ILi0EEEiEEEiEEEEEESM_NS9_10CausalMaskILb1EEENS5_IJNSC_ILi2EEESH_SH_EEENSC_ILb0EEEEENS9_38Sm100FmhaFwdEpilogueTmaWarpspecializedISB_fNS5_IJSE_SF_SE_EEESI_NS5_IJSH_S7_EEESR_EENS2_23IndividualTileSchedulerENS2_41Sm100FmhaCtxKernelWarpspecializedScheduleEEEEEvNT_6ParamsE)
        .other          _ZN7cutlass13device_kernelINS_4fmha6kernel36Sm100FmhaFwdKernelTmaWarpspecializedIN4cute5tupleIJiiiNS5_IJNS5_IJiiEEEiEEEEEENS1_10collective38Sm100FmhaFwdMainloopTmaWarpspecializedINS_6half_tEffNS5_IJNS4_1CILi256EEENSC_ILi128EEENSC_ILi32EEEEEENS5_IJiNSC_ILi1EEES7_EEENS5_IJiSH_NS5_IJNS5_IJNSC_ILi0EEEiEEEiEEEEEESM_NS9_10CausalMaskILb1EEENS5_IJNSC_ILi2EEESH_SH_EEENSC_ILb0EEEEENS9_38Sm100FmhaFwdEpilogueTmaWarpspecializedISB_fNS5_IJSE_SF_SE_EEESI_NS5_IJSH_S7_EEESR_EENS2_23IndividualTileSchedulerENS2_41Sm100FmhaCtxKernelWarpspecializedScheduleEEEEEvNT_6ParamsE,@"STO_CUDA_ENTRY STV_DEFAULT"
_ZN7cutlass13device_kernelINS_4fmha6kernel36Sm100FmhaFwdKernelTmaWarpspecializedIN4cute5tupleIJiiiNS5_IJNS5_IJiiEEEiEEEEEENS1_10collective38Sm100FmhaFwdMainloopTmaWarpspecializedINS_6half_tEffNS5_IJNS4_1CILi256EEENSC_ILi128EEENSC_ILi32EEEEEENS5_IJiNSC_ILi1EEES7_EEENS5_IJiSH_NS5_IJNS5_IJNSC_ILi0EEEiEEEiEEEEEESM_NS9_10CausalMaskILb1EEENS5_IJNSC_ILi2EEESH_SH_EEENSC_ILb0EEEEENS9_38Sm100FmhaFwdEpilogueTmaWarpspecializedISB_fNS5_IJSE_SF_SE_EEESI_NS5_IJSH_S7_EEESR_EENS2_23IndividualTileSchedulerENS2_41Sm100FmhaCtxKernelWarpspecializedScheduleEEEEEvNT_6ParamsE:
[----:B------:R-:W1:Y:S02]  /*0000*/  LDC R1, c[0x0][0x37c] ;  /* 0x0000df00ff017b82 */ /* 0x000e640000000800 */
[----:B-1----:R-:W-:Y:S01]  /*0010*/  IADD3 R1, PT, PT, R1, -0x78, RZ ;  /* 0xffffff8801017810 */ /* 0x002fe20007ffe0ff */
[----:B------:R-:W1:Y:S01]  /*0020*/  S2R R18, SR_TID.X ;  /* 0x0000000000127919 */ /* 0x000e620000002100 */
[----:B------:R-:W2:Y:S01]  /*0030*/  LDCU UR5, c[0x0][0x2f8] ;  /* 0x00005f00ff0577ac */ /* 0x000ea20008000800 */
[----:B------:R-:W3:Y:S01]  /*0040*/  LDCU UR4, c[0x0][0x2fc] ;  /* 0x00005f80ff0477ac */ /* 0x000ee20008000800 */
[----:B------:R-:W-:Y:S02]  /*0050*/  UPLOP3.LUT UP2, UPT, UPT, UPT, UPT, 0x40, 0x4 ;  /* 0x000000000004789c */ /* 0x000fe40003f4e870 */
[----:B------:R-:W-:Y:S02]  /*0060*/  UPLOP3.LUT UP1, UPT, UPT, UPT, UPT, 0x80, 0x8 ;  /* 0x000000000008789c */ /* 0x000fe40003f2f070 */
[----:B------:R-:W-:-:S02]  /*0070*/  UP2UR UR38, UPR, URZ, 0x4 ;  /* 0x00000004ff267883 */ /* 0x000fc40008000000 */
[----:B------:R-:W-:Y:S02]  /*0080*/  UPLOP3.LUT UP2, UPT, UPT, UPT, UPT, 0x80, 0x8 ;  /* 0x000000000008789c */ /* 0x000fe40003f4f070 */
[----:B------:R-:W-:Y:S01]  /*0090*/  UPLOP3.LUT UP0, UPT, UPT, UPT, UPT, 0x40, 0x4 ;  /* 0x000000000004789c */ /* 0x000fe20003f0e870 */
[----:B--2---:R-:W-:Y:S01]  /*00a0*/  IADD3 R22, P0, PT, R1, UR5, RZ ;  /* 0x0000000501167c10 */ /* 0x004fe2000ff1e0ff */
[----:B------:R-:W-:Y:S02]  /*00b0*/  UPLOP3.LUT UP6, UPT, UPT, UPT, UPT, 0x40, 0x4 ;  /* 0x000000000004789c */ /* 0x000fe40003fce870 */
[----:B------:R-:W-:Y:S02]  /*00c0*/  UPLOP3.LUT UP5, UPT, UPT, UPT, UPT, 0x40, 0x4 ;  /* 0x000000000004789c */ /* 0x000fe40003fae870 */
[----:B------:R-:W-:Y:S01]  /*00d0*/  UPLOP3.LUT UP4, UPT, UPT, UPT, UPT, 0x40, 0x4 ;  /* 0x000000000004789c */ /* 0x000fe20003f8e870 */
[----:B---3--:R-:W-:Y:S01]  /*00e0*/  IMAD.X R19, RZ, RZ, UR4, P0 ;  /* 0x00000004ff137e24 */ /* 0x008fe200080e06ff */
[----:B------:R-:W-:Y:S01]  /*00f0*/  UP2UR UR55, UPR, URZ, 0x4 ;  /* 0x00000004ff377883 */ /* 0x000fe20008000000 */
[----:B-1----:R-:W-:-:S05]  /*0100*/  SHF.R.U32.HI R17, RZ, 0x5, R18 ;  /* 0x00000005ff117819 */ /* 0x002fca0000011612 */
[----:B------:R-:W1:Y:S02]  /*0110*/  SHFL.IDX PT, R0, R17, RZ, 0x1f ;  /* 0x00001fff11007589 */ /* 0x000e6400000e0000 */
[----:B-1----:R-:W-:-:S04]  /*0120*/  SHF.R.S32.HI R3, RZ, 0x1f, R0 ;  /* 0x0000001fff037819 */ /* 0x002fc80000011400 */
[----:B------:R-:W-:-:S04]  /*0130*/  LEA.HI R2, R3, R0, RZ, 0x2 ;  /* 0x0000000003027211 */ /* 0x000fc800078f10ff */
[----:B------:R-:W-:-:S04]  /*0140*/  SHF.R.S32.HI R2, RZ, 0x2, R2 ;  /* 0x00000002ff027819 */ /* 0x000fc80000011402 */
[----:B------:R-:W-:-:S13]  /*0150*/  ISETP.NE.AND P1, PT, R2, RZ, PT ;  /* 0x000000ff0200720c */ /* 0x000fda0003f25270 */
[----:B------:R-:W-:Y:S05]  /*0160*/  @!P1 BRA `(.L_x_0) ;  /* 0x0000000400249947 */ /* 0x000fea0003800000 */
[----:B------:R-:W-:-:S13]  /*0170*/  ISETP.NE.AND P0, PT, R2, 0x2, PT ;  /* 0x000000020200780c */ /* 0x000fda0003f05270 */
[----:B------:R-:W-:Y:S05]  /*0180*/  @!P0 BRA `(.L_x_1) ;  /* 0x0000000000f48947 */ /* 0x000fea0003800000 */
[----:B------:R-:W-:-:S13]  /*0190*/  ISETP.NE.AND P0, PT, R2, 0x1, PT ;  /* 0x000000010200780c */ /* 0x000fda0003f05270 */
[----:B------:R-:W-:Y:S05]  /*01a0*/  @P0 BRA `(.L_x_2) ;  /* 0x00000000002c0947 */ /* 0x000fea0003800000 */
[----:B------:R-:W-:Y:S01]  /*01b0*/  HFMA2 R2, -RZ, RZ, 0, 5.9604644775390625e-08 ;  /* 0x00000001ff027431 */ /* 0x000fe200000001ff */
[----:B------:R-:W-:Y:S02]  /*01c0*/  UPLOP3.LUT UP3, UPT, UPT, UPT, UPT, 0x40, 0x4 ;  /* 0x000000000004789c */ /* 0x000fe40003f6e870 */
[----:B------:R-:W-:Y:S02]  /*01d0*/  UPLOP3.LUT UP2, UPT, UPT, UPT, UPT, 0x40, 0x4 ;  /* 0x000000000004789c */ /* 0x000fe40003f4e870 */
[----:B------:R-:W-:Y:S02]  /*01e0*/  UPLOP3.LUT UP1, UPT, UPT, UPT, UPT, 0x80, 0x8 ;  /* 0x000000000008789c */ /* 0x000fe40003f2f070 */
[----:B------:R-:W-:Y:S02]  /*01f0*/  UPLOP3.LUT UP0, UPT, UPT, UPT, UPT, 0x40, 0x4 ;  /* 0x000000000004789c */ /* 0x000fe40003f0e870 */
[----:B------:R-:W-:Y:S02]  /*0200*/  UPLOP3.LUT UP6, UPT, UPT, UPT, UPT, 0x40, 0x4 ;  /* 0x000000000004789c */ /* 0x000fe40003fce870 */
[----:B------:R-:W-:-:S02]  /*0210*/  UPLOP3.LUT UP5, UPT, UPT, UPT, UPT, 0x40, 0x4 ;  /* 0x000000000004789c */ /* 0x000fc40003fae870 */
[----:B------:R-:W-:Y:S02]  /*0220*/  UPLOP3.LUT UP4, UPT, UPT, UPT, UPT, 0x80, 0x8 ;  /* 0x000000000008789c */ /* 0x000fe40003f8f070 */
[----:B------:R-:W-:Y:S02]  /*0230*/  UP2UR UR38, UPR, URZ, 0x8 ;  /* 0x00000008ff267883 */ /* 0x000fe40008000000 */
[----:B------:R-:W-:Y:S01]  /*0240*/  UP2UR UR55, UPR, URZ, 0x4 ;  /* 0x00000004ff377883 */ /* 0x000fe20008000000 */
[----:B------:R-:W-:Y:S11]  /*0250*/  BRA `(.L_x_0) ;  /* 0x0000000000e87947 */ /* 0x000ff60003800000 */
.L_x_2:
[----:B------:R-:W-:Y:S01]  /*0260*/  ISETP.NE.AND P0, PT, R0, 0xc, PT ;  /* 0x0000000c0000780c */ /* 0x000fe20003f05270 */
[----:B------:R-:W-:Y:S01]  /*0270*/  UPLOP3.LUT UP2, UPT, UPT, UPT, UPT, 0x40, 0x4 ;  /* 0x000000000004789c */ /* 0x000fe20003f4e870 */
[----:B------:R-:W-:Y:S01]  /*0280*/  HFMA2 R2, -RZ, RZ, 0, 1.78813934326171875e-07 ;  /* 0x00000003ff027431 */ /* 0x000fe200000001ff */
[----:B------:R-:W-:Y:S02]  /*0290*/  UPLOP3.LUT UP1, UPT, UPT, UPT, UPT, 0x80, 0x8 ;  /* 0x000000000008789c */ /* 0x000fe40003f2f070 */
[----:B------:R-:W-:Y:S02]  /*02a0*/  UP2UR UR38, UPR, URZ, 0x4 ;  /* 0x00000004ff267883 */ /* 0x000fe40008000000 */
[----:B------:R-:W-:Y:S02]  /*02b0*/  UPLOP3.LUT UP2, UPT, UPT, UPT, UPT, 0x40, 0x4 ;  /* 0x000000000004789c */ /* 0x000fe40003f4e870 */
[----:B------:R-:W-:Y:S02]  /*02c0*/  UPLOP3.LUT UP0, UPT, UPT, UPT, UPT, 0x40, 0x4 ;  /* 0x000000000004789c */ /* 0x000fe40003f0e870 */
[----:B------:R-:W-:-:S02]  /*02d0*/  UPLOP3.LUT UP6, UPT, UPT, UPT, UPT, 0x40, 0x4 ;  /* 0x000000000004789c */ /* 0x000fc40003fce870 */
[----:B------:R-:W-:Y:S02]  /*02e0*/  UPLOP3.LUT UP5, UPT, UPT, UPT, UPT, 0x80, 0x8 ;  /* 0x000000000008789c */ /* 0x000fe40003faf070 */
[----:B------:R-:W-:Y:S02]  /*02f0*/  UPLOP3.LUT UP4, UPT, UPT, UPT, UPT, 0x40, 0x4 ;  /* 0x000000000004789c */ /* 0x000fe40003f8e870 */
[----:B------:R-:W-:Y:S01]  /*0300*/  UP2UR UR55, UPR, URZ, 0x4 ;  /* 0x00000004ff377883 */ /* 0x000fe20008000000 */
[----:B------:R-:W-:Y:S11]  /*0310*/  @!P0 BRA `(.L_x_0) ;  /* 0x0000000000b88947 */ /* 0x000ff60003800000 */
[----:B------:R-:W-:-:S13]  /*0320*/  ISETP.NE.AND P0, PT, R0, 0xe, PT ;  /* 0x0000000e0000780c */ /* 0x000fda0003f05270 */
[----:B------:R-:W-:Y:S05]  /*0330*/  @!P0 BRA `(.L_x_3) ;  /* 0x00000000005c8947 */ /* 0x000fea0003800000 */
[----:B------:R-:W-:-:S13]  /*0340*/  ISETP.NE.AND P0, PT, R0, 0xd, PT ;  /* 0x0000000d0000780c */ /* 0x000fda0003f05270 */
[----:B------:R-:W-:Y:S05]  /*0350*/  @P0 BRA `(.L_x_4) ;  /* 0x00000000002c0947 */ /* 0x000fea0003800000 */
[----:B------:R-:W-:Y:S01]  /*0360*/  HFMA2 R2, -RZ, RZ, 0, 2.384185791015625e-07 ;  /* 0x00000004ff027431 */ /* 0x000fe200000001ff */
        /* <DEDUP_REMOVED lines=10> */
.L_x_4:
[----:B------:R-:W-:Y:S01]  /*0410*/  HFMA2 R2, -RZ, RZ, 0, 3.5762786865234375e-07 ;  /* 0x00000006ff027431 */ /* 0x000fe200000001ff */
[----:B------:R-:W-:Y:S02]  /*0420*/  UPLOP3.LUT UP3, UPT, UPT, UPT, UPT, 0x40, 0x4 ;  /* 0x000000000004789c */ /* 0x000fe40003f6e870 */
[----:B------:R-:W-:Y:S02]  /*0430*/  UPLOP3.LUT UP2, UPT, UPT, UPT, UPT, 0x40, 0x4 ;  /* 0x000000000004789c */ /* 0x000fe40003f4e870 */
[----:B------:R-:W-:Y:S02]  /*0440*/  UPLOP3.LUT UP0, UPT, UPT, UPT, UPT, 0x40, 0x4 ;  /* 0x000000000004789c */ /* 0x000fe40003f0e870 */
[----:B------:R-:W-:Y:S02]  /*0450*/  UPLOP3.LUT UP6, UPT, UPT, UPT, UPT, 0x40, 0x4 ;  /* 0x000000000004789c */ /* 0x000fe40003fce870 */
[----:B------:R-:W-:Y:S02]  /*0460*/  UPLOP3.LUT UP5, UPT, UPT, UPT, UPT, 0x40, 0x4 ;  /* 0x000000000004789c */ /* 0x000fe40003fae870 */
[----:B------:R-:W-:-:S02]  /*0470*/  UPLOP3.LUT UP4, UPT, UPT, UPT, UPT, 0x40, 0x4 ;  /* 0x000000000004789c */ /* 0x000fc40003f8e870 */
[----:B------:R-:W-:Y:S02]  /*0480*/  UP2UR UR38, UPR, URZ, 0x8 ;  /* 0x00000008ff267883 */ /* 0x000fe40008000000 */
[----:B------:R-:W-:Y:S01]  /*0490*/  UP2UR UR55, UPR, URZ, 0x4 ;  /* 0x00000004ff377883 */ /* 0x000fe20008000000 */
[----:B------:R-:W-:Y:S11]  /*04a0*/  BRA `(.L_x_0) ;  /* 0x0000000000547947 */ /* 0x000ff60003800000 */
.L_x_3:
[----:B------:R-:W-:Y:S01]  /*04b0*/  HFMA2 R2, -RZ, RZ, 0, 2.98023223876953125e-07 ;  /* 0x00000005ff027431 */ /* 0x000fe200000001ff */
        /* <DEDUP_REMOVED lines=10> */
.L_x_1:
[----:B------:R-:W-:Y:S01]  /*0560*/  HFMA2 R2, -RZ, RZ, 0, 1.1920928955078125e-07 ;  /* 0x00000002ff027431 */ /* 0x000fe200000001ff */
        /* <DEDUP_REMOVED lines=8> */
[----:B------:R-:W-:-:S12]  /*05f0*/  UP2UR UR55, UPR, URZ, 0x4 ;  /* 0x00000004ff377883 */ /* 0x000fd80008000000 */
.L_x_0:
[----:B------:R-:W-:Y:S01]  /*0600*/  ELECT P0, URZ, PT ;  /* 0x0000000000ff782f */ /* 0x000fe20003800000 */
[----:B------:R-:W-:Y:S03]  /*0610*/  BSSY.RECONVERGENT B0, `(.L_x_5) ;  /* 0x000000f000007945 */ /* 0x000fe60003800200 */
[----:B------:R-:W-:Y:S02]  /*0620*/  PLOP3.LUT P2, PT, P0, PT, UP0, 0x5d, 0xd5 ;  /* 0x0000000000d5781c */ /* 0x000fe4000074eb0d */
[----:B------:R-:W-:-:S11]  /*0630*/  PLOP3.LUT P1, PT, P0, PT, UP6, 0x5d, 0xd5 ;  /* 0x0000000000d5781c */ /* 0x000fd6000072eb6d */
[----:B------:R-:W-:Y:S05]  /*0640*/  @P2 BRA `(.L_x_6) ;  /* 0x00000000002c2947 */ /* 0x000fea0003800000 */
[----:B------:R-:W1:Y:S02]  /*0650*/  LDCU.64 UR4, c[0x0][0x348] ;  /* 0x00006900ff0477ac */ /* 0x000e640008000a00 */
[----:B-1----:R-:W-:-:S04]  /*0660*/  UIADD3 UR8, UP0, UPT, UR4, 0x80, URZ ;  /* 0x0000008004087890 */ /* 0x002fc8000ff1e0ff */
[----:B------:R-:W-:Y:S02]  /*0670*/  UIADD3.X UR9, UPT, UPT, URZ, UR5, URZ, UP0, !UPT ;  /* 0x00000005ff097290 */ /* 0x000fe400087fe4ff */
[----:B------:R-:W-:-:S04]  /*0680*/  UIADD3 UR6, UP0, UPT, UR4, 0x180, URZ ;  /* 0x0000018004067890 */ /* 0x000fc8000ff1e0ff */
[----:B------:R-:W-:Y:S02]  /*0690*/  UIADD3.X UR7, UPT, UPT, URZ, UR5, URZ, UP0, !UPT ;  /* 0x00000005ff077290 */ /* 0x000fe400087fe4ff */
[----:B------:R-:W-:Y:S01]  /*06a0*/  UIADD3 UR4, UP0, UPT, UR4, 0x280, URZ ;  /* 0x0000028004047890 */ /* 0x000fe2000ff1e0ff */
[----:B------:R1:W-:Y:S03]  /*06b0*/  UTMACCTL.PF [UR8] ;  /* 0x00000000080079b9 */ /* 0x0003e60008040000 */
[----:B------:R-:W-:-:S03]  /*06c0*/  UIADD3.X UR5, UPT, UPT, URZ, UR5, URZ, UP0, !UPT ;  /* 0x00000005ff057290 */ /* 0x000fc600087fe4ff */
[----:B------:R1:W-:Y:S06]  /*06d0*/  UTMACCTL.PF [UR6] ;  /* 0x00000000060079b9 */ /* 0x0003ec0008040000 */
[----:B------:R1:W-:Y:S02]  /*06e0*/  UTMACCTL.PF [UR4] ;  /* 0x00000000040079b9 */ /* 0x0003e40008040000 */
[----:B-1----:R-:W-:Y:S01]  /*06f0*/  NOP ;  /* 0x0000000000007918 */ /* 0x002fe20000000000 */
.L_x_6:
[----:B------:R-:W-:Y:S05]  /*0700*/  BSYNC.RECONVERGENT B0 ;  /* 0x0000000000007941 */ /* 0x000fea0003800200 */
.L_x_5:
[----:B------:R-:W-:Y:S04]  /*0710*/  BSSY.RECONVERGENT B0, `(.L_x_7) ;  /* 0x000001b000007945 */ /* 0x000fe80003800200 */
[----:B------:R-:W-:Y:S05]  /*0720*/  @P1 BRA `(.L_x_8) ;  /* 0x0000000000241947 */ /* 0x000fea0003800000 */
[----:B------:R-:W1:Y:S01]  /*0730*/  LDCU.64 UR4, c[0x0][0x348] ;  /* 0x00006900ff0477ac */ /* 0x000e620008000a00 */
[----:B------:R-:W-:Y:S02]  /*0740*/  PLOP3.LUT P6, PT, PT, PT, PT, 0x80, 0x8 ;  /* 0x000000000008781c */ /* 0x000fe40003fcf070 */
[----:B------:R-:W-:Y:S02]  /*0750*/  PLOP3.LUT P5, PT, PT, PT, PT, 0x8, 0x80 ;  /* 0x000000000080781c */ /* 0x000fe40003fae170 */
[----:B------:R-:W-:Y:S02]  /*0760*/  PLOP3.LUT P4, PT, PT, PT, PT, 0x80, 0x8 ;  /* 0x000000000008781c */ /* 0x000fe40003f8f070 */
[----:B------:R-:W-:Y:S01]  /*0770*/  PLOP3.LUT P3, PT, PT, PT, PT, 0x80, 0x8 ;  /* 0x000000000008781c */ /* 0x000fe20003f6f070 */
[----:B-1----:R-:W-:-:S04]  /*0780*/  UIADD3 UR4, UP0, UPT, UR4, 0x400, URZ ;  /* 0x0000040004047890 */ /* 0x002fc8000ff1e0ff */
[----:B------:R-:W-:-:S09]  /*0790*/  UIADD3.X UR5, UPT, UPT, URZ, UR5, URZ, UP0, !UPT ;  /* 0x00000005ff057290 */ /* 0x000fd200087fe4ff */
[----:B------:R1:W-:Y:S02]  /*07a0*/  UTMACCTL.PF [UR4] ;  /* 0x00000000040079b9 */ /* 0x0003e40008040000 */
[----:B-1----:R-:W-:Y:S05]  /*07b0*/  BRA `(.L_x_9) ;  /* 0x0000000000407947 */ /* 0x002fea0003800000 */
.L_x_8:
[----:B------:R-:W-:-:S13]  /*07c0*/  ISETP.NE.AND P1, PT, R2, 0x3, PT ;  /* 0x000000030200780c */ /* 0x000fda0003f25270 */
[----:B------:R-:W-:Y:S05]  /*07d0*/  @!P1 BRA `(.L_x_10) ;  /* 0x0000000000289947 */ /* 0x000fea0003800000 */
[----:B------:R-:W-:Y:S02]  /*07e0*/  ISETP.NE.AND P1, PT, R2, 0x4, PT ;  /* 0x000000040200780c */ /* 0x000fe40003f25270 */
[----:B------:R-:W-:Y:S02]  /*07f0*/  PLOP3.LUT P4, PT, PT, PT, PT, 0x80, 0x8 ;  /* 0x000000000008781c */ /* 0x000fe40003f8f070 */
[----:B------:R-:W-:Y:S02]  /*0800*/  PLOP3.LUT P5, PT, PT, PT, PT, 0x8, 0x80 ;  /* 0x000000000080781c */ /* 0x000fe40003fae170 */
[----:B------:R-:W-:Y:S02]  /*0810*/  PLOP3.LUT P6, PT, PT, PT, PT, 0x80, 0x8 ;  /* 0x000000000008781c */ /* 0x000fe40003fcf070 */
[----:B------:R-:W-:-:S05]  /*0820*/  PLOP3.LUT P3, PT, PT, PT, PT, 0x80, 0x8 ;  /* 0x000000000008781c */ /* 0x000fca0003f6f070 */
[----:B------:R-:W-:Y:S08]  /*0830*/  @P1 BRA `(.L_x_9) ;  /* 0x0000000000201947 */ /* 0x000ff00003800000 */
[----:B------:R-:W-:Y:S02]  /*0840*/  PLOP3.LUT P5, PT, PT, PT, PT, 0x8, 0x80 ;  /* 0x000000000080781c */ /* 0x000fe40003fae170 */
[----:B------:R-:W-:Y:S02]  /*0850*/  PLOP3.LUT P6, PT, PT, PT, PT, 0x8, 0x80 ;  /* 0x000000000080781c */ /* 0x000fe40003fce170 */
[----:B------:R-:W-:Y:S01]  /*0860*/  PLOP3.LUT P3, PT, PT, PT, PT, 0x8, 0x80 ;  /* 0x000000000080781c */ /* 0x000fe20003f6e170 */
[----:B------:R-:W-:-:S12]  /*0870*/  BRA `(.L_x_9) ;  /* 0x0000000000107947 */ /* 0x000fd80003800000 */
.L_x_10:
[----:B------:R-:W-:Y:S02]  /*0880*/  PLOP3.LUT P6, PT, PT, PT, PT, 0x8, 0x80 ;  /* 0x000000000080781c */ /* 0x000fe40003fce170 */
[----:B------:R-:W-:Y:S02]  /*0890*/  PLOP3.LUT P5, PT, PT, PT, PT, 0x80, 0x8 ;  /* 0x000000000008781c */ /* 0x000fe40003faf070 */
[----:B------:R-:W-:Y:S02]  /*08a0*/  PLOP3.LUT P4, PT, PT, PT, PT, 0x8, 0x80 ;  /* 0x000000000080781c */ /* 0x000fe40003f8e170 */
[----:B------:R-:W-:-:S13]  /*08b0*/  PLOP3.LUT P3, PT, PT, PT, PT, 0x80, 0x8 ;  /* 0x000000000008781c */ /* 0x000fda0003f6f070 */
.L_x_9:
[----:B------:R-:W-:Y:S05]  /*08c0*/  BSYNC.RECONVERGENT B0 ;  /* 0x0000000000007941 */ /* 0x000fea0003800200 */
.L_x_7:
[----:B------:R-:W1:Y:S01]  /*08d0*/  SHFL.IDX PT, R0, R17, RZ, 0x1f ;  /* 0x00001fff11007589 */ /* 0x000e6200000e0000 */
[----:B------:R-:W-:Y:S02]  /*08e0*/  ISETP.NE.AND P1, PT, R2, 0x3, PT ;  /* 0x000000030200780c */ /* 0x000fe40003f25270 */
[----:B------:R-:W-:Y:S02]  /*08f0*/  PLOP3.LUT P0, PT, P0, PT, UP1, 0xae, 0xea ;  /* 0x0000000000ea781c */ /* 0x000fe4000070f51e */
[----:B-1----:R-:W-:-:S13]  /*0900*/  ISETP.NE.AND P2, PT, R0, RZ, PT ;  /* 0x000000ff0000720c */ /* 0x002fda0003f45270 */
[----:B------:R-:W-:Y:S05]  /*0910*/  @P2 BRA `(.L_x_11) ;  /* 0x0000000000382947 */ /* 0x000fea0003800000 */
[----:B------:R-:W1:Y:S01]  /*0920*/  S2UR UR5, SR_CgaCtaId ;  /* 0x00000000000579c3 */ /* 0x000e620000008800 */
[----:B------:R-:W-:Y:S01]  /*0930*/  UMOV UR6, 0x400 ;  /* 0x0000040000067882 */ /* 0x000fe20000000000 */
[----:B------:R-:W-:Y:S01]  /*0940*/  UMOV UR4, 0x1 ;  /* 0x0000000100047882 */ /* 0x000fe20000000000 */
[----:B------:R-:W-:Y:S01]  /*0950*/  ELECT P2, URZ, PT ;  /* 0x0000000000ff782f */ /* 0x000fe20003840000 */
[----:B-1----:R-:W-:Y:S02]  /*0960*/  ULEA UR5, UR5, UR6, 0x18 ;  /* 0x0000000605057291 */ /* 0x002fe4000f8ec0ff */
[----:B------:R-:W-:-:S04]  /*0970*/  UIADD3 UR6, UPT, UPT, -UR4, 0x100000, URZ ;  /* 0x0010000004067890 */ /* 0x000fc8000fffe1ff */
[----:B------:R-:W-:Y:S02]  /*0980*/  USHF.L.U32 UR7, UR6, 0xb, URZ ;  /* 0x0000000b06077899 */ /* 0x000fe400080006ff */
[----:B------:R-:W-:Y:S01]  /*0990*/  USHF.L.U32 UR6, UR6, 0x1, URZ ;  /* 0x0000000106067899 */ /* 0x000fe200080006ff */
[----:B------:R-:W1:Y:S11]  /*09a0*/  FENCE.VIEW.ASYNC.S ;  /* 0x00000000000073c6 */ /* 0x000e760000000000 */
[----:B-1----:R1:W2:Y:S01]  /*09b0*/  SYNCS.EXCH.64 URZ, [UR5+0xa000], UR6 ;  /* 0x00a0000605ff75b2 */ /* 0x0022a20008000100 */
[----:B------:R1:W3:Y:S01]  /*09c0*/  SYNCS.EXCH.64 URZ, [UR5+0xa010], UR6 ;  /* 0x00a0100605ff75b2 */ /* 0x0002e20008000100 */
[----:B------:R1:W4:Y:S01]  /*09d0*/  SYNCS.EXCH.64 URZ, [UR5+0xa008], UR6 ;  /* 0x00a0080605ff75b2 */ /* 0x0003220008000100 */
[----:B------:R1:W1:Y:S01]  /*09e0*/  SYNCS.EXCH.64 URZ, [UR5+0xa018], UR6 ;  /* 0x00a0180605ff75b2 */ /* 0x0002620008000100 */
[----:B------:R-:W-:Y:S01]  /*09f0*/  NOP ;  /* 0x0000000000007918 */ /* 0x000fe20000000000 */
.L_x_11:
[----:B------:R-:W-:Y:S01]  /*0a00*/  NOP ;  /* 0x0000000000007918 */ /* 0x000fe20000000000 */
[----:B------:R-:W-:Y:S05]  /*0a10*/  @!P1 BRA `(.L_x_12) ;  /* 0x0000000000289947 */ /* 0x000fea0003800000 */
[----:B------:R-:W-:Y:S01]  /*0a20*/  ISETP.NE.AND P1, PT, R2, 0x4, PT ;  /* 0x000000040200780c */ /* 0x000fe20003f25270 */
[----:B------:R-:W-:Y:S02]  /*0a30*/  UPLOP3.LUT UP3, UPT, UPT, UPT, UPT, 0x80, 0x8 ;  /* 0x000000000008789c */ /* 0x000fe40003f6f070 */
[----:B------:R-:W-:Y:S02]  /*0a40*/  UPLOP3.LUT UP2, UPT, UPT, UPT, UPT, 0x40, 0x4 ;  /* 0x000000000004789c */ /* 0x000fe40003f4e870 */
[----:B------:R-:W-:Y:S02]  /*0a50*/  UPLOP3.LUT UP1, UPT, UPT, UPT, UPT, 0x80, 0x8 ;  /* 0x000000000008789c */ /* 0x000fe40003f2f070 */
[----:B------:R-:W-:-:S06]  /*0a60*/  UPLOP3.LUT UP0, UPT, UPT, UPT, UPT, 0x80, 0x8 ;  /* 0x000000000008789c */ /* 0x000fcc0003f0f070 */
[----:B------:R-:W-:Y:S05]  /*0a70*/  @P1 BRA `(.L_x_13) ;  /* 0x0000000000201947 */ /* 0x000fea0003800000 */
[----:B------:R-:W-:Y:S02]  /*0a80*/  UPLOP3.LUT UP2, UPT, UPT, UPT, UPT, 0x40, 0x4 ;  /* 0x000000000004789c */ /* 0x000fe40003f4e870 */
[----:B------:R-:W-:Y:S02]  /*0a90*/  UPLOP3.LUT UP3, UPT, UPT, UPT, UPT, 0x40, 0x4 ;  /* 0x000000000004789c */ /* 0x000fe40003f6e870 */
[----:B------:R-:W-:Y:S01]  /*0aa0*/  UPLOP3.LUT UP0, UPT, UPT, UPT, UPT, 0x40, 0x4 ;  /* 0x000000000004789c */ /* 0x000fe20003f0e870 */
[----:B------:R-:W-:Y:S05]  /*0ab0*/  BRA `(.L_x_13) ;  /* 0x0000000000107947 */ /* 0x000fea0003800000 */
.L_x_12:
[----:B------:R-:W-:Y:S02]  /*0ac0*/  UPLOP3.LUT UP3, UPT, UPT, UPT, UPT, 0x40, 0x4 ;  /* 0x000000000004789c */ /* 0x000fe40003f6e870 */
[----:B------:R-:W-:Y:S02]  /*0ad0*/  UPLOP3.LUT UP2, UPT, UPT, UPT, UPT, 0x80, 0x8 ;  /* 0x000000000008789c */ /* 0x000fe40003f4f070 */
[----:B------:R-:W-:Y:S02]  /*0ae0*/  UPLOP3.LUT UP1, UPT, UPT, UPT, UPT, 0x40, 0x4 ;  /* 0x000000000004789c */ /* 0x000fe40003f2e870 */
[----:B------:R-:W-:Y:S02]  /*0af0*/  UPLOP3.LUT UP0, UPT, UPT, UPT, UPT, 0x80, 0x8 ;  /* 0x000000000008789c */ /* 0x000fe40003f0f070 */
.L_x_13:
[----:B------:R-:W5:Y:S02]  /*0b00*/  SHFL.IDX PT, R0, R17, RZ, 0x1f ;  /* 0x00001fff11007589 */ /* 0x000f6400000e0000 */
[----:B-----5:R-:W-:-:S13]  /*0b10*/  ISETP.NE.AND P1, PT, R0, RZ, PT ;  /* 0x000000ff0000720c */ /* 0x020fda0003f25270 */
[----:B------:R-:W-:Y:S05]  /*0b20*/  @P1 BRA `(.L_x_14) ;  /* 0x0000000000401947 */ /* 0x000fea0003800000 */
[----:B-1----:R-:W1:Y:S01]  /*0b30*/  S2UR UR5, SR_CgaCtaId ;  /* 0x00000000000579c3 */ /* 0x002e620000008800 */
        /* <DEDUP_REMOVED lines=8> */
[----:B-1----:R1:W1:Y:S01]  /*0bc0*/  SYNCS.EXCH.64 URZ, [UR5+0xa020], UR6 ;  /* 0x00a0200605ff75b2 */ /* 0x0022620008000100 */
[----:B------:R1:W1:Y:S01]  /*0bd0*/  SYNCS.EXCH.64 URZ, [UR5+0xa038], UR6 ;  /* 0x00a0380605ff75b2 */ /* 0x0002620008000100 */
[----:B------:R1:W1:Y:S01]  /*0be0*/  SYNCS.EXCH.64 URZ, [UR5+0xa028], UR6 ;  /* 0x00a0280605ff75b2 */ /* 0x0002620008000100 */
[----:B------:R1:W1:Y:S01]  /*0bf0*/  SYNCS.EXCH.64 URZ, [UR5+0xa040], UR6 ;  /* 0x00a0400605ff75b2 */ /* 0x0002620008000100 */
[----:B------:R1:W1:Y:S01]  /*0c00*/  SYNCS.EXCH.64 URZ, [UR5+0xa030], UR6 ;  /* 0x00a0300605ff75b2 */ /* 0x0002620008000100 */
[----:B------:R1:W1:Y:S01]  /*0c10*/  SYNCS.EXCH.64 URZ, [UR5+0xa048], UR6 ;  /* 0x00a0480605ff75b2 */ /* 0x0002620008000100 */
[----:B------:R-:W-:Y:S01]  /*0c20*/  NOP ;  /* 0x0000000000007918 */ /* 0x000fe20000000000 */
.L_x_14:
[----:B------:R-:W5:Y:S01]  /*0c30*/  SHFL.IDX PT, R0, R17, RZ, 0x1f ;  /* 0x00001fff11007589 */ /* 0x000f6200000e0000 */
[----:B------:R-:W-:Y:S01]  /*0c40*/  NOP ;  /* 0x0000000000007918 */ /* 0x000fe20000000000 */
[----:B-----5:R-:W-:-:S13]  /*0c50*/  ISETP.NE.AND P1, PT, R0, RZ, PT ;  /* 0x000000ff0000720c */ /* 0x020fda0003f25270 */
[----:B------:R-:W-:Y:S05]  /*0c60*/  @P1 BRA `(.L_x_15) ;  /* 0x0000000000401947 */ /* 0x000fea0003800000 */
[----:B-1----:R-:W1:Y:S01]  /*0c70*/  S2UR UR6, SR_CgaCtaId ;  /* 0x00000000000679c3 */ /* 0x002e620000008800 */
[----:B------:R-:W-:Y:S01]  /*0c80*/  UMOV UR7, 0x400 ;  /* 0x0000040000077882 */ /* 0x000fe20000000000 */
[----:B------:R-:W-:Y:S01]  /*0c90*/  UMOV UR5, 0x1 ;  /* 0x0000000100057882 */ /* 0x000fe20000000000 */
[----:B------:R-:W-:Y:S01]  /*0ca0*/  UMOV UR4, 0x80 ;  /* 0x0000008000047882 */ /* 0x000fe20000000000 */
[----:B------:R-:W-:-:S04]  /*0cb0*/  UIADD3 UR8, UPT, UPT, -UR5, 0x100000, URZ ;  /* 0x0010000005087890 */ /* 0x000fc8000fffe1ff */
[----:B------:R-:W-:Y:S02]  /*0cc0*/  USHF.L.U32 UR9, UR8, 0xb, URZ ;  /* 0x0000000b08097899 */ /* 0x000fe400080006ff */
[----:B------:R-:W-:Y:S02]  /*0cd0*/  USHF.L.U32 UR8, UR8, 0x1, URZ ;  /* 0x0000000108087899 */ /* 0x000fe400080006ff */
[----:B------:R-:W-:-:S04]  /*0ce0*/  UIADD3 UR4, UPT, UPT, -UR4, 0x100000, URZ ;  /* 0x0010000004047890 */ /* 0x000fc8000fffe1ff */
[----:B------:R-:W-:Y:S02]  /*0cf0*/  USHF.L.U32 UR5, UR4, 0xb, URZ ;  /* 0x0000000b04057899 */ /* 0x000fe400080006ff */
[----:B------:R-:W-:Y:S01]  /*0d00*/  USHF.L.U32 UR4, UR4, 0x1, URZ ;  /* 0x0000000104047899 */ /* 0x000fe200080006ff */
[----:B------:R-:W-:Y:S01]  /*0d10*/  ELECT P1, URZ, PT ;  /* 0x0000000000ff782f */ /* 0x000fe20003820000 */
[----:B-1----:R-:W-:Y:S01]  /*0d20*/  ULEA UR6, UR6, UR7, 0x18 ;  /* 0x0000000706067291 */ /* 0x002fe2000f8ec0ff */
[----:B------:R-:W1:Y:S11]  /*0d30*/  FENCE.VIEW.ASYNC.S ;  /* 0x00000000000073c6 */ /* 0x000e760000000000 */
[----:B-1----:R1:W1:Y:S01]  /*0d40*/  SYNCS.EXCH.64 URZ, [UR6+0xa050], UR8 ;  /* 0x00a0500806ff75b2 */ /* 0x0022620008000100 */
[----:B------:R1:W1:Y:S01]  /*0d50*/  SYNCS.EXCH.64 URZ, [UR6+0xa058], UR4 ;  /* 0x00a0580406ff75b2 */ /* 0x0002620008000100 */
[----:B------:R-:W-:Y:S01]  /*0d60*/  NOP ;  /* 0x0000000000007918 */ /* 0x000fe20000000000 */
.L_x_15:
[----:B------:R-:W5:Y:S01]  /*0d70*/  SHFL.IDX PT, R0, R17, RZ, 0x1f ;  /* 0x00001fff11007589 */ /* 0x000f6200000e0000 */
[----:B-1----:R-:W-:Y:S01]  /*0d80*/  UP2UR UR4, UPR, URZ, 0x1 ;  /* 0x00000001ff047883 */ /* 0x002fe20008000000 */
[----:B------:R-:W-:Y:S01]  /*0d90*/  ISETP.NE.AND P2, PT, R2, 0x2, PT ;  /* 0x000000020200780c */ /* 0x000fe20003f45270 */
[----:B------:R-:W-:Y:S01]  /*0da0*/  UISETP.NE.AND UP0, UPT, UR55, URZ, UPT ;  /* 0x000000ff3700728c */ /* 0x000fe2000bf05270 */
[----:B------:R-:W-:Y:S01]  /*0db0*/  NOP ;  /* 0x0000000000007918 */ /* 0x000fe20000000000 */
[----:B------:R-:W-:Y:S02]  /*0dc0*/  USEL UR47, URZ, 0x2, !UP4 ;  /* 0x00000002ff2f7887 */ /* 0x000fe4000e000000 */
[----:B------:R-:W-:Y:S02]  /*0dd0*/  USEL UR48, URZ, 0x2, !UP0 ;  /* 0x00000002ff307887 */ /* 0x000fe4000c000000 */
[----:B------:R-:W-:Y:S02]  /*0de0*/  UISETP.NE.AND UP0, UPT, UR4, URZ, UPT ;  /* 0x000000ff0400728c */ /* 0x000fe4000bf05270 */
[----:B------:R-:W-:-:S02]  /*0df0*/  USEL UR48, UR48, 0x1, !UP5 ;  /* 0x0000000130307887 */ /* 0x000fc4000e800000 */
[----:B------:R-:W-:Y:S01]  /*0e00*/  USEL UR47, UR47, 0x1, !UP5 ;  /* 0x000000012f2f7887 */ /* 0x000fe2000e800000 */
[----:B-----5:R-:W-:-:S13]  /*0e10*/  ISETP.NE.AND P1, PT, R0, RZ, PT ;  /* 0x000000ff0000720c */ /* 0x020fda0003f25270 */
[----:B------:R-:W-:Y:S05]  /*0e20*/  @P1 BRA `(.L_x_16) ;  /* 0x0000000000401947 */ /* 0x000fea0003800000 */
[----:B------:R-:W1:Y:S01]  /*0e30*/  S2UR UR6, SR_CgaCtaId ;  /* 0x00000000000679c3 */ /* 0x000e620000008800 */
        /* <DEDUP_REMOVED lines=15> */
.L_x_16:
[----:B------:R-:W-:Y:S01]  /*0f30*/  NOP ;  /* 0x0000000000007918 */ /* 0x000fe20000000000 */
[----:B------:R-:W-:Y:S05]  /*0f40*/  @!P2 BRA `(.L_x_17) ;  /* 0x000000000024a947 */ /* 0x000fea0003800000 */
[----:B------:R-:W-:Y:S01]  /*0f50*/  ISETP.NE.AND P1, PT, R2, RZ, PT ;  /* 0x000000ff0200720c */ /* 0x000fe20003f25270 */
[----:B-1----:R-:W-:Y:S02]  /*0f60*/  UP2UR UR4, UPR, URZ, 0x1 ;  /* 0x00000001ff047883 */ /* 0x002fe40008000000 */
[----:B------:R-:W-:Y:S01]  /*0f70*/  UPLOP3.LUT UP0, UPT, UPT, UPT, UPT, 0x80, 0x8 ;  /* 0x000000000008789c */ /* 0x000fe20003f0f070 */
[----:B------:R-:W-:-:S03]  /*0f80*/  UMOV UR7, URZ ;  /* 0x000000ff00077c82 */ /* 0x000fc60008000000 */
[----:B------:R-:W-:Y:S02]  /*0f90*/  UP2UR UR37, UPR, URZ, 0x1 ;  /* 0x00000001ff257883 */ /* 0x000fe40008000000 */
[----:B------:R-:W-:-:S04]  /*0fa0*/  UISETP.NE.AND UP0, UPT, UR4, URZ, UPT ;  /* 0x000000ff0400728c */ /* 0x000fc8000bf05270 */
[----:B------:R-:W-:Y:S07]  /*0fb0*/  @P1 BRA `(.L_x_18) ;  /* 0x00000000001c1947 */ /* 0x000fee0003800000 */
[----:B------:R-:W-:Y:S01]  /*0fc0*/  UMOV UR7, 0x1 ;  /* 0x0000000100077882 */ /* 0x000fe20000000000 */
[----:B------:R-:W-:Y:S05]  /*0fd0*/  BRA `(.L_x_18) ;  /* 0x0000000000147947 */ /* 0x000fea0003800000 */
.L_x_17:
[----:B-1----:R-:W-:Y:S02]  /*0fe0*/  UP2UR UR4, UPR, URZ, 0x1 ;  /* 0x00000001ff047883 */ /* 0x002fe40008000000 */
[----:B------:R-:W-:Y:S01]  /*0ff0*/  UPLOP3.LUT UP0, UPT, UPT, UPT, UPT, 0x40, 0x4 ;  /* 0x000000000004789c */ /* 0x000fe20003f0e870 */
[----:B------:R-:W-:-:S03]  /*1000*/  UMOV UR7, 0x2 ;  /* 0x0000000200077882 */ /* 0x000fc60000000000 */
[----:B------:R-:W-:Y:S02]  /*1010*/  UP2UR UR37, UPR, URZ, 0x1 ;  /* 0x00000001ff257883 */ /* 0x000fe40008000000 */
[----:B------:R-:W-:Y:S02]  /*1020*/  UISETP.NE.AND UP0, UPT, UR4, URZ, UPT ;  /* 0x000000ff0400728c */ /* 0x000fe4000bf05270 */
.L_x_18:
[----:B------:R-:W1:Y:S02]  /*1030*/  SHFL.IDX PT, R0, R17, RZ, 0x1f ;  /* 0x00001fff11007589 */ /* 0x000e6400000e0000 */
[----:B-1----:R-:W-:-:S13]  /*1040*/  ISETP.NE.AND P1, PT, R0, RZ, PT ;  /* 0x000000ff0000720c */ /* 0x002fda0003f25270 */
[----:B------:R-:W-:Y:S05]  /*1050*/  @P1 BRA `(.L_x_19) ;  /* 0x0000000000301947 */ /* 0x000fea0003800000 */
[----:B------:R-:W1:Y:S01]  /*1060*/  S2UR UR5, SR_CgaCtaId ;  /* 0x00000000000579c3 */ /* 0x000e620000008800 */
[----:B------:R-:W-:Y:S01]  /*1070*/  UMOV UR6, 0x400 ;  /* 0x0000040000067882 */ /* 0x000fe20000000000 */
[----:B------:R-:W-:Y:S01]  /*1080*/  UMOV UR4, 0x80 ;  /* 0x0000008000047882 */ /* 0x000fe20000000000 */
[----:B------:R-:W-:Y:S01]  /*1090*/  ELECT P1, URZ, PT ;  /* 0x0000000000ff782f */ /* 0x000fe20003820000 */
[----:B------:R-:W-:-:S04]  /*10a0*/  UIADD3 UR8, UPT, UPT, -UR4, 0x100000, URZ ;  /* 0x0010000004087890 */ /* 0x000fc8000fffe1ff */
[----:B------:R-:W-:Y:S02]  /*10b0*/  USHF.L.U32 UR9, UR8, 0xb, URZ ;  /* 0x0000000b08097899 */ /* 0x000fe400080006ff */
[----:B------:R-:W-:Y:S02]  /*10c0*/  USHF.L.U32 UR8, UR8, 0x1, URZ ;  /* 0x0000000108087899 */ /* 0x000fe400080006ff */
[----:B-1----:R-:W-:Y:S01]  /*10d0*/  ULEA UR5, UR5, UR6, 0x18 ;  /* 0x0000000605057291 */ /* 0x002fe2000f8ec0ff */
[----:B------:R-:W1:Y:S11]  /*10e0*/  FENCE.VIEW.ASYNC.S ;  /* 0x00000000000073c6 */ /* 0x000e760000000000 */
[----:B-1----:R1:W1:Y:S01]  /*10f0*/  SYNCS.EXCH.64 URZ, [UR5+0xa070], UR8 ;  /* 0x00a0700805ff75b2 */ /* 0x0022620008000100 */
[----:B------:R1:W1:Y:S01]  /*1100*/  SYNCS.EXCH.64 URZ, [UR5+0xa078], UR8 ;  /* 0x00a0780805ff75b2 */ /* 0x0002620008000100 */
[----:B------:R-:W-:Y:S01]  /*1110*/  NOP ;  /* 0x0000000000007918 */ /* 0x000fe20000000000 */
.L_x_19:
[----:B------:R-:W-:Y:S01]  /*1120*/  NOP ;  /* 0x0000000000007918 */ /* 0x000fe20000000000 */
[----:B------:R-:W-:Y:S05]  /*1130*/  @!P2 BRA `(.L_x_20) ;  /* 0x000000000024a947 */ /* 0x000fea0003800000 */
[----:B------:R-:W-:Y:S01]  /*1140*/  ISETP.NE.AND P1, PT, R2, 0x1, PT ;  /* 0x000000010200780c */ /* 0x000fe20003f25270 */
[----:B------:R-:W-:Y:S02]  /*1150*/  UP2UR UR4, UPR, URZ, 0x1 ;  /* 0x00000001ff047883 */ /* 0x000fe40008000000 */
[----:B------:R-:W-:Y:S01]  /*1160*/  UPLOP3.LUT UP0, UPT, UPT, UPT, UPT, 0x80, 0x8 ;  /* 0x000000000008789c */ /* 0x000fe20003f0f070 */
[----:B------:R-:W-:-:S03]  /*1170*/  UMOV UR6, URZ ;  /* 0x000000ff00067c82 */ /* 0x000fc60008000000 */
[----:B------:R-:W-:Y:S02]  /*1180*/  UP2UR UR36, UPR, URZ, 0x1 ;  /* 0x00000001ff247883 */ /* 0x000fe40008000000 */
[----:B------:R-:W-:-:S04]  /*1190*/  UISETP.NE.AND UP0, UPT, UR4, URZ, UPT ;  /* 0x000000ff0400728c */ /* 0x000fc8000bf05270 */
[----:B------:R-:W-:Y:S07]  /*11a0*/  @P1 BRA `(.L_x_21) ;  /* 0x00000000001c1947 */ /* 0x000fee0003800000 */
[----:B------:R-:W-:Y:S01]  /*11b0*/  UMOV UR6, 0x1 ;  /* 0x0000000100067882 */ /* 0x000fe20000000000 */
[----:B------:R-:W-:Y:S05]  /*11c0*/  BRA `(.L_x_21) ;  /* 0x0000000000147947 */ /* 0x000fea0003800000 */
.L_x_20:
[----:B------:R-:W-:Y:S02]  /*11d0*/  UP2UR UR4, UPR, URZ, 0x1 ;  /* 0x00000001ff047883 */ /* 0x000fe40008000000 */
[----:B------:R-:W-:Y:S01]  /*11e0*/  UPLOP3.LUT UP0, UPT, UPT, UPT, UPT, 0x40, 0x4 ;  /* 0x000000000004789c */ /* 0x000fe20003f0e870 */
[----:B------:R-:W-:-:S03]  /*11f0*/  UMOV UR6, 0x2 ;  /* 0x0000000200067882 */ /* 0x000fc60000000000 */
[----:B------:R-:W-:Y:S02]  /*1200*/  UP2UR UR36, UPR, URZ, 0x1 ;  /* 0x00000001ff247883 */ /* 0x000fe40008000000 */
[----:B------:R-:W-:Y:S02]  /*1210*/  UISETP.NE.AND UP0, UPT, UR4, URZ, UPT ;  /* 0x000000ff0400728c */ /* 0x000fe4000bf05270 */
.L_x_21:
[----:B------:R-:W5:Y:S01]  /*1220*/  SHFL.IDX PT, R0, R17, RZ, 0x1f ;  /* 0x00001fff11007589 */ /* 0x000f6200000e0000 */
[----:B------:R-:W-:Y:S02]  /*1230*/  USEL UR45, URZ, 0x1, !UP4 ;  /* 0x00000001ff2d7887 */ /* 0x000fe4000e000000 */
[----:B------:R-:W-:Y:S01]  /*1240*/  USEL UR54, URZ, 0x1, UP4 ;  /* 0x00000001ff367887 */ /* 0x000fe2000a000000 */
        /* <DEDUP_REMOVED lines=13> */
[----:B------:R-:W-:Y:S01]  /*1320*/  NOP ;  /* 0x0000000000007918 */ /* 0x000fe20000000000 */
.L_x_22:
        /* <DEDUP_REMOVED lines=19> */
[----:B------:R1:W1:Y:S01]  /*1460*/  SYNCS.EXCH.64 URZ, [UR8+0xa098], UR10 ;  /* 0x00a0980a08ff75b2 */ /* 0x0002620008000100 */
[----:B------:R1:W1:Y:S01]  /*1470*/  SYNCS.EXCH.64 URZ, [UR8+0xa0a8], UR4 ;  /* 0x00a0a80408ff75b2 */ /* 0x0002620008000100 */
[----:B------:R-:W-:Y:S01]  /*1480*/  NOP ;  /* 0x0000000000007918 */ /* 0x000fe20000000000 */
.L_x_23:
        /* <DEDUP_REMOVED lines=22> */
.L_x_24:
[----:B------:R-:W5:Y:S01]  /*15f0*/  SHFL.IDX PT, R0, R17, RZ, 0x1f ;  /* 0x00001fff11007589 */ /* 0x000f6200000e0000 */
[----:B------:R-:W-:Y:S01]  /*1600*/  NOP ;  /* 0x0000000000007918 */ /* 0x000fe20000000000 */
        /* <DEDUP_REMOVED lines=14> */
.L_x_25:
[----:B------:R-:W-:Y:S01]  /*16f0*/  ISETP.GT.AND P1, PT, R2, 0x3, PT ;  /* 0x000000030200780c */ /* 0x000fe20003f24270 */
[----:B------:R-:W-:Y:S01]  /*1700*/  NOP ;  /* 0x0000000000007918 */ /* 0x000fe20000000000 */
[----:B-1234-:R-:W-:Y:S11]  /*1710*/  BAR.SYNC.DEFER_BLOCKING 0x0 ;  /* 0x0000000000007b1d */ /* 0x01eff60000010000 */
[----:B------:R-:W-:Y:S05]  /*1720*/  @P1 BRA `(.L_x_26) ;  /* 0x0000014c001c1947 */ /* 0x000fea0003800000 */
[----:B------:R-:W-:-:S13]  /*1730*/  ISETP.GE.U32.AND P0, PT, R2, 0x2, PT ;  /* 0x000000020200780c */ /* 0x000fda0003f06070 */
[----:B------:R-:W-:Y:S05]  /*1740*/  @!P0 BRA `(.L_x_27) ;  /* 0x00000090007c8947 */ /* 0x000fea0003800000 */
[----:B------:R-:W-:Y:S05]  /*1750*/  @!P2 BRA `(.L_x_28) ;  /* 0x000000240060a947 */ /* 0x000fea0003800000 */
[----:B------:R-:W-:-:S08]  /*1760*/  NOP ;  /* 0x0000000000007918 */ /* 0x000fd00000000000 */
[----:B------:R-:W1:-:S00]  /*1770*/  USETMAXREG.DEALLOC.CTAPOOL 0x20 ;  /* 0x00000020000079c8 */ /* 0x000e4000080e0500 */
[----:B------:R-:W2:Y:S08]  /*1780*/  S2UR UR9, SR_CTAID.X ;  /* 0x00000000000979c3 */ /* 0x000eb00000002500 */
[----:B-1----:R-:W1:Y:S01]  /*1790*/  LDC R0, c[0x0][0x380] ;  /* 0x0000e000ff007b82 */ /* 0x002e620000000800 */
[----:B--2---:R-:W-:-:S06]  /*17a0*/  USHF.L.U32 UR4, UR9, 0x8, URZ ;  /* 0x0000000809047899 */ /* 0x004fcc00080006ff */
[----:B-1----:R-:W-:-:S13]  /*17b0*/  ISETP.LE.U32.AND P0, PT, R0, UR4, PT ;  /* 0x0000000400007c0c */ /* 0x002fda000bf03070 */
[----:B------:R-:W-:Y:S05]  /*17c0*/  @P0 EXIT ;  /* 0x000000000000094d */ /* 0x000fea0003800000 */
[----:B------:R-:W1:Y:S01]  /*17d0*/  S2UR UR4, SR_CgaCtaId ;  /* 0x00000000000479c3 */ /* 0x000e620000008800 */
[----:B------:R-:W-:Y:S01]  /*17e0*/  UMOV UR6, 0x40 ;  /* 0x0000004000067882 */ /* 0x000fe20000000000 */
[----:B------:R-:W-:Y:S01]  /*17f0*/  NOP ;  /* 0x0000000000007918 */ /* 0x000fe20000000000 */
[----:B------:R-:W-:Y:S01]  /*1800*/  UMOV UR5, 0x400 ;  /* 0x0000040000057882 */ /* 0x000fe20000000000 */
[----:B-1----:R-:W-:Y:S02]  /*1810*/  ULEA UR6, UR4, UR6, 0x18 ;  /* 0x0000000604067291 */ /* 0x002fe4000f8ec0ff */
[----:B------:R-:W-:-:S07]  /*1820*/  ULEA UR4, UR4, UR5, 0x18 ;  /* 0x0000000504047291 */ /* 0x000fce000f8ec0ff */
[----:B------:R-:W1:Y:S02]  /*1830*/  LDS.U8 R0, [UR6+0x1c] ;  /* 0x00001c06ff007984 */ /* 0x000e640008000000 */
[----:B-1----:R-:W-:-:S13]  /*1840*/  ISETP.NE.AND P0, PT, R0, RZ, PT ;  /* 0x000000ff0000720c */ /* 0x002fda0003f05270 */
[----:B------:R-:W-:Y:S05]  /*1850*/  @P0 BRA `(.L_x_29) ;  /* 0x0000000000580947 */ /* 0x000fea0003800000 */
[----:B------:R-:W-:-:S13]  /*1860*/  ELECT P0, URZ, PT ;  /* 0x0000000000ff782f */ /* 0x000fda0003800000 */
[----:B------:R-:W-:Y:S05]  /*1870*/  @!P0 BRA `(.L_x_30) ;  /* 0x0000000000608947 */ /* 0x000fea0003800000 */
[----:B------:R-:W-:Y:S01]  /*1880*/  UMOV UR5, 0x10 ;  /* 0x0000001000057882 */ /* 0x000fe20000000000 */
[----:B------:R-:W-:Y:S01]  /*1890*/  HFMA2 R0, -RZ, RZ, 0, 5.9604644775390625e-08 ;  /* 0x00000001ff007431 */ /* 0x000fe200000001ff */
[----:B------:R-:W-:-:S03]  /*18a0*/  MOV R2, 0xffff ;  /* 0x0000ffff00027802 */ /* 0x000fc60000000f00 */
[----:B------:R-:W-:Y:S04]  /*18b0*/  DEPBAR.LE SB1, 0x36 ;  /* 0x00009d800000791a */ /* 0x000fe80000000000 */
[----:B------:R-:W1:Y:S02]  /*18c0*/  UTCATOMSWS.FIND_AND_SET.ALIGN UP0, UR5, UR5 ;  /* 0x00000005000575e3 */ /* 0x000e640008000800 */
[----:B-1----:R-:W-:Y:S01]  /*18d0*/  MOV R3, UR5 ;  /* 0x0000000500037c02 */ /* 0x002fe20008000f00 */
[----:B------:R-:W-:Y:S06]  /*18e0*/  BRA.U UP0, `(.L_x_31) ;  /* 0x0000000100187547 */ /* 0x000fec000b800000 */
.L_x_32:
[----:B------:R-:W-:Y:S05]  /*18f0*/  NANOSLEEP 0x64 ;  /* 0x000000640000795d */ /* 0x000fea0003800000 */
[----:B------:R-:W-:-:S05]  /*1900*/  UMOV UR5, 0x10 ;  /* 0x0000001000057882 */ /* 0x000fca0000000000 */
[----:B------:R-:W-:Y:S04]  /*1910*/  DEPBAR.LE SB1, 0x36 ;  /* 0x00009d800000791a */ /* 0x000fe80000000000 */
[----:B------:R-:W1:Y:S02]  /*1920*/  UTCATOMSWS.FIND_AND_SET.ALIGN UP0, UR5, UR5 ;  /* 0x00000005000575e3 */ /* 0x000e640008000800 */
[----:B-1----:R-:W-:Y:S01]  /*1930*/  MOV R3, UR5 ;  /* 0x0000000500037c02 */ /* 0x002fe20008000f00 */
[----:B------:R-:W-:Y:S05]  /*1940*/  BRA.U !UP0, `(.L_x_32) ;  /* 0xfffffffd08e87547 */ /* 0x000fea000b83ffff */
.L_x_31:
[-C--:B------:R-:W-:Y:S02]  /*1950*/  SHF.L.U32 R2, R2, R3.reuse, RZ ;  /* 0x0000000302027219 */ /* 0x080fe400000006ff */
[----:B------:R-:W-:Y:S01]  /*1960*/  SHF.L.U32 R0, R0, R3, RZ ;  /* 0x0000000300007219 */ /* 0x000fe200000006ff */
[----:B------:R-:W-:Y:S02]  /*1970*/  IMAD.SHL.U32 R3, R3, 0x20, RZ ;  /* 0x0000002003037824 */ /* 0x000fe400078e00ff */
[----:B------:R1:W-:Y:S04]  /*1980*/  ATOMS.OR RZ, [UR6+0x14], R2 ;  /* 0x00001402ffff798c */ /* 0x0003e8000b000006 */
[----:B------:R1:W-:Y:S04]  /*1990*/  ATOMS.OR RZ, [UR6+0x18], R0 ;  /* 0x00001800ffff798c */ /* 0x0003e8000b000006 */
[----:B------:R1:W-:Y:S01]  /*19a0*/  STS [UR4+0xa0e0], R3 ;  /* 0x00a0e003ff007988 */ /* 0x0003e20008000804 */
[----:B------:R-:W-:Y:S05]  /*19b0*/  BRA `(.L_x_30) ;  /* 0x0000000000107947 */ /* 0x000fea0003800000 */
.L_x_29:
[----:B------:R-:W-:Y:S02]  /*19c0*/  MOV R0, 0xffffffff ;  /* 0xffffffff00007802 */ /* 0x000fe40000000f00 */
[----:B------:R-:W-:-:S03]  /*19d0*/  MOV R2, 0x1a00 ;  /* 0x00001a0000027802 */ /* 0x000fc60000000f00 */
[----:B------:R1:W-:Y:S04]  /*19e0*/  STS [UR4+0xa0e0], R0 ;  /* 0x00a0e000ff007988 */ /* 0x0003e80008000804 */
[----:B-1----:R-:W-:Y:S05]  /*19f0*/  CALL.REL.NOINC `($__internal_1_$__cuda_sm10x_tcgen05_guardrail_trap_phase_invalid_during_alloc) ;  /* 0x0000018400447944 */ /* 0x002fea0003c00000 */
.L_x_30:
[----:B------:R-:W-:Y:S05]  /*1a00*/  WARPSYNC.ALL ;  /* 0x0000000000007948 */ /* 0x000fea0003800000 */
[----:B------:R-:W2:Y:S02]  /*1a10*/  LDCU UR7, c[0x0][0x384] ;  /* 0x00007080ff0777ac */ /* 0x000ea40008000800 */
[----:B--2---:R-:W-:Y:S01]  /*1a20*/  ISETP.NE.AND P0, PT, RZ, UR7, PT ;  /* 0x00000007ff007c0c */ /* 0x004fe2000bf05270 */
[----:B------:R-:W-:-:S12]  /*1a30*/  NOP ;  /* 0x0000000000007918 */ /* 0x000fd80000000000 */
[----:B------:R-:W-:Y:S05]  /*1a40*/  @!P0 EXIT ;  /* 0x000000000000894d */ /* 0x000fea0003800000 */
[----:B------:R-:W-:Y:S01]  /*1a50*/  UIADD3 UR8, UPT, UPT, UR7, 0x7f, URZ ;  /* 0x0000007f07087890 */ /* 0x000fe2000fffe0ff */
[----:B------:R-:W-:Y:S01]  /*1a60*/  BSSY.RECONVERGENT B0, `(.L_x_33) ;  /* 0x0000013000007945 */ /* 0x000fe20003800200 */
[----:B------:R-:W-:Y:S02]  /*1a70*/  ULEA UR5, UR9, 0x2, 0x1 ;  /* 0x0000000209057891 */ /* 0x000fe4000f8e08ff */
[----:B------:R-:W-:Y:S02]  /*1a80*/  USHF.R.S32.HI UR10, URZ, 0x1f, UR8 ;  /* 0x0000001fff0a7899 */ /* 0x000fe40008011408 */
[----:B------:R-:W-:Y:S02]  /*1a90*/  UIADD3 UR6, UPT, UPT, UR4, 0x4000, URZ ;  /* 0x0000400004067890 */ /* 0x000fe4000fffe0ff */
[----:B------:R-:W-:Y:S02]  /*1aa0*/  ULEA.HI UR10, UR10, UR8, URZ, 0x7 ;  /* 0x000000080a0a7291 */ /* 0x000fe4000f8f38ff */
[----:B------:R-:W-:-:S02]  /*1ab0*/  USHF.R.U32.HI UR28, URZ, 0x4, UR4 ;  /* 0x00000004ff1c7899 */ /* 0x000fc40008011604 */
[----:B------:R-:W-:Y:S02]  /*1ac0*/  ULOP3.LUT UR5, UR5, 0x1fffffe, URZ, 0xc0, !UPT ;  /* 0x01fffffe05057892 */ /* 0x000fe4000f8ec0ff */
[----:B------:R-:W-:Y:S02]  /*1ad0*/  USHF.R.U32.HI UR6, URZ, 0x4, UR6 ;  /* 0x00000004ff067899 */ /* 0x000fe40008011606 */
[----:B------:R-:W-:Y:S02]  /*1ae0*/  USHF.R.S32.HI UR10, URZ, 0x7, UR10 ;  /* 0x00000007ff0a7899 */ /* 0x000fe4000801140a */
[----:B------:R-:W-:Y:S02]  /*1af0*/  ULOP3.LUT UR28, UR28, 0x3fff, URZ, 0xc0, !UPT ;  /* 0x00003fff1c1c7892 */ /* 0x000fe4000f8ec0ff */
[----:B------:R-:W-:Y:S02]  /*1b00*/  ULOP3.LUT UR6, UR6, 0x3fff, URZ, 0xc0, !UPT ;  /* 0x00003fff06067892 */ /* 0x000fe4000f8ec0ff */
[----:B------:R-:W-:-:S02]  /*1b10*/  UISETP.LT.AND UP0, UPT, UR10, UR5, UPT ;  /* 0x000000050a00728c */ /* 0x000fc4000bf01270 */
[----:B------:R-:W-:Y:S02]  /*1b20*/  ULOP3.LUT UR28, UR28, 0x10000, URZ, 0xfc, !UPT ;  /* 0x000100001c1c7892 */ /* 0x000fe4000f8efcff */
[----:B------:R-:W-:Y:S02]  /*1b30*/  ULOP3.LUT UR8, UR6, 0x10000, URZ, 0xfc, !UPT ;  /* 0x0001000006087892 */ /* 0x000fe4000f8efcff */
[----:B------:R-:W-:Y:S01]  /*1b40*/  USEL UR5, UR10, UR5, UP0 ;  /* 0x000000050a057287 */ /* 0x000fe20008000000 */
[----:B------:R-:W-:Y:S01]  /*1b50*/  UMOV UR29, 0x80004020 ;  /* 0x80004020001d7882 */ /* 0x000fe20000000000 */
[----:B------:R-:W-:Y:S01]  /*1b60*/  UMOV UR9, 0x80004020 ;  /* 0x8000402000097882 */ /* 0x000fe20000000000 */
[----:B------:R-:W-:Y:S06]  /*1b70*/  @!P4 BRA `(.L_x_34) ;  /* 0x000000000004c947 */ /* 0x000fec0003800000 */
[----:B------:R-:W-:Y:S05]  /*1b80*/  BPT.TRAP 0x1 ;  /* 0x000000040000795c */ /* 0x000fea0000300000 */
.L_x_34:
[----:B------:R-:W-:Y:S05]  /*1b90*/  BSYNC.RECONVERGENT B0 ;  /* 0x0000000000007941 */ /* 0x000fea0003800200 */
.L_x_33:
[----:B------:R-:W-:-:S04]  /*1ba0*/  SHF.L.U32 R5, RZ, 0x1f, RZ ;  /* 0x0000001fff057819 */ /* 0x000fc800000006ff */
[----:B------:R-:W2:Y:S02]  /*1bb0*/  SYNCS.PHASECHK.TRANS64.TRYWAIT P0, [UR4+0xa000], R5 ;  /* 0x00a00005ff0075a7 */ /* 0x000ea40008001104 */
[----:B--2---:R-:W-:Y:S05]  /*1bc0*/  @!P0 BRA `(.L_x_35) ;  /* 0x0000016c00a48947 */ /* 0x004fea0003800000 */
.L_x_358:
[----:B------:R-:W-:Y:S05]  /*1bd0*/  BRA.U !UP1, `(.L_x_36) ;  /* 0x0000000109047547 */ /* 0x000fea000b800000 */
[----:B------:R-:W-:Y:S05]  /*1be0*/  BPT.TRAP 0x1 ;  /* 0x000000040000795c */ /* 0x000fea0000300000 */
.L_x_36:
[----:B------:R-:W2:Y:S01]  /*1bf0*/  SYNCS.PHASECHK.TRANS64.TRYWAIT P0, [UR4+0xa020], R5 ;  /* 0x00a02005ff0075a7 */ /* 0x000ea20008001104 */
[----:B------:R-:W-:Y:S01]  /*1c00*/  ULOP3.LUT UR48, UR48, 0x1, URZ, 0xc0, !UPT ;  /* 0x0000000130307892 */ /* 0x000fe2000f8ec0ff */
[----:B--2---:R-:W-:Y:S11]  /*1c10*/  @!P0 BRA `(.L_x_37) ;  /* 0x0000016c00a88947 */ /* 0x004ff60003800000 */
.L_x_360:
[----:B------:R-:W-:-:S09]  /*1c20*/  UISETP.NE.U32.AND UP0, UPT, UR48, 0x1, UPT ;  /* 0x000000013000788c */ /* 0x000fd2000bf05070 */
[----:B------:R-:W-:Y:S05]  /*1c30*/  BRA.U !UP0, `(.L_x_38) ;  /* 0x0000000108047547 */ /* 0x000fea000b800000 */
[----:B------:R-:W-:Y:S05]  /*1c40*/  BPT.TRAP 0x1 ;  /* 0x000000040000795c */ /* 0x000fea0000300000 */
.L_x_38:
[----:B------:R-:W-:Y:S02]  /*1c50*/  IMAD.MOV.U32 R4, RZ, RZ, 0x1 ;  /* 0x00000001ff047424 */ /* 0x000fe400078e00ff */
[----:B-1----:R-:W-:Y:S02]  /*1c60*/  HFMA2 R2, -RZ, RZ, 0, 0 ;  /* 0x00000000ff027431 */ /* 0x002fe400000001ff */
[----:B------:R-:W-:Y:S01]  /*1c70*/  IMAD.MOV.U32 R0, RZ, RZ, RZ ;  /* 0x000000ffff007224 */ /* 0x000fe200078e00ff */
[----:B------:R-:W-:-:S04]  /*1c80*/  SHF.L.U32 R4, R4, 0x1f, RZ ;  /* 0x0000001f04047819 */ /* 0x000fc800000006ff */
[----:B------:R-:W1:Y:S02]  /*1c90*/  SYNCS.PHASECHK.TRANS64.TRYWAIT P0, [UR4+0xa058], R4 ;  /* 0x00a05804ff0075a7 */ /* 0x000e640008001104 */
[----:B-1----:R-:W-:Y:S05]  /*1ca0*/  @!P0 BRA `(.L_x_39) ;  /* 0x0000016c009c8947 */ /* 0x002fea0003800000 */
.L_x_362:
[----:B------:R-:W-:Y:S01]  /*1cb0*/  R2UR UR10, R2 ;  /* 0x00000000020a72ca */ /* 0x000fe200000e0000 */
[----:B------:R-:W-:Y:S01]  /*1cc0*/  UIADD3 UR12, UPT, UPT, UR8, 0x2, URZ ;  /* 0x00000002080c7890 */ /* 0x000fe2000fffe0ff */
[----:B------:R-:W-:Y:S01]  /*1cd0*/  R2UR UR7, R0 ;  /* 0x00000000000772ca */ /* 0x000fe200000e0000 */
[----:B------:R-:W-:Y:S01]  /*1ce0*/  UIADD3 UR30, UPT, UPT, UR28, 0x2, URZ ;  /* 0x000000021c1e7890 */ /* 0x000fe2000fffe0ff */
[----:B------:R-:W-:Y:S01]  /*1cf0*/  UMOV UR16, 0x0 ;  /* 0x0000000000107882 */ /* 0x000fe20000000000 */
[----:B------:R-:W-:Y:S01]  /*1d00*/  UMOV UR17, 0x8200010 ;  /* 0x0820001000117882 */ /* 0x000fe20000000000 */
[----:B------:R-:W-:Y:S01]  /*1d10*/  UMOV UR13, 0x80004020 ;  /* 0x80004020000d7882 */ /* 0x000fe20000000000 */
[----:B------:R-:W-:Y:S01]  /*1d20*/  UMOV UR31, 0x80004020 ;  /* 0x80004020001f7882 */ /* 0x000fe20000000000 */
[----:B------:R-:W-:Y:S01]  /*1d30*/  UMOV UR14, 0x0 ;  /* 0x00000000000e7882 */ /* 0x000fe20000000000 */
[----:B------:R-:W-:Y:S01]  /*1d40*/  UMOV UR15, 0x8200010 ;  /* 0x08200010000f7882 */ /* 0x000fe20000000000 */
[----:B------:R-:W-:-:S03]  /*1d50*/  UISETP.NE.AND UP4, UPT, UR48, URZ, UPT ;  /* 0x000000ff3000728c */ /* 0x000fc6000bf85270 */
[----:B------:R2:W-:Y:S02]  /*1d60*/  UTCHMMA gdesc[UR28], gdesc[UR8], tmem[UR10], tmem[UR16], idesc[UR17], !UPT ;  /* 0x00ff10081c0075ea */ /* 0x0005e4000f80000a */
[----:B------:R2:W-:Y:S04]  /*1d70*/  UTCHMMA gdesc[UR30], gdesc[UR12], tmem[UR7], tmem[UR14], idesc[UR15], UPT ;  /* 0x00ff0e0c1e0075ea */ /* 0x0005e8000b800007 */
[----:B------:R-:W-:Y:S05]  /*1d80*/  BRA.U UP4, `(.L_x_40) ;  /* 0x0000000104047547 */ /* 0x000fea000b800000 */
[----:B--2---:R-:W-:Y:S05]  /*1d90*/  BPT.TRAP 0x1 ;  /* 0x000000040000795c */ /* 0x004fea0000300000 */
.L_x_40:
[----:B--2---:R-:W-:Y:S01]  /*1da0*/  UIADD3 UR7, UPT, UPT, UR4, 0xa050, URZ ;  /* 0x0000a05004077890 */ /* 0x004fe2000fffe0ff */
[----:B------:R-:W-:Y:S08]  /*1db0*/  BSSY.RECONVERGENT B0, `(.L_x_41) ;  /* 0x0000004000007945 */ /* 0x000ff00003800200 */
[----:B------:R2:W-:Y:S01]  /*1dc0*/  UTCBAR [UR7], URZ ;  /* 0x000000ff070073e9 */ /* 0x0005e200080000ff */
[----:B------:R-:W-:Y:S05]  /*1dd0*/  @!P4 BRA `(.L_x_42) ;  /* 0x000000000004c947 */ /* 0x000fea0003800000 */
[----:B--2---:R-:W-:Y:S05]  /*1de0*/  BPT.TRAP 0x1 ;  /* 0x000000040000795c */ /* 0x004fea0000300000 */
.L_x_42:
[----:B--2---:R-:W-:Y:S05]  /*1df0*/  BSYNC.RECONVERGENT B0 ;  /* 0x0000000000007941 */ /* 0x004fea0003800200 */
.L_x_41:
[----:B------:R-:W2:Y:S01]  /*1e00*/  SYNCS.PHASECHK.TRANS64.TRYWAIT P0, [UR4+0xa008], R5 ;  /* 0x00a00805ff0075a7 */ /* 0x000ea20008001104 */
[----:B------:R-:W-:Y:S01]  /*1e10*/  ULOP3.LUT UR47, UR47, 0x1, URZ, 0xc0, !UPT ;  /* 0x000000012f2f7892 */ /* 0x000fe2000f8ec0ff */
[----:B--2---:R-:W-:Y:S11]  /*1e20*/  @!P0 BRA `(.L_x_43) ;  /* 0x0000016c00548947 */ /* 0x004ff60003800000 */
.L_x_364:
[----:B------:R-:W-:-:S09]  /*1e30*/  UISETP.NE.U32.AND UP0, UPT, UR47, 0x1, UPT ;  /* 0x000000012f00788c */ /* 0x000fd2000bf05070 */
[----:B------:R-:W-:Y:S05]  /*1e40*/  BRA.U !UP0, `(.L_x_44) ;  /* 0x0000000108047547 */ /* 0x000fea000b800000 */
[----:B------:R-:W-:Y:S05]  /*1e50*/  BPT.TRAP 0x1 ;  /* 0x000000040000795c */ /* 0x000fea0000300000 */
.L_x_44:
[----:B------:R-:W3:Y:S01]  /*1e60*/  SYNCS.PHASECHK.TRANS64.TRYWAIT P0, [UR4+0xa068], R4 ;  /* 0x00a06804ff0075a7 */ /* 0x000ee20008001104 */
[----:B--2---:R-:W-:Y:S01]  /*1e70*/  HFMA2 R0, -RZ, RZ, 0, 7.62939453125e-06 ;  /* 0x00000080ff007431 */ /* 0x004fe200000001ff */
[----:B------:R-:W-:Y:S01]  /*1e80*/  MOV R2, 0x80 ;  /* 0x0000008000027802 */ /* 0x000fe20000000f00 */
[----:B---3--:R-:W-:Y:S06]  /*1e90*/  @!P0 BRA `(.L_x_45) ;  /* 0x0000016c00508947 */ /* 0x008fec0003800000 */
.L_x_366:
[----:B------:R-:W-:Y:S01]  /*1ea0*/  R2UR UR10, R2 ;  /* 0x00000000020a72ca */ /* 0x000fe200000e0000 */
[----:B------:R-:W-:Y:S01]  /*1eb0*/  UIADD3 UR18, UPT, UPT, UR28, 0x200, URZ ;  /* 0x000002001c127890 */ /* 0x000fe2000fffe0ff */
[----:B------:R-:W-:Y:S01]  /*1ec0*/  R2UR UR7, R0 ;  /* 0x00000000000772ca */ /* 0x000fe200000e0000 */
[----:B------:R-:W-:Y:S01]  /*1ed0*/  UIADD3 UR16, UPT, UPT, UR28, 0x202, URZ ;  /* 0x000002021c107890 */ /* 0x000fe2000fffe0ff */
[----:B------:R-:W-:Y:S01]  /*1ee0*/  UMOV UR14, 0x0 ;  /* 0x00000000000e7882 */ /* 0x000fe20000000000 */
[----:B------:R-:W-:Y:S01]  /*1ef0*/  UMOV UR15, 0x8200010 ;  /* 0x08200010000f7882 */ /* 0x000fe20000000000 */
[----:B------:R-:W-:Y:S01]  /*1f00*/  UMOV UR20, UR12 ;  /* 0x0000000c00147c82 */ /* 0x000fe20008000000 */
[----:B------:R-:W-:Y:S01]  /*1f10*/  UMOV UR19, 0x80004020 ;  /* 0x8000402000137882 */ /* 0x000fe20000000000 */
[----:B------:R-:W-:Y:S01]  /*1f20*/  UMOV UR21, 0x80004020 ;  /* 0x8000402000157882 */ /* 0x000fe20000000000 */
[----:B------:R-:W-:Y:S01]  /*1f30*/  UMOV UR12, 0x0 ;  /* 0x00000000000c7882 */ /* 0x000fe20000000000 */
[----:B------:R-:W-:Y:S01]  /*1f40*/  UMOV UR13, 0x8200010 ;  /* 0x08200010000d7882 */ /* 0x000fe20000000000 */
[----:B------:R-:W-:-:S02]  /*1f50*/  UMOV UR17, 0x80004020 ;  /* 0x8000402000117882 */ /* 0x000fc40000000000 */
[----:B------:R2:W-:Y:S01]  /*1f60*/  UTCHMMA gdesc[UR18], gdesc[UR8], tmem[UR10], tmem[UR14], idesc[UR15], !UPT ;  /* 0x00ff0e08120075ea */ /* 0x0005e2000f80000a */
[----:B------:R-:W-:Y:S01]  /*1f70*/  UISETP.NE.AND UP3, UPT, UR47, URZ, UPT ;  /* 0x000000ff2f00728c */ /* 0x000fe2000bf65270 */
[----:B------:R2:W-:Y:S08]  /*1f80*/  UTCHMMA gdesc[UR16], gdesc[UR20], tmem[UR7], tmem[UR12], idesc[UR13], UPT ;  /* 0x00ff0c14100075ea */ /* 0x0005f0000b800007 */
[----:B------:R-:W-:Y:S05]  /*1f90*/  BRA.U UP3, `(.L_x_46) ;  /* 0x0000000103047547 */ /* 0x000fea000b800000 */
[----:B--2---:R-:W-:Y:S05]  /*1fa0*/  BPT.TRAP 0x1 ;  /* 0x000000040000795c */ /* 0x004fea0000300000 */
.L_x_46:
[----:B--2---:R-:W-:-:S09]  /*1fb0*/  UIADD3 UR7, UPT, UPT, UR4, 0xa060, URZ ;  /* 0x0000a06004077890 */ /* 0x004fd2000fffe0ff */
[----:B------:R2:W-:Y:S01]  /*1fc0*/  UTCBAR [UR7], URZ ;  /* 0x000000ff070073e9 */ /* 0x0005e200080000ff */
[----:B------:R-:W-:Y:S05]  /*1fd0*/  BRA.U !UP1, `(.L_x_47) ;  /* 0x0000000109047547 */ /* 0x000fea000b800000 */
[----:B--2---:R-:W-:Y:S05]  /*1fe0*/  BPT.TRAP 0x1 ;  /* 0x000000040000795c */ /* 0x004fea0000300000 */
.L_x_47:
[----:B--2---:R-:W-:-:S09]  /*1ff0*/  UIADD3 UR7, UPT, UPT, UR4, 0xa038, URZ ;  /* 0x0000a03804077890 */ /* 0x004fd2000fffe0ff */
[----:B------:R2:W-:Y:S01]  /*2000*/  UTCBAR [UR7], URZ ;  /* 0x000000ff070073e9 */ /* 0x0005e200080000ff */
[----:B------:R-:W-:Y:S05]  /*2010*/  BRA.U !UP1, `(.L_x_48) ;  /* 0x0000000109047547 */ /* 0x000fea000b800000 */
[----:B--2---:R-:W-:Y:S05]  /*2020*/  BPT.TRAP 0x1 ;  /* 0x000000040000795c */ /* 0x004fea0000300000 */
.L_x_48:
[----:B------:R-:W3:Y:S02]  /*2030*/  SYNCS.PHASECHK.TRANS64.TRYWAIT P0, [UR4+0xa028], R5 ;  /* 0x00a02805ff0075a7 */ /* 0x000ee40008001104 */
[----:B---3--:R-:W-:Y:S05]  /*2040*/  @!P0 BRA `(.L_x_49) ;  /* 0x0000016800fc8947 */ /* 0x008fea0003800000 */
.L_x_368:
[----:B------:R-:W-:Y:S05]  /*2050*/  BRA.U UP5, `(.L_x_50) ;  /* 0x0000000105047547 */ /* 0x000fea000b800000 */
[----:B--2---:R-:W-:Y:S05]  /*2060*/  BPT.TRAP 0x1 ;  /* 0x000000040000795c */ /* 0x004fea0000300000 */
.L_x_50:
[----:B------:R-:W4:Y:S02]  /*2070*/  SYNCS.PHASECHK.TRANS64.TRYWAIT P0, [UR4+0xa0a0], R4 ;  /* 0x00a0a004ff0075a7 */ /* 0x000f240008001104 */
[----:B----4-:R-:W-:Y:S05]  /*2080*/  @!P0 BRA `(.L_x_51) ;  /* 0x0000016c00048947 */ /* 0x010fea0003800000 */
.L_x_370:
[----:B------:R-:W-:Y:S05]  /*2090*/  BRA.U UP4, `(.L_x_52) ;  /* 0x0000000104047547 */ /* 0x000fea000b800000 */
[----:B--2---:R-:W-:Y:S05]  /*20a0*/  BPT.TRAP 0x1 ;  /* 0x000000040000795c */ /* 0x004fea0000300000 */
.L_x_52:
[----:B------:R-:W4:Y:S01]  /*20b0*/  SYNCS.PHASECHK.TRANS64.TRYWAIT P0, [UR4+0xa058], R5 ;  /* 0x00a05805ff0075a7 */ /* 0x000f220008001104 */
[----:B---3--:R-:W-:Y:S01]  /*20c0*/  HFMA2 R0, -RZ, RZ, 0, 1.52587890625e-05 ;  /* 0x00000100ff007431 */ /* 0x008fe200000001ff */
[----:B------:R-:W-:Y:S01]  /*20d0*/  MOV R2, 0x20 ;  /* 0x0000002000027802 */ /* 0x000fe20000000f00 */
[----:B----4-:R-:W-:Y:S06]  /*20e0*/  @!P0 BRA `(.L_x_53) ;  /* 0x0000016c00048947 */ /* 0x010fec0003800000 */
.L_x_372:
[----:B------:R-:W-:Y:S01]  /*20f0*/  R2UR UR23, R2 ;  /* 0x00000000021772ca */ /* 0x000fe200000e0000 */
[----:B------:R-:W-:Y:S01]  /*2100*/  IMAD.MOV.U32 R2, RZ, RZ, 0x38 ;  /* 0x00000038ff027424 */ /* 0x000fe200078e00ff */
[----:B------:R-:W-:Y:S01]  /*2110*/  R2UR UR24, R0 ;  /* 0x00000000001872ca */ /* 0x000fe200000e0000 */
[----:B-1----:R-:W-:Y:S01]  /*2120*/  IMAD.MOV.U32 R4, RZ, RZ, 0x28 ;  /* 0x00000028ff047424 */ /* 0x002fe200078e00ff */
[----:B------:R-:W-:Y:S01]  /*2130*/  UIADD3 UR64, UPT, UPT, UR6, 0x200, URZ ;  /* 0x0000020006407890 */ /* 0x000fe2000fffe0ff */
[----:B------:R-:W-:Y:S01]  /*2140*/  IMAD.MOV.U32 R3, RZ, RZ, 0x100 ;  /* 0x00000100ff037424 */ /* 0x000fe200078e00ff */
[----:B------:R-:W-:Y:S01]  /*2150*/  R2UR UR17, R2 ;  /* 0x00000000021172ca */ /* 0x000fe200000e0000 */
[----:B------:R-:W-:Y:S01]  /*2160*/  IMAD.MOV.U32 R2, RZ, RZ, 0x48 ;  /* 0x00000048ff027424 */ /* 0x000fe200078e00ff */
[----:B------:R-:W-:Y:S01]  /*2170*/  R2UR UR21, R4 ;  /* 0x00000000041572ca */ /* 0x000fe200000e0000 */
[----:B------:R-:W-:Y:S01]  /*2180*/  IMAD.MOV.U32 R4, RZ, RZ, 0x30 ;  /* 0x00000030ff047424 */ /* 0x000fe200078e00ff */
[C---:B------:R-:W-:Y:S01]  /*2190*/  R2UR UR22, R3.reuse ;  /* 0x00000000031672ca */ /* 0x040fe200000e0000 */
[----:B------:R-:W-:Y:S01]  /*21a0*/  IMAD.MOV.U32 R0, RZ, RZ, 0x100 ;  /* 0x00000100ff007424 */ /* 0x000fe200078e00ff */
[----:B------:R-:W-:Y:S01]  /*21b0*/  R2UR UR13, R2 ;  /* 0x00000000020d72ca */ /* 0x000fe200000e0000 */
[----:B------:R-:W-:Y:S01]  /*21c0*/  IMAD.MOV.U32 R2, RZ, RZ, 0x50 ;  /* 0x00000050ff027424 */ /* 0x000fe200078e00ff */
[----:B------:R-:W-:Y:S01]  /*21d0*/  R2UR UR19, R4 ;  /* 0x00000000041372ca */ /* 0x000fe200000e0000 */
[----:B------:R-:W-:Y:S01]  /*21e0*/  IMAD.MOV.U32 R4, RZ, RZ, 0x40 ;  /* 0x00000040ff047424 */ /* 0x000fe200078e00ff */
[C---:B------:R-:W-:Y:S01]  /*21f0*/  R2UR UR20, R3.reuse ;  /* 0x00000000031472ca */ /* 0x040fe200000e0000 */
[----:B------:R-:W-:Y:S01]  /*2200*/  UIADD3 UR62, UPT, UPT, UR6, 0x240, URZ ;  /* 0x00000240063e7890 */ /* 0x000fe2000fffe0ff */
[----:B------:R-:W-:Y:S01]  /*2210*/  R2UR UR11, R2 ;  /* 0x00000000020b72ca */ /* 0x000fe200000e0000 */
[----:B------:R-:W-:Y:S01]  /*2220*/  IMAD.MOV.U32 R2, RZ, RZ, 0x58 ;  /* 0x00000058ff027424 */ /* 0x000fe200078e00ff */
[----:B------:R-:W-:Y:S01]  /*2230*/  R2UR UR18, R0 ;  /* 0x00000000001272ca */ /* 0x000fe200000e0000 */
[----:B------:R-:W-:Y:S01]  /*2240*/  UIADD3 UR60, UPT, UPT, UR6, 0x280, URZ ;  /* 0x00000280063c7890 */ /* 0x000fe2000fffe0ff */
[----:B------:R-:W-:Y:S01]  /*2250*/  R2UR UR15, R4 ;  /* 0x00000000040f72ca */ /* 0x000fe200000e0000 */
[----:B------:R-:W-:Y:S01]  /*2260*/  UIADD3 UR58, UPT, UPT, UR6, 0x2c0, URZ ;  /* 0x000002c0063a7890 */ /* 0x000fe2000fffe0ff */
[----:B------:R-:W-:Y:S01]  /*2270*/  R2UR UR16, R3 ;  /* 0x00000000031072ca */ /* 0x000fe200000e0000 */
[----:B------:R-:W-:Y:S01]  /*2280*/  UIADD3 UR56, UPT, UPT, UR6, 0x300, URZ ;  /* 0x0000030006387890 */ /* 0x000fe2000fffe0ff */
[C---:B------:R-:W-:Y:S01]  /*2290*/  R2UR UR14, R0.reuse ;  /* 0x00000000000e72ca */ /* 0x040fe200000e0000 */
[----:B------:R-:W-:Y:S01]  /*22a0*/  UIADD3 UR54, UPT, UPT, UR6, 0x340, URZ ;  /* 0x0000034006367890 */ /* 0x000fe2000fffe0ff */
[----:B------:R-:W-:Y:S01]  /*22b0*/  R2UR UR12, R0 ;  /* 0x00000000000c72ca */ /* 0x000fe200000e0000 */
[----:B------:R-:W-:Y:S01]  /*22c0*/  UIADD3 UR52, UPT, UPT, UR6, 0x380, URZ ;  /* 0x0000038006347890 */ /* 0x000fe2000fffe0ff */
[----:B--2---:R-:W-:Y:S01]  /*22d0*/  R2UR UR7, R2 ;  /* 0x00000000020772ca */ /* 0x004fe200000e0000 */
[----:B------:R-:W-:Y:S01]  /*22e0*/  UMOV UR44, 0x0 ;  /* 0x00000000002c7882 */ /* 0x000fe20000000000 */
[----:B------:R-:W-:Y:S01]  /*22f0*/  R2UR UR10, R0 ;  /* 0x00000000000a72ca */ /* 0x000fe200000e0000 */
[----:B------:R-:W-:Y:S01]  /*2300*/  UMOV UR45, 0x8090010 ;  /* 0x08090010002d7882 */ /* 0x000fe20000000000 */
[----:B------:R-:W-:Y:S01]  /*2310*/  UIADD3 UR50, UPT, UPT, UR6, 0x3c0, URZ ;  /* 0x000003c006327890 */ /* 0x000fe2000fffe0ff */
[----:B------:R-:W-:Y:S01]  /*2320*/  UMOV UR65, 0x80004020 ;  /* 0x8000402000417882 */ /* 0x000fe20000000000 */
[----:B------:R-:W-:Y:S01]  /*2330*/  UMOV UR42, 0x0 ;  /* 0x00000000002a7882 */ /* 0x000fe20000000000 */
[----:B------:R-:W-:Y:S01]  /*2340*/  UMOV UR43, 0x8090010 ;  /* 0x08090010002b7882 */ /* 0x000fe20000000000 */
[----:B------:R-:W-:Y:S01]  /*2350*/  UMOV UR63, 0x80004020 ;  /* 0x80004020003f7882 */ /* 0x000fe20000000000 */
[----:B------:R-:W-:Y:S01]  /*2360*/  UMOV UR40, 0x0 ;  /* 0x0000000000287882 */ /* 0x000fe20000000000 */
[----:B------:R-:W-:Y:S01]  /*2370*/  UMOV UR41, 0x8090010 ;  /* 0x0809001000297882 */ /* 0x000fe20000000000 */
[----:B------:R-:W-:Y:S01]  /*2380*/  UMOV UR61, 0x80004020 ;  /* 0x80004020003d7882 */ /* 0x000fe20000000000 */
[----:B------:R1:W-:Y:S01]  /*2390*/  UTCHMMA tmem[UR23], gdesc[UR64], tmem[UR24], tmem[UR44], idesc[UR45], !UPT ;  /* 0x00ff2c40170079ea */ /* 0x0003e2000f800018 */
[----:B------:R-:W-:Y:S01]  /*23a0*/  UMOV UR38, 0x0 ;  /* 0x0000000000267882 */ /* 0x000fe20000000000 */
[----:B------:R-:W-:Y:S01]  /*23b0*/  UMOV UR39, 0x8090010 ;  /* 0x0809001000277882 */ /* 0x000fe20000000000 */
[----:B------:R-:W-:Y:S01]  /*23c0*/  UMOV UR59, 0x80004020 ;  /* 0x80004020003b7882 */ /* 0x000fe20000000000 */
[----:B------:R1:W-:Y:S01]  /*23d0*/  UTCHMMA tmem[UR21], gdesc[UR62], tmem[UR22], tmem[UR42], idesc[UR43], UPT ;  /* 0x00ff2a3e150079ea */ /* 0x0003e2000b800016 */
        /* <DEDUP_REMOVED lines=16> */
[----:B------:R1:W-:Y:S01]  /*24e0*/  UTCHMMA tmem[UR11], gdesc[UR52], tmem[UR12], tmem[UR32], idesc[UR33], UPT ;  /* 0x00ff20340b0079ea */ /* 0x0003e2000b80000c */
[----:B------:R1:W-:Y:S01]  /*24f0*/  UTCHMMA tmem[UR7], gdesc[UR50], tmem[UR10], tmem[UR26], idesc[UR27], UPT ;  /* 0x00ff1a32070079ea */ /* 0x0003e2000b80000a */
[----:B------:R-:W-:Y:S05]  /*2500*/  BRA.U UP5, `(.L_x_54) ;  /* 0x0000000105047547 */ /* 0x000fea000b800000 */
[----:B-1----:R-:W-:Y:S05]  /*2510*/  BPT.TRAP 0x1 ;  /* 0x000000040000795c */ /* 0x002fea0000300000 */
.L_x_54:
[----:B-1----:R-:W-:Y:S01]  /*2520*/  UIADD3 UR10, UPT, UPT, UR4, 0xa090, URZ ;  /* 0x0000a090040a7890 */ /* 0x002fe2000fffe0ff */
[----:B------:R-:W-:Y:S01]  /*2530*/  HFMA2 R8, -RZ, RZ, 0, 5.9604644775390625e-08 ;  /* 0x00000001ff087431 */ /* 0x000fe200000001ff */
[----:B------:R-:W-:Y:S01]  /*2540*/  UISETP.GE.AND UP0, UPT, UR5, 0x2, UPT ;  /* 0x000000020500788c */ /* 0x000fe2000bf06270 */
[----:B------:R-:W-:Y:S01]  /*2550*/  MOV R7, RZ ;  /* 0x000000ff00077202 */ /* 0x000fe20000000f00 */
[----:B------:R-:W-:Y:S01]  /*2560*/  UMOV UR7, URZ ;  /* 0x000000ff00077c82 */ /* 0x000fe20008000000 */
[----:B------:R-:W-:Y:S01]  /*2570*/  UMOV UR27, 0x200 ;  /* 0x00000200001b7882 */ /* 0x000fe20000000000 */
[----:B------:R-:W-:-:S03]  /*2580*/  UMOV UR26, 0x1 ;  /* 0x00000001001a7882 */ /* 0x000fc60000000000 */
[----:B------:R1:W-:Y:S02]  /*2590*/  UTCBAR [UR10], URZ ;  /* 0x000000ff0a0073e9 */ /* 0x0003e400080000ff */
[----:B------:R-:W-:Y:S05]  /*25a0*/  BRA.U !UP0, `(.L_x_55) ;  /* 0x0000001108107547 */ /* 0x000fea000b800000 */
[----:B------:R-:W-:Y:S01]  /*25b0*/  CS2R R6, SRZ ;  /* 0x0000000000067805 */ /* 0x000fe2000001ff00 */
[----:B------:R-:W-:Y:S01]  /*25c0*/  IMAD.MOV.U32 R8, RZ, RZ, 0x1 ;  /* 0x00000001ff087424 */ /* 0x000fe200078e00ff */
[----:B------:R-:W-:Y:S01]  /*25d0*/  MOV R5, RZ ;  /* 0x000000ff00057202 */ /* 0x000fe20000000f00 */
[----:B------:R-:W-:Y:S01]  /*25e0*/  UMOV UR11, 0x2 ;  /* 0x00000002000b7882 */ /* 0x000fe20000000000 */
[----:B------:R-:W-:Y:S01]  /*25f0*/  UMOV UR26, 0x1 ;  /* 0x00000001001a7882 */ /* 0x000fe20000000000 */
[----:B------:R-:W-:Y:S01]  /*2600*/  UMOV UR7, URZ ;  /* 0x000000ff00077c82 */ /* 0x000fe20008000000 */
[----:B-1----:R-:W-:Y:S01]  /*2610*/  UMOV UR10, 0x1 ;  /* 0x00000001000a7882 */ /* 0x002fe20000000000 */
.L_x_74:
[----:B--2---:R-:W-:Y:S05]  /*2620*/  BRA.U !UP1, `(.L_x_56) ;  /* 0x0000000109047547 */ /* 0x004fea000b800000 */
[----:B------:R-:W-:Y:S05]  /*2630*/  BPT.TRAP 0x1 ;  /* 0x000000040000795c */ /* 0x000fea0000300000 */
.L_x_56:
[----:B------:R-:W-:Y:S01]  /*2640*/  ULEA UR12, UR11, UR4, 0x3 ;  /* 0x000000040b0c7291 */ /* 0x000fe2000f8e18ff */
[----:B------:R-:W-:Y:S01]  /*2650*/  SHF.L.U32 R4, R5, 0x1f, RZ ;  /* 0x0000001f05047819 */ /* 0x000fe200000006ff */
[----:B------:R-:W-:Y:S02]  /*2660*/  HFMA2 R0, -RZ, RZ, 0, 0 ;  /* 0x00000000ff007431 */ /* 0x000fe400000001ff */
[----:B------:R-:W-:Y:S05]  /*2670*/  IMAD.MOV.U32 R2, RZ, RZ, RZ ;  /* 0x000000ffff027224 */ /* 0x000fea00078e00ff */
[----:B------:R-:W1:Y:S02]  /*2680*/  SYNCS.PHASECHK.TRANS64.TRYWAIT P0, [UR12+0xa020], R4 ;  /* 0x00a02004ff0075a7 */ /* 0x000e64000800110c */
[----:B-1----:R-:W-:Y:S05]  /*2690*/  @!P0 BRA `(.L_x_57) ;  /* 0x0000016400b08947 */ /* 0x002fea0003800000 */
.L_x_374:
[----:B------:R-:W-:Y:S01]  /*26a0*/  ULEA UR70, UR11, UR8, 0x9 ;  /* 0x000000080b467291 */ /* 0x000fe2000f8e48ff */
[----:B------:R-:W-:Y:S01]  /*26b0*/  R2UR UR13, R2 ;  /* 0x00000000020d72ca */ /* 0x000fe200000e0000 */
[----:B------:R-:W-:Y:S01]  /*26c0*/  UIADD3 UR25, UPT, UPT, UR11, 0x1, URZ ;  /* 0x000000010b197890 */ /* 0x000fe2000fffe0ff */
[----:B------:R-:W-:Y:S01]  /*26d0*/  R2UR UR12, R0 ;  /* 0x00000000000c72ca */ /* 0x000fe200000e0000 */
[----:B------:R-:W-:Y:S02]  /*26e0*/  UIADD3 UR68, UPT, UPT, UR70, 0x2, URZ ;  /* 0x0000000246447890 */ /* 0x000fe4000fffe0ff */
[----:B------:R-:W-:Y:S02]  /*26f0*/  UISETP.NE.AND UP4, UPT, UR48, URZ, UPT ;  /* 0x000000ff3000728c */ /* 0x000fe4000bf85270 */
[----:B------:R-:W-:Y:S01]  /*2700*/  UISETP.NE.AND UP0, UPT, UR25, 0x3, UPT ;  /* 0x000000031900788c */ /* 0x000fe2000bf05270 */
[----:B------:R-:W-:Y:S01]  /*2710*/  UMOV UR18, 0x0 ;  /* 0x0000000000127882 */ /* 0x000fe20000000000 */
[----:B------:R-:W-:Y:S02]  /*2720*/  UMOV UR19, 0x8200010 ;  /* 0x0820001000137882 */ /* 0x000fe40000000000 */
[----:B------:R-:W-:Y:S02]  /*2730*/  USEL UR11, URZ, 0x1, UP0 ;  /* 0x00000001ff0b7887 */ /* 0x000fe40008000000 */
[----:B------:R-:W-:Y:S01]  /*2740*/  USEL UR25, UR25, URZ, UP0 ;  /* 0x000000ff19197287 */ /* 0x000fe20008000000 */
[----:B------:R-:W-:Y:S01]  /*2750*/  UMOV UR71, 0x80004020 ;  /* 0x8000402000477882 */ /* 0x000fe20000000000 */
[----:B------:R-:W-:Y:S01]  /*2760*/  UMOV UR16, UR30 ;  /* 0x0000001e00107c82 */ /* 0x000fe20008000000 */
[----:B------:R2:W-:Y:S01]  /*2770*/  UTCHMMA gdesc[UR28], gdesc[UR70], tmem[UR13], tmem[UR18], idesc[UR19], !UPT ;  /* 0x00ff12461c0075ea */ /* 0x0005e2000f80000d */
[----:B------:R-:W-:Y:S01]  /*2780*/  UMOV UR17, 0x80004020 ;  /* 0x8000402000117882 */ /* 0x000fe20000000000 */
[----:B------:R-:W-:Y:S01]  /*2790*/  UMOV UR14, 0x0 ;  /* 0x00000000000e7882 */ /* 0x000fe20000000000 */
[----:B------:R-:W-:Y:S01]  /*27a0*/  UMOV UR15, 0x8200010 ;  /* 0x08200010000f7882 */ /* 0x000fe20000000000 */
[----:B------:R-:W-:Y:S01]  /*27b0*/  LOP3.LUT R5, R5, UR11, RZ, 0x3c, !PT ;  /* 0x0000000b05057c12 */ /* 0x000fe2000f8e3cff */
[----:B------:R-:W-:Y:S02]  /*27c0*/  UMOV UR69, 0x80004020 ;  /* 0x8000402000457882 */ /* 0x000fe40000000000 */
[----:B------:R2:W-:Y:S01]  /*27d0*/  UTCHMMA gdesc[UR16], gdesc[UR68], tmem[UR12], tmem[UR14], idesc[UR15], UPT ;  /* 0x00ff0e44100075ea */ /* 0x0005e2000b80000c */
[----:B------:R-:W-:Y:S05]  /*27e0*/  BRA.U UP4, `(.L_x_58) ;  /* 0x0000000104047547 */ /* 0x000fea000b800000 */
[----:B--2---:R-:W-:Y:S05]  /*27f0*/  BPT.TRAP 0x1 ;  /* 0x000000040000795c */ /* 0x004fea0000300000 */
.L_x_58:
[----:B------:R-:W-:Y:S01]  /*2800*/  LOP3.LUT R6, R6, 0x1, RZ, 0x3c, !PT ;  /* 0x0000000106067812 */ /* 0x000fe200078e3cff */
[----:B------:R-:W-:Y:S09]  /*2810*/  UIADD3 UR11, UPT, UPT, UR4, 0xa050, URZ ;  /* 0x0000a050040b7890 */ /* 0x000ff2000fffe0ff */
[----:B------:R3:W-:Y:S01]  /*2820*/  UTCBAR [UR11], URZ ;  /* 0x000000ff0b0073e9 */ /* 0x0007e200080000ff */
[----:B------:R-:W-:Y:S05]  /*2830*/  BRA.U UP5, `(.L_x_59) ;  /* 0x0000000105047547 */ /* 0x000fea000b800000 */
[----:B--23--:R-:W-:Y:S05]  /*2840*/  BPT.TRAP 0x1 ;  /* 0x000000040000795c */ /* 0x00cfea0000300000 */
.L_x_59:
[----:B-1----:R-:W-:Y:S01]  /*2850*/  SHF.L.U32 R3, R8, 0x1f, RZ ;  /* 0x0000001f08037819 */ /* 0x002fe200000006ff */
[----:B------:R-:W-:Y:S03]  /*2860*/  UISETP.NE.AND UP3, UPT, UR47, URZ, UPT ;  /* 0x000000ff2f00728c */ /* 0x000fe6000bf65270 */
[----:B------:R-:W1:Y:S02]  /*2870*/  SYNCS.PHASECHK.TRANS64.TRYWAIT P0, [UR4+0xa0a8], R3 ;  /* 0x00a0a803ff0075a7 */ /* 0x000e640008001104 */
[----:B-1----:R-:W-:Y:S06]  /*2880*/  @!P0 BRA `(.L_x_60) ;  /* 0x00000164004c8947 */ /* 0x002fec0003800000 */
.L_x_376:
[----:B------:R-:W-:Y:S05]  /*2890*/  BRA.U UP3, `(.L_x_61) ;  /* 0x0000000103047547 */ /* 0x000fea000b800000 */
[----:B--23--:R-:W-:Y:S05]  /*28a0*/  BPT.TRAP 0x1 ;  /* 0x000000040000795c */ /* 0x00cfea0000300000 */
.L_x_61:
[----:B------:R-:W-:Y:S01]  /*28b0*/  SHF.L.U32 R9, R7, 0x1f, RZ ;  /* 0x0000001f07097819 */ /* 0x000fe200000006ff */
[----:B------:R-:W-:Y:S01]  /*28c0*/  IMAD.MOV.U32 R4, RZ, RZ, 0xa0 ;  /* 0x000000a0ff047424 */ /* 0x000fe200078e00ff */
[----:B-1----:R-:W-:Y:S02]  /*28d0*/  MOV R3, 0x180 ;  /* 0x0000018000037802 */ /* 0x002fe40000000f00 */
[----:B------:R-:W1:Y:S02]  /*28e0*/  SYNCS.PHASECHK.TRANS64.TRYWAIT P0, [UR4+0xa068], R9 ;  /* 0x00a06809ff0075a7 */ /* 0x000e640008001104 */
[----:B-1----:R-:W-:Y:S05]  /*28f0*/  @!P0 BRA `(.L_x_62) ;  /* 0x0000016400488947 */ /* 0x002fea0003800000 */
.L_x_378:
[----:B------:R-:W-:Y:S01]  /*2900*/  ULEA UR66, UR10, UR6, 0x9 ;  /* 0x000000060a427291 */ /* 0x000fe2000f8e48ff */
[----:B------:R-:W-:Y:S01]  /*2910*/  IMAD.MOV.U32 R2, RZ, RZ, 0xa8 ;  /* 0x000000a8ff027424 */ /* 0x000fe200078e00ff */
[----:B------:R-:W-:Y:S01]  /*2920*/  UISETP.NE.U32.AND UP0, UPT, UR7, URZ, UPT ;  /* 0x000000ff0700728c */ /* 0x000fe2000bf05070 */
[----:B------:R-:W-:Y:S01]  /*2930*/  R2UR UR23, R4 ;  /* 0x00000000041772ca */ /* 0x000fe200000e0000 */
[----:B------:R-:W-:Y:S01]  /*2940*/  UIADD3 UR64, UPT, UPT, UR66, 0x40, URZ ;  /* 0x0000004042407890 */ /* 0x000fe2000fffe0ff */
[----:B------:R-:W-:Y:S01]  /*2950*/  IMAD.MOV.U32 R4, RZ, RZ, 0xb0 ;  /* 0x000000b0ff047424 */ /* 0x000fe200078e00ff */
[----:B------:R-:W-:Y:S01]  /*2960*/  UIADD3 UR62, UPT, UPT, UR66, 0x80, URZ ;  /* 0x00000080423e7890 */ /* 0x000fe2000fffe0ff */
[----:B------:R-:W-:Y:S01]  /*2970*/  R2UR UR21, R2 ;  /* 0x00000000021572ca */ /* 0x000fe200000e0000 */
[----:B------:R-:W-:Y:S01]  /*2980*/  UIADD3 UR60, UPT, UPT, UR66, 0xc0, URZ ;  /* 0x000000c0423c7890 */ /* 0x000fe2000fffe0ff */
[----:B------:R-:W-:Y:S01]  /*2990*/  IMAD.MOV.U32 R2, RZ, RZ, 0xb8 ;  /* 0x000000b8ff027424 */ /* 0x000fe200078e00ff */
[----:B------:R-:W-:Y:S01]  /*29a0*/  UIADD3 UR58, UPT, UPT, UR66, 0x100, URZ ;  /* 0x00000100423a7890 */ /* 0x000fe2000fffe0ff */
[----:B------:R-:W-:Y:S01]  /*29b0*/  R2UR UR24, R3 ;  /* 0x00000000031872ca */ /* 0x000fe200000e0000 */
[----:B------:R-:W-:Y:S01]  /*29c0*/  UIADD3 UR56, UPT, UPT, UR66, 0x140, URZ ;  /* 0x0000014042387890 */ /* 0x000fe2000fffe0ff */
[----:B-1----:R-:W-:Y:S01]  /*29d0*/  IMAD.MOV.U32 R0, RZ, RZ, 0x180 ;  /* 0x00000180ff007424 */ /* 0x002fe200078e00ff */
[----:B------:R-:W-:Y:S01]  /*29e0*/  UIADD3 UR54, UPT, UPT, UR66, 0x180, URZ ;  /* 0x0000018042367890 */ /* 0x000fe2000fffe0ff */
[----:B--2---:R-:W-:Y:S01]  /*29f0*/  R2UR UR17, R2 ;  /* 0x00000000021172ca */ /* 0x004fe200000e0000 */
[----:B------:R-:W-:Y:S01]  /*2a00*/  UIADD3 UR52, UPT, UPT, UR66, 0x1c0, URZ ;  /* 0x000001c042347890 */ /* 0x000fe2000fffe0ff */
[----:B------:R-:W-:Y:S01]  /*2a10*/  IMAD.MOV.U32 R2, RZ, RZ, 0xc8 ;  /* 0x000000c8ff027424 */ /* 0x000fe200078e00ff */
[----:B------:R-:W-:Y:S01]  /*2a20*/  R2UR UR19, R4 ;  /* 0x00000000041372ca */ /* 0x000fe200000e0000 */
[----:B------:R-:W-:Y:S01]  /*2a30*/  IMAD.MOV.U32 R3, RZ, RZ, 0x180 ;  /* 0x00000180ff037424 */ /* 0x000fe200078e00ff */
[----:B------:R-:W-:Y:S01]  /*2a40*/  R2UR UR22, R0 ;  /* 0x00000000001672ca */ /* 0x000fe200000e0000 */
[----:B------:R-:W-:Y:S01]  /*2a50*/  IMAD.MOV.U32 R4, RZ, RZ, 0xc0 ;  /* 0x000000c0ff047424 */ /* 0x000fe200078e00ff */
[----:B------:R-:W-:Y:S01]  /*2a60*/  R2UR UR13, R2 ;  /* 0x00000000020d72ca */ /* 0x000fe200000e0000 */
[----:B------:R-:W-:Y:S01]  /*2a70*/  IMAD.MOV.U32 R2, RZ, RZ, 0xd0 ;  /* 0x000000d0ff027424 */ /* 0x000fe200078e00ff */
[C---:B------:R-:W-:Y:S01]  /*2a80*/  R2UR UR20, R3.reuse ;  /* 0x00000000031472ca */ /* 0x040fe200000e0000 */
[----:B------:R-:W-:Y:S01]  /*2a90*/  UMOV UR50, 0x0 ;  /* 0x0000000000327882 */ /* 0x000fe20000000000 */
[----:B------:R-:W-:Y:S01]  /*2aa0*/  R2UR UR18, R0 ;  /* 0x00000000001272ca */ /* 0x000fe200000e0000 */
[----:B------:R-:W-:Y:S01]  /*2ab0*/  UMOV UR51, 0x8090010 ;  /* 0x0809001000337882 */ /* 0x000fe20000000000 */
[----:B---3--:R-:W-:Y:S01]  /*2ac0*/  R2UR UR11, R2 ;  /* 0x00000000020b72ca */ /* 0x008fe200000e0000 */
[----:B------:R-:W-:Y:S01]  /*2ad0*/  IMAD.MOV.U32 R2, RZ, RZ, 0xd8 ;  /* 0x000000d8ff027424 */ /* 0x000fe200078e00ff */
[----:B------:R-:W-:Y:S01]  /*2ae0*/  R2UR UR15, R4 ;  /* 0x00000000040f72ca */ /* 0x000fe200000e0000 */
[----:B------:R-:W-:Y:S01]  /*2af0*/  UMOV UR67, 0x80004020 ;  /* 0x8000402000437882 */ /* 0x000fe20000000000 */
[----:B------:R-:W-:Y:S01]  /*2b00*/  R2UR UR16, R3 ;  /* 0x00000000031072ca */ /* 0x000fe200000e0000 */
[----:B------:R1:W-:Y:S01]  /*2b10*/  UTCHMMA tmem[UR23], gdesc[UR66], tmem[UR24], tmem[UR50], idesc[UR51], UP0 ;  /* 0x00ff3242170079ea */ /* 0x0003e20008000018 */
[C---:B------:R-:W-:Y:S01]  /*2b20*/  R2UR UR14, R0.reuse ;  /* 0x00000000000e72ca */ /* 0x040fe200000e0000 */
[----:B------:R-:W-:Y:S01]  /*2b30*/  UMOV UR44, 0x0 ;  /* 0x00000000002c7882 */ /* 0x000fe20000000000 */
[----:B------:R-:W-:Y:S01]  /*2b40*/  R2UR UR12, R0 ;  /* 0x00000000000c72ca */ /* 0x000fe200000e0000 */
[----:B------:R-:W-:Y:S01]  /*2b50*/  UMOV UR45, 0x8090010 ;  /* 0x08090010002d7882 */ /* 0x000fe20000000000 */
[----:B------:R-:W-:Y:S01]  /*2b60*/  R2UR UR7, R2 ;  /* 0x00000000020772ca */ /* 0x000fe200000e0000 */
[----:B------:R-:W-:Y:S01]  /*2b70*/  UMOV UR65, 0x80004020 ;  /* 0x8000402000417882 */ /* 0x000fe20000000000 */
[----:B------:R-:W-:Y:S01]  /*2b80*/  R2UR UR10, R0 ;  /* 0x00000000000a72ca */ /* 0x000fe200000e0000 */
[----:B------:R1:W-:Y:S01]  /*2b90*/  UTCHMMA tmem[UR21], gdesc[UR64], tmem[UR22], tmem[UR44], idesc[UR45], UPT ;  /* 0x00ff2c40150079ea */ /* 0x0003e2000b800016 */
[----:B------:R-:W-:Y:S01]  /*2ba0*/  UMOV UR42, 0x0 ;  /* 0x00000000002a7882 */ /* 0x000fe20000000000 */
        /* <DEDUP_REMOVED lines=21> */
[----:B------:R-:W-:Y:S02]  /*2d00*/  UMOV UR53, 0x80004020 ;  /* 0x8000402000357882 */ /* 0x000fe40000000000 */
[----:B------:R1:W-:Y:S01]  /*2d10*/  UTCHMMA tmem[UR7], gdesc[UR52], tmem[UR10], tmem[UR32], idesc[UR33], UPT ;  /* 0x00ff2034070079ea */ /* 0x0003e2000b80000a */
[----:B------:R-:W-:Y:S05]  /*2d20*/  BRA.U UP5, `(.L_x_63) ;  /* 0x0000000105047547 */ /* 0x000fea000b800000 */
[----:B-1----:R-:W-:Y:S05]  /*2d30*/  BPT.TRAP 0x1 ;  /* 0x000000040000795c */ /* 0x002fea0000300000 */
.L_x_63:
[----:B------:R-:W-:Y:S01]  /*2d40*/  LOP3.LUT R8, R8, 0x1, RZ, 0x3c, !PT ;  /* 0x0000000108087812 */ /* 0x000fe200078e3cff */
[----:B-1----:R-:W-:Y:S09]  /*2d50*/  UIADD3 UR7, UPT, UPT, UR4, 0xa098, URZ ;  /* 0x0000a09804077890 */ /* 0x002ff2000fffe0ff */
[----:B------:R1:W-:Y:S01]  /*2d60*/  UTCBAR [UR7], URZ ;  /* 0x000000ff070073e9 */ /* 0x0003e200080000ff */
[----:B------:R-:W-:Y:S05]  /*2d70*/  BRA.U !UP1, `(.L_x_64) ;  /* 0x0000000109047547 */ /* 0x000fea000b800000 */
[----:B-1----:R-:W-:Y:S05]  /*2d80*/  BPT.TRAP 0x1 ;  /* 0x000000040000795c */ /* 0x002fea0000300000 */
.L_x_64:
[----:B------:R-:W-:Y:S01]  /*2d90*/  ULEA UR11, UR26, UR4, 0x3 ;  /* 0x000000041a0b7291 */ /* 0x000fe2000f8e18ff */
[----:B------:R-:W-:Y:S01]  /*2da0*/  IMAD.MOV.U32 R2, RZ, RZ, 0x80 ;  /* 0x00000080ff027424 */ /* 0x000fe200078e00ff */
[----:B------:R-:W-:Y:S01]  /*2db0*/  UIADD3 UR12, UPT, UPT, UR28, 0x200, URZ ;  /* 0x000002001c0c7890 */ /* 0x000fe2000fffe0ff */
[----:B------:R-:W-:Y:S01]  /*2dc0*/  IMAD.MOV.U32 R0, RZ, RZ, 0x80 ;  /* 0x00000080ff007424 */ /* 0x000fe200078e00ff */
[----:B------:R-:W-:Y:S02]  /*2dd0*/  UIADD3 UR11, UPT, UPT, UR11, 0xa038, URZ ;  /* 0x0000a0380b0b7890 */ /* 0x000fe4000fffe0ff */
[----:B------:R-:W-:Y:S01]  /*2de0*/  UIADD3 UR14, UPT, UPT, UR28, 0x202, URZ ;  /* 0x000002021c0e7890 */ /* 0x000fe2000fffe0ff */
[----:B------:R-:W-:Y:S01]  /*2df0*/  R2UR UR10, R2 ;  /* 0x00000000020a72ca */ /* 0x000fe200000e0000 */
[----:B------:R-:W-:Y:S01]  /*2e00*/  UIADD3 UR20, UPT, UPT, UR26, 0x1, URZ ;  /* 0x000000011a147890 */ /* 0x000fe2000fffe0ff */
[----:B-1----:R-:W-:Y:S01]  /*2e10*/  R2UR UR7, R0 ;  /* 0x00000000000772ca */ /* 0x002fe200000e0000 */
[----:B------:R-:W-:Y:S01]  /*2e20*/  UMOV UR71, 0x80004020 ;  /* 0x8000402000477882 */ /* 0x000fe20000000000 */
[----:B------:R-:W-:Y:S01]  /*2e30*/  UMOV UR16, 0x0 ;  /* 0x0000000000107882 */ /* 0x000fe20000000000 */
[----:B------:R-:W-:Y:S01]  /*2e40*/  UISETP.NE.AND UP0, UPT, UR20, 0x3, UPT ;  /* 0x000000031400788c */ /* 0x000fe2000bf05270 */
[----:B------:R1:W-:Y:S01]  /*2e50*/  UTCBAR [UR11], URZ ;  /* 0x000000ff0b0073e9 */ /* 0x0003e200080000ff */
[----:B------:R-:W-:Y:S01]  /*2e60*/  UMOV UR17, 0x8200010 ;  /* 0x0820001000117882 */ /* 0x000fe20000000000 */
[----:B------:R-:W-:Y:S01]  /*2e70*/  UMOV UR13, 0x80004020 ;  /* 0x80004020000d7882 */ /* 0x000fe20000000000 */
[----:B------:R-:W-:Y:S01]  /*2e80*/  USEL UR20, UR20, URZ, UP0 ;  /* 0x000000ff14147287 */ /* 0x000fe20008000000 */
[----:B------:R-:W-:Y:S01]  /*2e90*/  UMOV UR69, 0x80004020 ;  /* 0x8000402000457882 */ /* 0x000fe20000000000 */
[----:B------:R-:W-:Y:S02]  /*2ea0*/  UMOV UR18, 0x0 ;  /* 0x0000000000127882 */ /* 0x000fe40000000000 */
[----:B------:R1:W-:Y:S01]  /*2eb0*/  UTCHMMA gdesc[UR12], gdesc[UR70], tmem[UR10], tmem[UR16], idesc[UR17], !UPT ;  /* 0x00ff10460c0075ea */ /* 0x0003e2000f80000a */
[----:B------:R-:W-:Y:S01]  /*2ec0*/  UMOV UR19, 0x8200010 ;  /* 0x0820001000137882 */ /* 0x000fe20000000000 */
[----:B------:R-:W-:Y:S02]  /*2ed0*/  UMOV UR15, 0x80004020 ;  /* 0x80004020000f7882 */ /* 0x000fe40000000000 */
[----:B------:R1:W-:Y:S01]  /*2ee0*/  UTCHMMA gdesc[UR14], gdesc[UR68], tmem[UR7], tmem[UR18], idesc[UR19], UPT ;  /* 0x00ff12440e0075ea */ /* 0x0003e2000b800007 */
[----:B------:R-:W-:Y:S05]  /*2ef0*/  BRA.U UP3, `(.L_x_65) ;  /* 0x0000000103047547 */ /* 0x000fea000b800000 */
[----:B-1----:R-:W-:Y:S05]  /*2f00*/  BPT.TRAP 0x1 ;  /* 0x000000040000795c */ /* 0x002fea0000300000 */
.L_x_65:
[----:B-1----:R-:W-:Y:S09]  /*2f10*/  UIADD3 UR7, UPT, UPT, UR4, 0xa060, URZ ;  /* 0x0000a06004077890 */ /* 0x002ff2000fffe0ff */
[----:B------:R1:W-:Y:S01]  /*2f20*/  UTCBAR [UR7], URZ ;  /* 0x000000ff070073e9 */ /* 0x0003e200080000ff */
[----:B------:R-:W-:Y:S05]  /*2f30*/  BRA.U !UP1, `(.L_x_66) ;  /* 0x0000000109047547 */ /* 0x000fea000b800000 */
[----:B-1----:R-:W-:Y:S05]  /*2f40*/  BPT.TRAP 0x1 ;  /* 0x000000040000795c */ /* 0x002fea0000300000 */
.L_x_66:
[----:B------:R-:W-:Y:S02]  /*2f50*/  ULEA UR10, UR20, UR4, 0x3 ;  /* 0x00000004140a7291 */ /* 0x000fe4000f8e18ff */
[----:B------:R-:W-:Y:S02]  /*2f60*/  UIADD3 UR20, UPT, UPT, UR20, 0x1, URZ ;  /* 0x0000000114147890 */ /* 0x000fe4000fffe0ff */
[----:B-1----:R-:W-:Y:S02]  /*2f70*/  UIADD3 UR7, UPT, UPT, UR10, 0xa038, URZ ;  /* 0x0000a0380a077890 */ /* 0x002fe4000fffe0ff */
[----:B------:R-:W-:Y:S04]  /*2f80*/  UISETP.NE.AND UP0, UPT, UR20, 0x3, UPT ;  /* 0x000000031400788c */ /* 0x000fe8000bf05270 */
[----:B------:R-:W-:Y:S03]  /*2f90*/  USEL UR26, UR20, URZ, UP0 ;  /* 0x000000ff141a7287 */ /* 0x000fe60008000000 */
[----:B------:R1:W-:Y:S01]  /*2fa0*/  UTCBAR [UR7], URZ ;  /* 0x000000ff070073e9 */ /* 0x0003e200080000ff */
[----:B------:R-:W-:Y:S08]  /*2fb0*/  BRA.U !UP1, `(.L_x_67) ;  /* 0x0000000109047547 */ /* 0x000ff0000b800000 */
[----:B-1----:R-:W-:Y:S05]  /*2fc0*/  BPT.TRAP 0x1 ;  /* 0x000000040000795c */ /* 0x002fea0000300000 */
.L_x_67:
[----:B-1----:R-:W-:Y:S01]  /*2fd0*/  ULEA UR7, UR25, UR4, 0x3 ;  /* 0x0000000419077291 */ /* 0x002fe2000f8e18ff */
[----:B------:R-:W-:Y:S08]  /*2fe0*/  SHF.L.U32 R3, R5, 0x1f, RZ ;  /* 0x0000001f05037819 */ /* 0x000ff000000006ff */
[----:B------:R-:W1:Y:S02]  /*2ff0*/  SYNCS.PHASECHK.TRANS64.TRYWAIT P0, [UR7+0xa020], R3 ;  /* 0x00a02003ff0075a7 */ /* 0x000e640008001107 */
[----:B-1----:R-:W-:Y:S05]  /*3000*/  @!P0 BRA `(.L_x_68) ;  /* 0x0000015c009c8947 */ /* 0x002fea0003800000 */
.L_x_380:
[----:B------:R-:W-:Y:S05]  /*3010*/  BRA.U UP5, `(.L_x_69) ;  /* 0x0000000105047547 */ /* 0x000fea000b800000 */
[----:B------:R-:W-:Y:S05]  /*3020*/  BPT.TRAP 0x1 ;  /* 0x000000040000795c */ /* 0x000fea0000300000 */
.L_x_69:
[----:B-1----:R-:W-:Y:S04]  /*3030*/  SHF.L.U32 R3, R8, 0x1f, RZ ;  /* 0x0000001f08037819 */ /* 0x002fe800000006ff */
[----:B------:R-:W1:Y:S02]  /*3040*/  SYNCS.PHASECHK.TRANS64.TRYWAIT P0, [UR4+0xa0a0], R3 ;  /* 0x00a0a003ff0075a7 */ /* 0x000e640008001104 */
[----:B-1----:R-:W-:Y:S05]  /*3050*/  @!P0 BRA `(.L_x_70) ;  /* 0x0000015c00a08947 */ /* 0x002fea0003800000 */
.L_x_382:
[----:B------:R-:W-:Y:S05]  /*3060*/  BRA.U UP4, `(.L_x_71) ;  /* 0x0000000104047547 */ /* 0x000fea000b800000 */
[----:B------:R-:W-:Y:S05]  /*3070*/  BPT.TRAP 0x1 ;  /* 0x000000040000795c */ /* 0x000fea0000300000 */
.L_x_71:
[----:B------:R-:W-:Y:S01]  /*3080*/  SHF.L.U32 R4, R6, 0x1f, RZ ;  /* 0x0000001f06047819 */ /* 0x000fe200000006ff */
[----:B-1----:R-:W-:Y:S02]  /*3090*/  HFMA2 R0, -RZ, RZ, 0, 1.52587890625e-05 ;  /* 0x00000100ff007431 */ /* 0x002fe400000001ff */
[----:B------:R-:W-:Y:S01]  /*30a0*/  IMAD.MOV.U32 R2, RZ, RZ, 0x20 ;  /* 0x00000020ff027424 */ /* 0x000fe200078e00ff */
[----:B------:R-:W1:Y:S02]  /*30b0*/  SYNCS.PHASECHK.TRANS64.TRYWAIT P0, [UR4+0xa058], R4 ;  /* 0x00a05804ff0075a7 */ /* 0x000e640008001104 */
[----:B-1----:R-:W-:Y:S05]  /*30c0*/  @!P0 BRA `(.L_x_72) ;  /* 0x0000015c009c8947 */ /* 0x002fea0003800000 */
.L_x_384:
[----:B------:R-:W-:Y:S01]  /*30d0*/  USHF.L.U32 UR27, UR25, 0x9, URZ ;  /* 0x00000009191b7899 */ /* 0x000fe200080006ff */
[----:B------:R-:W-:Y:S01]  /*30e0*/  R2UR UR23, R2 ;  /* 0x00000000021772ca */ /* 0x000fe200000e0000 */
[----:B------:R-:W-:Y:S01]  /*30f0*/  IMAD.MOV.U32 R2, RZ, RZ, 0x100 ;  /* 0x00000100ff027424 */ /* 0x000fe200078e00ff */
[----:B------:R-:W-:Y:S01]  /*3100*/  R2UR UR24, R0 ;  /* 0x00000000001872ca */ /* 0x000fe200000e0000 */
[----:B------:R-:W-:Y:S01]  /*3110*/  UIADD3 UR66, UPT, UPT, UR6, UR27, URZ ;  /* 0x0000001b06427290 */ /* 0x000fe2000fffe0ff */
[----:B-1----:R-:W-:Y:S01]  /*3120*/  IMAD.MOV.U32 R3, RZ, RZ, 0x28 ;  /* 0x00000028ff037424 */ /* 0x002fe200078e00ff */
[----:B------:R-:W-:Y:S01]  /*3130*/  UMOV UR50, 0x0 ;  /* 0x0000000000327882 */ /* 0x000fe20000000000 */
[C---:B------:R-:W-:Y:S01]  /*3140*/  R2UR UR22, R2.reuse ;  /* 0x00000000021672ca */ /* 0x040fe200000e0000 */
[----:B------:R-:W-:Y:S01]  /*3150*/  UIADD3 UR64, UPT, UPT, UR66, 0x40, URZ ;  /* 0x0000004042407890 */ /* 0x000fe2000fffe0ff */
[----:B------:R-:W-:Y:S01]  /*3160*/  R2UR UR20, R2 ;  /* 0x00000000021472ca */ /* 0x000fe200000e0000 */
[----:B------:R-:W-:Y:S01]  /*3170*/  UIADD3 UR62, UPT, UPT, UR66, 0x80, URZ ;  /* 0x00000080423e7890 */ /* 0x000fe2000fffe0ff */
[----:B------:R-:W-:Y:S01]  /*3180*/  IMAD.MOV.U32 R2, RZ, RZ, 0x40 ;  /* 0x00000040ff027424 */ /* 0x000fe200078e00ff */
[----:B------:R-:W-:Y:S01]  /*3190*/  UIADD3 UR60, UPT, UPT, UR66, 0xc0, URZ ;  /* 0x000000c0423c7890 */ /* 0x000fe2000fffe0ff */
[----:B------:R-:W-:Y:S01]  /*31a0*/  IMAD.MOV.U32 R0, RZ, RZ, 0x30 ;  /* 0x00000030ff007424 */ /* 0x000fe200078e00ff */
[----:B------:R-:W-:Y:S01]  /*31b0*/  UIADD3 UR58, UPT, UPT, UR66, 0x100, URZ ;  /* 0x00000100423a7890 */ /* 0x000fe2000fffe0ff */
[----:B------:R-:W-:Y:S01]  /*31c0*/  R2UR UR21, R3 ;  /* 0x00000000031572ca */ /* 0x000fe200000e0000 */
[----:B------:R-:W-:Y:S01]  /*31d0*/  UIADD3 UR56, UPT, UPT, UR66, 0x140, URZ ;  /* 0x0000014042387890 */ /* 0x000fe2000fffe0ff */
[----:B------:R-:W-:Y:S01]  /*31e0*/  R2UR UR15, R2 ;  /* 0x00000000020f72ca */ /* 0x000fe200000e0000 */
[----:B------:R-:W-:Y:S01]  /*31f0*/  UIADD3 UR54, UPT, UPT, UR66, 0x180, URZ ;  /* 0x0000018042367890 */ /* 0x000fe2000fffe0ff */
[----:B------:R-:W-:Y:S01]  /*3200*/  IMAD.MOV.U32 R2, RZ, RZ, 0x100 ;  /* 0x00000100ff027424 */ /* 0x000fe200078e00ff */
        /* <DEDUP_REMOVED lines=8> */
[----:B------:R-:W-:Y:S01]  /*3290*/  R2UR UR18, R0 ;  /* 0x00000000001272ca */ /* 0x000fe200000e0000 */
[----:B------:R-:W-:Y:S01]  /*32a0*/  UMOV UR51, 0x8090010 ;  /* 0x0809001000337882 */ /* 0x000fe20000000000 */
[----:B------:R-:W-:Y:S01]  /*32b0*/  R2UR UR11, R2 ;  /* 0x00000000020b72ca */ /* 0x000fe200000e0000 */
[----:B------:R-:W-:Y:S01]  /*32c0*/  IMAD.MOV.U32 R2, RZ, RZ, 0x58 ;  /* 0x00000058ff027424 */ /* 0x000fe200078e00ff */
[C---:B------:R-:W-:Y:S01]  /*32d0*/  R2UR UR16, R0.reuse ;  /* 0x00000000001072ca */ /* 0x040fe200000e0000 */
[----:B------:R-:W-:Y:S01]  /*32e0*/  UMOV UR67, 0x80004020 ;  /* 0x8000402000437882 */ /* 0x000fe20000000000 */
[----:B------:R-:W-:Y:S01]  /*32f0*/  R2UR UR13, R3 ;  /* 0x00000000030d72ca */ /* 0x000fe200000e0000 */
[----:B------:R1:W-:Y:S01]  /*3300*/  UTCHMMA tmem[UR23], gdesc[UR66], tmem[UR24], tmem[UR50], idesc[UR51], UPT ;  /* 0x00ff3242170079ea */ /* 0x0003e2000b800018 */
[----:B------:R-:W-:Y:S01]  /*3310*/  R2UR UR12, R0 ;  /* 0x00000000000c72ca */ /* 0x000fe200000e0000 */
[----:B------:R-:W-:Y:S01]  /*3320*/  UMOV UR44, 0x0 ;  /* 0x00000000002c7882 */ /* 0x000fe20000000000 */
[----:B------:R-:W-:Y:S01]  /*3330*/  R2UR UR7, R2 ;  /* 0x00000000020772ca */ /* 0x000fe200000e0000 */
[----:B------:R-:W-:Y:S01]  /*3340*/  UMOV UR45, 0x8090010 ;  /* 0x08090010002d7882 */ /* 0x000fe20000000000 */
[----:B------:R-:W-:Y:S01]  /*3350*/  R2UR UR10, R0 ;  /* 0x00000000000a72ca */ /* 0x000fe200000e0000 */
        /* <DEDUP_REMOVED lines=28> */
.L_x_73:
[----:B-1----:R-:W-:Y:S01]  /*3520*/  UIADD3 UR12, UPT, UPT, UR4, 0xa090, URZ ;  /* 0x0000a090040c7890 */ /* 0x002fe2000fffe0ff */
[----:B------:R-:W-:Y:S01]  /*3530*/  LOP3.LUT R7, R7, 0x1, RZ, 0x3c, !PT ;  /* 0x0000000107077812 */ /* 0x000fe200078e3cff */
[----:B------:R-:W-:Y:S02]  /*3540*/  UIADD3 UR11, UPT, UPT, UR25, 0x1, URZ ;  /* 0x00000001190b7890 */ /* 0x000fe4000fffe0ff */
[----:B------:R-:W-:Y:S02]  /*3550*/  UISETP.GT.U32.AND UP0, UPT, UR5, 0x2, UPT ;  /* 0x000000020500788c */ /* 0x000fe4000bf04070 */
[----:B------:R-:W-:Y:S02]  /*3560*/  UISETP.NE.AND UP2, UPT, UR11, 0x3, UPT ;  /* 0x000000030b00788c */ /* 0x000fe4000bf45270 */
[----:B------:R-:W-:Y:S01]  /*3570*/  UIADD3 UR5, UPT, UPT, UR5, -0x1, URZ ;  /* 0xffffffff05057890 */ /* 0x000fe2000fffe0ff */
[----:B------:R2:W-:Y:S01]  /*3580*/  UTCBAR [UR12], URZ ;  /* 0x000000ff0c0073e9 */ /* 0x0005e200080000ff */
[----:B------:R-:W-:Y:S02]  /*3590*/  USEL UR7, URZ, 0x1, UP2 ;  /* 0x00000001ff077887 */ /* 0x000fe40009000000 */
[----:B------:R-:W-:Y:S01]  /*35a0*/  USEL UR11, UR11, URZ, UP2 ;  /* 0x000000ff0b0b7287 */ /* 0x000fe20009000000 */
[----:B------:R-:W-:Y:S03]  /*35b0*/  UMOV UR10, UR25 ;  /* 0x00000019000a7c82 */ /* 0x000fe60008000000 */
[----:B------:R-:W-:Y:S01]  /*35c0*/  LOP3.LUT R5, R5, UR7, RZ, 0x3c, !PT ;  /* 0x0000000705057c12 */ /* 0x000fe2000f8e3cff */
[----:B------:R-:W-:Y:S01]  /*35d0*/  UMOV UR7, 0x1 ;  /* 0x0000000100077882 */ /* 0x000fe20000000000 */
[----:B------:R-:W-:Y:S05]  /*35e0*/  BRA.U UP0, `(.L_x_74) ;  /* 0xfffffff1000c7547 */ /* 0x000fea000b83ffff */
.L_x_55:
[----:B------:R-:W-:Y:S04]  /*35f0*/  BSSY.RECONVERGENT B0, `(.L_x_75) ;  /* 0x0000003000007945 */ /* 0x000fe80003800200 */
[----:B------:R-:W-:Y:S05]  /*3600*/  @!P4 BRA `(.L_x_76) ;  /* 0x000000000004c947 */ /* 0x000fea0003800000 */
[----:B-12---:R-:W-:Y:S05]  /*3610*/  BPT.TRAP 0x1 ;  /* 0x000000040000795c */ /* 0x006fea0000300000 */
.L_x_76:
[----:B-12---:R-:W-:Y:S05]  /*3620*/  BSYNC.RECONVERGENT B0 ;  /* 0x0000000000007941 */ /* 0x006fea0003800200 */
.L_x_75:
[----:B------:R-:W-:Y:S01]  /*3630*/  UIADD3 UR5, UPT, UPT, UR4, 0xa010, URZ ;  /* 0x0000a01004057890 */ /* 0x000fe2000fffe0ff */
[----:B------:R-:W-:Y:S08]  /*3640*/  BSSY.RECONVERGENT B0, `(.L_x_77) ;  /* 0x0000004000007945 */ /* 0x000ff00003800200 */
[----:B------:R1:W-:Y:S01]  /*3650*/  UTCBAR [UR5], URZ ;  /* 0x000000ff050073e9 */ /* 0x0003e200080000ff */
[----:B------:R-:W-:Y:S05]  /*3660*/  @!P4 BRA `(.L_x_78) ;  /* 0x000000000004c947 */ /* 0x000fea0003800000 */
[----:B-1----:R-:W-:Y:S05]  /*3670*/  BPT.TRAP 0x1 ;  /* 0x000000040000795c */ /* 0x002fea0000300000 */
.L_x_78:
[----:B-1----:R-:W-:Y:S05]  /*3680*/  BSYNC.RECONVERGENT B0 ;  /* 0x0000000000007941 */ /* 0x002fea0003800200 */
.L_x_77:
[----:B------:R-:W-:-:S09]  /*3690*/  UIADD3 UR5, UPT, UPT, UR4, 0xa018, URZ ;  /* 0x0000a01804057890 */ /* 0x000fd2000fffe0ff */
[----:B------:R1:W-:Y:S01]  /*36a0*/  UTCBAR [UR5], URZ ;  /* 0x000000ff050073e9 */ /* 0x0003e200080000ff */
[----:B------:R-:W-:Y:S05]  /*36b0*/  BRA.U UP5, `(.L_x_79) ;  /* 0x0000000105047547 */ /* 0x000fea000b800000 */
[----:B-1----:R-:W-:Y:S05]  /*36c0*/  BPT.TRAP 0x1 ;  /* 0x000000040000795c */ /* 0x002fea0000300000 */
.L_x_79:
[----:B------:R-:W-:-:S04]  /*36d0*/  SHF.L.U32 R3, R8, 0x1f, RZ ;  /* 0x0000001f08037819 */ /* 0x000fc800000006ff */
[----:B------:R-:W2:Y:S02]  /*36e0*/  SYNCS.PHASECHK.TRANS64.TRYWAIT P0, [UR4+0xa0a8], R3 ;  /* 0x00a0a803ff0075a7 */ /* 0x000ea40008001104 */
[----:B--2---:R-:W-:Y:S05]  /*36f0*/  @!P0 BRA `(.L_x_80) ;  /* 0x0000015800288947 */ /* 0x004fea0003800000 */
.L_x_386:
[----:B------:R-:W-:Y:S05]  /*3700*/  BRA.U UP3, `(.L_x_81) ;  /* 0x0000000103047547 */ /* 0x000fea000b800000 */
[----:B-1----:R-:W-:Y:S05]  /*3710*/  BPT.TRAP 0x1 ;  /* 0x000000040000795c */ /* 0x002fea0000300000 */
.L_x_81:
[----:B------:R-:W-:Y:S01]  /*3720*/  SHF.L.U32 R7, R7, 0x1f, RZ ;  /* 0x0000001f07077819 */ /* 0x000fe200000006ff */
[----:B--2---:R-:W-:Y:S02]  /*3730*/  HFMA2 R3, -RZ, RZ, 0, 2.288818359375e-05 ;  /* 0x00000180ff037431 */ /* 0x004fe400000001ff */
[----:B------:R-:W-:Y:S01]  /*3740*/  IMAD.MOV.U32 R4, RZ, RZ, 0xa0 ;  /* 0x000000a0ff047424 */ /* 0x000fe200078e00ff */
[----:B------:R-:W2:Y:S02]  /*3750*/  SYNCS.PHASECHK.TRANS64.TRYWAIT P0, [UR4+0xa068], R7 ;  /* 0x00a06807ff0075a7 */ /* 0x000ea40008001104 */
[----:B--2---:R-:W-:Y:S05]  /*3760*/  @!P0 BRA `(.L_x_82) ;  /* 0x0000015800248947 */ /* 0x004fea0003800000 */
.L_x_388:
[----:B------:R-:W-:Y:S01]  /*3770*/  IMAD.MOV.U32 R2, RZ, RZ, 0xa8 ;  /* 0x000000a8ff027424 */ /* 0x000fe200078e00ff */
[----:B------:R-:W-:Y:S01]  /*3780*/  R2UR UR17, R4 ;  /* 0x00000000041172ca */ /* 0x000fe200000e0000 */
[----:B------:R-:W-:Y:S01]  /*3790*/  IMAD.MOV.U32 R4, RZ, RZ, 0xb0 ;  /* 0x000000b0ff047424 */ /* 0x000fe200078e00ff */
[----:B------:R-:W-:Y:S01]  /*37a0*/  R2UR UR18, R3 ;  /* 0x00000000031272ca */ /* 0x000fe200000e0000 */
[----:B--2---:R-:W-:Y:S01]  /*37b0*/  IMAD.MOV.U32 R0, RZ, RZ, 0x180 ;  /* 0x00000180ff007424 */ /* 0x004fe200078e00ff */
[----:B------:R-:W-:Y:S01]  /*37c0*/  R2UR UR15, R2 ;  /* 0x00000000020f72ca */ /* 0x000fe200000e0000 */
[----:B------:R-:W-:Y:S01]  /*37d0*/  IMAD.MOV.U32 R2, RZ, RZ, 0xb8 ;  /* 0x000000b8ff027424 */ /* 0x000fe200078e00ff */
[----:B------:R-:W-:Y:S01]  /*37e0*/  R2UR UR13, R4 ;  /* 0x00000000040d72ca */ /* 0x000fe200000e0000 */
[----:B------:R-:W-:Y:S01]  /*37f0*/  IMAD.MOV.U32 R3, RZ, RZ, 0x180 ;  /* 0x00000180ff037424 */ /* 0x000fe200078e00ff */
[----:B------:R-:W-:Y:S01]  /*3800*/  R2UR UR16, R0 ;  /* 0x00000000001072ca */ /* 0x000fe200000e0000 */
[----:B------:R-:W-:Y:S01]  /*3810*/  IMAD.MOV.U32 R4, RZ, RZ, 0xc0 ;  /* 0x000000c0ff047424 */ /* 0x000fe200078e00ff */
[----:B------:R-:W-:Y:S01]  /*3820*/  R2UR UR11, R2 ;  /* 0x00000000020b72ca */ /* 0x000fe200000e0000 */
[----:B------:R-:W-:Y:S01]  /*3830*/  IMAD.MOV.U32 R2, RZ, RZ, 0xc8 ;  /* 0x000000c8ff027424 */ /* 0x000fe200078e00ff */
[----:B------:R-:W-:Y:S01]  /*3840*/  UIADD3 UR22, UPT, UPT, UR6, UR27, URZ ;  /* 0x0000001b06167290 */ /* 0x000fe2000fffe0ff */
[C---:B------:R-:W-:Y:S01]  /*3850*/  R2UR UR14, R3.reuse ;  /* 0x00000000030e72ca */ /* 0x040fe200000e0000 */
[----:B------:R-:W-:Y:S01]  /*3860*/  UISETP.NE.U32.AND UP0, UPT, UR7, URZ, UPT ;  /* 0x000000ff0700728c */ /* 0x000fe2000bf05070 */
[----:B------:R-:W-:Y:S01]  /*3870*/  R2UR UR12, R0 ;  /* 0x00000000000c72ca */ /* 0x000fe200000e0000 */
[----:B------:R-:W-:Y:S01]  /*3880*/  UIADD3 UR54, UPT, UPT, UR22, 0x40, URZ ;  /* 0x0000004016367890 */ /* 0x000fe2000fffe0ff */
[----:B-1----:R-:W-:Y:S01]  /*3890*/  R2UR UR5, R2 ;  /* 0x00000000020572ca */ /* 0x002fe200000e0000 */
[----:B------:R-:W-:Y:S01]  /*38a0*/  IMAD.MOV.U32 R2, RZ, RZ, 0xd0 ;  /* 0x000000d0ff027424 */ /* 0x000fe200078e00ff */
[----:B------:R-:W-:Y:S01]  /*38b0*/  R2UR UR9, R4 ;  /* 0x00000000040972ca */ /* 0x000fe200000e0000 */
[----:B------:R-:W-:Y:S01]  /*38c0*/  UIADD3 UR52, UPT, UPT, UR22, 0x80, URZ ;  /* 0x0000008016347890 */ /* 0x000fe2000fffe0ff */
[----:B------:R-:W-:Y:S01]  /*38d0*/  R2UR UR10, R3 ;  /* 0x00000000030a72ca */ /* 0x000fe200000e0000 */
[----:B------:R-:W-:Y:S01]  /*38e0*/  UIADD3 UR50, UPT, UPT, UR22, 0xc0, URZ ;  /* 0x000000c016327890 */ /* 0x000fe2000fffe0ff */
[----:B------:R-:W-:Y:S01]  /*38f0*/  R2UR UR19, R2 ;  /* 0x00000000021372ca */ /* 0x000fe200000e0000 */
[----:B------:R-:W-:Y:S01]  /*3900*/  IMAD.MOV.U32 R2, RZ, RZ, 0xd8 ;  /* 0x000000d8ff027424 */ /* 0x000fe200078e00ff */
[C---:B------:R-:W-:Y:S01]  /*3910*/  R2UR UR8, R0.reuse ;  /* 0x00000000000872ca */ /* 0x040fe200000e0000 */
[----:B------:R-:W-:Y:S01]  /*3920*/  UIADD3 UR48, UPT, UPT, UR22, 0x100, URZ ;  /* 0x0000010016307890 */ /* 0x000fe2000fffe0ff */
[----:B------:R-:W-:Y:S01]  /*3930*/  R2UR UR20, R0 ;  /* 0x00000000001472ca */ /* 0x000fe200000e0000 */
[----:B------:R-:W-:Y:S01]  /*3940*/  UIADD3 UR46, UPT, UPT, UR22, 0x140, URZ ;  /* 0x00000140162e7890 */ /* 0x000fe2000fffe0ff */
[----:B------:R-:W-:Y:S01]  /*3950*/  R2UR UR6, R2 ;  /* 0x00000000020672ca */ /* 0x000fe200000e0000 */
[----:B------:R-:W-:Y:S01]  /*3960*/  UIADD3 UR44, UPT, UPT, UR22, 0x180, URZ ;  /* 0x00000180162c7890 */ /* 0x000fe2000fffe0ff */
[----:B------:R-:W-:Y:S01]  /*3970*/  R2UR UR7, R0 ;  /* 0x00000000000772ca */ /* 0x000fe200000e0000 */
[----:B------:R-:W-:Y:S01]  /*3980*/  UMOV UR40, 0x0 ;  /* 0x0000000000287882 */ /* 0x000fe20000000000 */
[----:B------:R-:W-:Y:S01]  /*3990*/  UMOV UR41, 0x8090010 ;  /* 0x0809001000297882 */ /* 0x000fe20000000000 */
[----:B------:R-:W-:Y:S01]  /*39a0*/  UMOV UR23, 0x80004020 ;  /* 0x8000402000177882 */ /* 0x000fe20000000000 */
[----:B------:R-:W-:Y:S01]  /*39b0*/  UIADD3 UR42, UPT, UPT, UR22, 0x1c0, URZ ;  /* 0x000001c0162a7890 */ /* 0x000fe2000fffe0ff */
[----:B------:R1:W-:Y:S01]  /*39c0*/  UTCHMMA tmem[UR17], gdesc[UR22], tmem[UR18], tmem[UR40], idesc[UR41], UP0 ;  /* 0x00ff2816110079ea */ /* 0x0003e20008000012 */
[----:B------:R-:W-:Y:S01]  /*39d0*/  UMOV UR38, 0x0 ;  /* 0x0000000000267882 */ /* 0x000fe20000000000 */
        /* <DEDUP_REMOVED lines=29> */
.L_x_83:
[----:B-1----:R-:W-:-:S09]  /*3bb0*/  UIADD3 UR5, UPT, UPT, UR4, 0xa098, URZ ;  /* 0x0000a09804057890 */ /* 0x002fd2000fffe0ff */
[----:B------:R1:W-:Y:S01]  /*3bc0*/  UTCBAR [UR5], URZ ;  /* 0x000000ff050073e9 */ /* 0x0003e200080000ff */
[----:B------:R-:W-:Y:S05]  /*3bd0*/  BRA.U !UP1, `(.L_x_84) ;  /* 0x0000000109047547 */ /* 0x000fea000b800000 */
[----:B-1----:R-:W-:Y:S05]  /*3be0*/  BPT.TRAP 0x1 ;  /* 0x000000040000795c */ /* 0x002fea0000300000 */
.L_x_84:
[----:B-1----:R-:W-:-:S04]  /*3bf0*/  ULEA UR5, UR26, UR4, 0x3 ;  /* 0x000000041a057291 */ /* 0x002fc8000f8e18ff */
[----:B------:R-:W-:-:S09]  /*3c00*/  UIADD3 UR5, UPT, UPT, UR5, 0xa038, URZ ;  /* 0x0000a03805057890 */ /* 0x000fd2000fffe0ff */
[----:B------:R1:W-:Y:S01]  /*3c10*/  UTCBAR [UR5], URZ ;  /* 0x000000ff050073e9 */ /* 0x0003e200080000ff */
[----:B------:R-:W-:Y:S05]  /*3c20*/  BRA.U UP4, `(.L_x_85) ;  /* 0x0000000104047547 */ /* 0x000fea000b800000 */
[----:B-1----:R-:W-:Y:S05]  /*3c30*/  BPT.TRAP 0x1 ;  /* 0x000000040000795c */ /* 0x002fea0000300000 */
.L_x_85:
[----:B-1----:R-:W-:-:S09]  /*3c40*/  UIADD3 UR5, UPT, UPT, UR4, 0xa050, URZ ;  /* 0x0000a05004057890 */ /* 0x002fd2000fffe0ff */
[----:B------:R1:W-:Y:S01]  /*3c50*/  UTCBAR [UR5], URZ ;  /* 0x000000ff050073e9 */ /* 0x0003e200080000ff */
[----:B------:R-:W-:Y:S05]  /*3c60*/  BRA.U UP3, `(.L_x_86) ;  /* 0x0000000103047547 */ /* 0x000fea000b800000 */
[----:B-1----:R-:W-:Y:S05]  /*3c70*/  BPT.TRAP 0x1 ;  /* 0x000000040000795c */ /* 0x002fea0000300000 */
.L_x_86:
[----:B------:R-:W-:-:S13]  /*3c80*/  ELECT P0, URZ, PT ;  /* 0x0000000000ff782f */ /* 0x000fda0003800000 */
[----:B-1----:R-:W-:Y:S05]  /*3c90*/  @!P0 EXIT ;  /* 0x000000000000894d */ /* 0x002fea0003800000 */
[----:B------:R-:W-:-:S09]  /*3ca0*/  UIADD3 UR4, UPT, UPT, UR4, 0xa060, URZ ;  /* 0x0000a06004047890 */ /* 0x000fd2000fffe0ff */
[----:B------:R1:W-:Y:S01]  /*3cb0*/  UTCBAR [UR4], URZ ;  /* 0x000000ff040073e9 */ /* 0x0003e200080000ff */
[----:B------:R-:W-:Y:S01]  /*3cc0*/  NOP ;  /* 0x0000000000007918 */ /* 0x000fe20000000000 */
[----:B-1----:R-:W-:Y:S05]  /*3cd0*/  EXIT ;  /* 0x000000000000794d */ /* 0x002fea0003800000 */
.L_x_28:
[----:B------:R-:W-:-:S08]  /*3ce0*/  NOP ;  /* 0x0000000000007918 */ /* 0x000fd00000000000 */
[----:B------:R-:W1:-:S00]  /*3cf0*/  USETMAXREG.DEALLOC.CTAPOOL 0x60 ;  /* 0x00000060000079c8 */ /* 0x000e4000080e0500 */
[----:B------:R-:W2:Y:S01]  /*3d00*/  S2UR UR40, SR_CTAID.X ;  /* 0x00000000002879c3 */ /* 0x000ea20000002500 */
[----:B------:R-:W3:Y:S01]  /*3d10*/  LDCU UR4, c[0x0][0x380] ;  /* 0x00007000ff0477ac */ /* 0x000ee20008000800 */
[----:B--2---:R-:W-:-:S04]  /*3d20*/  USHF.L.U32 UR39, UR40, 0x8, URZ ;  /* 0x0000000828277899 */ /* 0x004fc800080006ff */
[----:B---3--:R-:W-:-:S06]  /*3d30*/  UISETP.GE.U32.AND UP0, UPT, UR39, UR4, UPT ;  /* 0x000000042700728c */ /* 0x008fcc000bf06070 */
[----:B------:R-:W-:-:S13]  /*3d40*/  PLOP3.LUT P0, PT, PT, PT, UP0, 0x80, 0x8 ;  /* 0x000000000008781c */ /* 0x000fda0003f0f008 */
[----:B-1----:R-:W-:Y:S05]  /*3d50*/  @P0 EXIT ;  /* 0x000000000000094d */ /* 0x002fea0003800000 */
[----:B------:R-:W1:Y:S01]  /*3d60*/  LDCU UR5, c[0x0][0x384] ;  /* 0x00007080ff0577ac */ /* 0x000e620008000800 */
[----:B------:R-:W2:Y:S01]  /*3d70*/  LDCU.64 UR48, c[0x0][0x358] ;  /* 0x00006b00ff3077ac */ /* 0x000ea20008000a00 */
[----:B-1----:R-:W-:-:S09]  /*3d80*/  UISETP.NE.AND UP0, UPT, UR5, URZ, UPT ;  /* 0x000000ff0500728c */ /* 0x002fd2000bf05270 */
[----:B--2---:R-:W-:Y:S05]  /*3d90*/  BRA.U UP0, `(.L_x_87) ;  /* 0x0000003500687547 */ /* 0x004fea000b800000 */
[----:B------:R-:W-:-:S09]  /*3da0*/  UISETP.NE.AND UP0, UPT, UR38, URZ, UPT ;  /* 0x000000ff2600728c */ /* 0x000fd2000bf05270 */
[----:B------:R-:W-:Y:S05]  /*3db0*/  BRA.U UP0, `(.L_x_88) ;  /* 0x0000000100047547 */ /* 0x000fea000b800000 */
[----:B------:R-:W-:Y:S05]  /*3dc0*/  BPT.TRAP 0x1 ;  /* 0x000000040000795c */ /* 0x000fea0000300000 */
.L_x_88:
[----:B------:R-:W1:Y:S01]  /*3dd0*/  S2R R16, SR_CgaCtaId ;  /* 0x0000000000107919 */ /* 0x000e620000008800 */
[----:B------:R-:W-:Y:S01]  /*3de0*/  IMAD.MOV.U32 R3, RZ, RZ, 0x1 ;  /* 0x00000001ff037424 */ /* 0x000fe200078e00ff */
[----:B------:R-:W-:Y:S02]  /*3df0*/  MOV R5, 0x400 ;  /* 0x0000040000057802 */ /* 0x000fe40000000f00 */
[----:B------:R-:W-:Y:S02]  /*3e00*/  LOP3.LUT P1, R17, R18, 0x7f, RZ, 0xc0, !PT ;  /* 0x0000007f12117812 */ /* 0x000fe4000782c0ff */
[----:B------:R-:W-:Y:S02]  /*3e10*/  SHF.L.U32 R3, R3, 0x1f, RZ ;  /* 0x0000001f03037819 */ /* 0x000fe400000006ff */
[----:B-1----:R-:W-:-:S04]  /*3e20*/  LEA R16, R16, R5, 0x18 ;  /* 0x0000000510107211 */ /* 0x002fc800078ec0ff */
[----:B------:R-:W1:Y:S02]  /*3e30*/  SYNCS.PHASECHK.TRANS64.TRYWAIT P0, [R16+URZ+0xa0c0], R3 ;  /* 0x00a0c003100075a7 */ /* 0x000e6400080011ff */
[----:B-1----:R-:W-:Y:S05]  /*3e40*/  @!P0 BRA `(.L_x_89) ;  /* 0x0000015000848947 */ /* 0x002fea0003800000 */
.L_x_389:
[----:B------:R-:W-:Y:S04]  /*3e50*/  BSSY.RECONVERGENT B6, `(.L_x_90) ;  /* 0x000023d000067945 */ /* 0x000fe80003800200 */
[----:B------:R-:W-:Y:S05]  /*3e60*/  @P1 BRA `(.L_x_91) ;  /* 0x0000002000ec1947 */ /* 0x000fea0003800000 */
[----:B------:R-:W2:Y:S01]  /*3e70*/  S2UR UR4, SR_CTAID.Z ;  /* 0x00000000000479c3 */ /* 0x000ea20000002700 */
[----:B------:R-:W2:Y:S01]  /*3e80*/  LDCU UR7, c[0x0][0x370] ;  /* 0x00006e00ff0777ac */ /* 0x000ea20008000800 */
[----:B------:R-:W3:Y:S06]  /*3e90*/  LDCU UR5, c[0x0][0x374] ;  /* 0x00006e80ff0577ac */ /* 0x000eec0008000800 */
[----:B------:R-:W4:Y:S01]  /*3ea0*/  S2UR UR6, SR_CTAID.Y ;  /* 0x00000000000679c3 */ /* 0x000f220000002600 */
[----:B--2---:R-:W-:-:S04]  /*3eb0*/  UIMAD UR4, UR7, UR4, URZ ;  /* 0x00000004070472a4 */ /* 0x004fc8000f8e02ff */
[----:B------:R-:W-:Y:S02]  /*3ec0*/  UIADD3 UR4, UPT, UPT, URZ, -UR4, URZ ;  /* 0x80000004ff047290 */ /* 0x000fe4000fffe0ff */
[----:B----4-:R-:W-:Y:S02]  /*3ed0*/  UIMAD UR6, UR7, UR6, UR40 ;  /* 0x00000006070672a4 */ /* 0x010fe4000f8e0228 */
[----:B---3--:R-:W-:-:S04]  /*3ee0*/  UIMAD UR4, UR4, UR5, URZ ;  /* 0x00000005040472a4 */ /* 0x008fc8000f8e02ff */
[----:B------:R-:W-:-:S09]  /*3ef0*/  UISETP.NE.AND UP0, UPT, UR6, UR4, UPT ;  /* 0x000000040600728c */ /* 0x000fd2000bf05270 */
[----:B------:R-:W-:Y:S05]  /*3f00*/  BRA.U UP0, `(.L_x_91) ;  /* 0x0000002100c47547 */ /* 0x000fea000b800000 */
[----:B------:R-:W2:Y:S01]  /*3f10*/  LDC.64 R8, c[0x4][0xa0] ;  /* 0x01002800ff087b82 */ /* 0x000ea20000000a00 */
[----:B------:R-:W-:Y:S01]  /*3f20*/  MOV R25, 0x0 ;  /* 0x0000000000197802 */ /* 0x000fe20000000f00 */
[----:B------:R-:W3:Y:S01]  /*3f30*/  LDCU.64 UR4, c[0x4][0xd0] ;  /* 0x01001a00ff0477ac */ /* 0x000ee20008000a00 */
[----:B------:R-:W-:Y:S01]  /*3f40*/  IADD3 R24, P0, PT, R22, 0x8, RZ ;  /* 0x0000000816187810 */ /* 0x000fe20007f1e0ff */
[----:B------:R-:W-:Y:S01]  /*3f50*/  IMAD.MOV.U32 R6, RZ, RZ, R22 ;  /* 0x000000ffff067224 */ /* 0x000fe200078e0016 */
[----:B------:R-:W-:-:S03]  /*3f60*/  MOV R7, R19 ;  /* 0x0000001300077202 */ /* 0x000fc60000000f00 */
[----:B-1----:R1:W4:Y:S01]  /*3f70*/  LDC.64 R2, c[0x4][R25] ;  /* 0x0100000019027b82 */ /* 0x0023220000000a00 */
[----:B------:R-:W-:Y:S02]  /*3f80*/  IMAD.X R23, RZ, RZ, R19, P0 ;  /* 0x000000ffff177224 */ /* 0x000fe400000e0613 */
[----:B---3--:R-:W-:Y:S01]  /*3f90*/  IMAD.U32 R4, RZ, RZ, UR4 ;  /* 0x00000004ff047e24 */ /* 0x008fe2000f8e00ff */
[----:B------:R-:W-:Y:S01]  /*3fa0*/  MOV R5, UR5 ;  /* 0x0000000500057c02 */ /* 0x000fe20008000f00 */
[----:B--2---:R1:W-:Y:S04]  /*3fb0*/  STL.64 [R1], R8 ;  /* 0x0000000801007387 */ /* 0x0043e80000100a00 */
[----:B------:R-:W-:-:S07]  /*3fc0*/  LEPC R20, `(.L_x_92) ;  /* 0x000000001014794e */ /* 0x000fce0000000000 */
[----:B-1--4-:R-:W-:Y:S05]  /*3fd0*/  CALL.ABS.NOINC R2 ;  /* 0x0000000002007343 */ /* 0x012fea0003c00000 */
.L_x_92:
[----:B------:R-:W-:Y:S01]  /*3fe0*/  HFMA2 R2, -RZ, RZ, 0, 1.1920928955078125e-07 ;  /* 0x00000002ff027431 */ /* 0x000fe200000001ff */
[----:B------:R-:W-:Y:S01]  /*3ff0*/  MOV R3, 0x4 ;  /* 0x0000000400037802 */ /* 0x000fe20000000f00 */
[----:B------:R-:W-:Y:S01]  /*4000*/  IMAD.MOV.U32 R0, RZ, RZ, 0x3 ;  /* 0x00000003ff007424 */ /* 0x000fe200078e00ff */
[----:B------:R1:W2:Y:S01]  /*4010*/  LDC.64 R8, c[0x4][R25] ;  /* 0x0100000019087b82 */ /* 0x0002a20000000a00 */
[----:B------:R-:W3:Y:S01]  /*4020*/  LDCU.64 UR4, c[0x4][0xe8] ;  /* 0x01001d00ff0477ac */ /* 0x000ee20008000a00 */
[----:B------:R-:W-:Y:S01]  /*4030*/  MOV R6, R24 ;  /* 0x0000001800067202 */ /* 0x000fe20000000f00 */
[----:B------:R-:W-:Y:S01]  /*4040*/  IMAD.MOV.U32 R7, RZ, RZ, R23 ;  /* 0x000000ffff077224 */ /* 0x000fe200078e0017 */
[----:B------:R1:W-:Y:S04]  /*4050*/  STL.64 [R1+0x8], R2 ;  /* 0x0000080201007387 */ /* 0x0003e80000100a00 */
[----:B------:R1:W-:Y:S01]  /*4060*/  STL [R1+0x10], R0 ;  /* 0x0000100001007387 */ /* 0x0003e20000100800 */
[----:B---3--:R-:W-:Y:S01]  /*4070*/  MOV R4, UR4 ;  /* 0x0000000400047c02 */ /* 0x008fe20008000f00 */
[----:B------:R-:W-:-:S02]  /*4080*/  IMAD.U32 R5, RZ, RZ, UR5 ;  /* 0x00000005ff057e24 */ /* 0x000fc4000f8e00ff */
[----:B------:R-:W-:-:S07]  /*4090*/  LEPC R20, `(.L_x_93) ;  /* 0x000000001014794e */ /* 0x000fce0000000000 */
[----:B-12---:R-:W-:Y:S05]  /*40a0*/  CALL.ABS.NOINC R8 ;  /* 0x0000000008007343 */ /* 0x006fea0003c00000 */
.L_x_93:
[----:B------:R1:W2:Y:S01]  /*40b0*/  LDC.64 R2, c[0x4][R25] ;  /* 0x0100000019027b82 */ /* 0x0002a20000000a00 */
[----:B------:R-:W3:Y:S01]  /*40c0*/  LDCU.64 UR4, c[0x4][0xe0] ;  /* 0x01001c00ff0477ac */ /* 0x000ee20008000a00 */
[----:B------:R-:W-:Y:S01]  /*40d0*/  CS2R R6, SRZ ;  /* 0x0000000000067805 */ /* 0x000fe2000001ff00 */
[----:B---3--:R-:W-:Y:S01]  /*40e0*/  IMAD.U32 R4, RZ, RZ, UR4 ;  /* 0x00000004ff047e24 */ /* 0x008fe2000f8e00ff */
[----:B------:R-:W-:-:S04]  /*40f0*/  MOV R5, UR5 ;  /* 0x0000000500057c02 */ /* 0x000fc80008000f00 */
[----:B------:R-:W-:-:S07]  /*4100*/  LEPC R20, `(.L_x_94) ;  /* 0x000000001014794e */ /* 0x000fce0000000000 */
[----:B-12---:R-:W-:Y:S05]  /*4110*/  CALL.ABS.NOINC R2 ;  /* 0x0000000002007343 */ /* 0x006fea0003c00000 */
.L_x_94:
[----:B------:R1:W2:Y:S01]  /*4120*/  LDC.64 R2, c[0x4][R25] ;  /* 0x0100000019027b82 */ /* 0x0002a20000000a00 */
[----:B------:R-:W3:Y:S01]  /*4130*/  LDCU.64 UR4, c[0x4][0xf0] ;  /* 0x01001e00ff0477ac */ /* 0x000ee20008000a00 */
[----:B------:R-:W-:Y:S01]  /*4140*/  CS2R R6, SRZ ;  /* 0x0000000000067805 */ /* 0x000fe2000001ff00 */
[----:B---3--:R-:W-:Y:S01]  /*4150*/  IMAD.U32 R4, RZ, RZ, UR4 ;  /* 0x00000004ff047e24 */ /* 0x008fe2000f8e00ff */
[----:B------:R-:W-:-:S04]  /*4160*/  MOV R5, UR5 ;  /* 0x0000000500057c02 */ /* 0x000fc80008000f00 */
[----:B------:R-:W-:-:S07]  /*4170*/  LEPC R20, `(.L_x_95) ;  /* 0x000000001014794e */ /* 0x000fce0000000000 */
[----:B-12---:R-:W-:Y:S05]  /*4180*/  CALL.ABS.NOINC R2 ;  /* 0x0000000002007343 */ /* 0x006fea0003c00000 */
.L_x_95:
[----:B------:R1:W2:Y:S01]  /*4190*/  LDC.64 R2, c[0x4][R25] ;  /* 0x0100000019027b82 */ /* 0x0002a20000000a00 */
[----:B------:R-:W3:Y:S01]  /*41a0*/  LDCU.64 UR4, c[0x4][0xf8] ;  /* 0x01001f00ff0477ac */ /* 0x000ee20008000a00 */
[----:B------:R-:W-:Y:S01]  /*41b0*/  CS2R R6, SRZ ;  /* 0x0000000000067805 */ /* 0x000fe2000001ff00 */
[----:B---3--:R-:W-:Y:S01]  /*41c0*/  IMAD.U32 R4, RZ, RZ, UR4 ;  /* 0x00000004ff047e24 */ /* 0x008fe2000f8e00ff */
[----:B------:R-:W-:-:S04]  /*41d0*/  MOV R5, UR5 ;  /* 0x0000000500057c02 */ /* 0x000fc80008000f00 */
[----:B------:R-:W-:-:S07]  /*41e0*/  LEPC R20, `(.L_x_96) ;  /* 0x000000001014794e */ /* 0x000fce0000000000 */
[----:B-12---:R-:W-:Y:S05]  /*41f0*/  CALL.ABS.NOINC R2 ;  /* 0x0000000002007343 */ /* 0x006fea0003c00000 */
.L_x_96:
[----:B------:R-:W-:Y:S01]  /*4200*/  HFMA2 R0, -RZ, RZ, 0, 9.5367431640625e-07 ;  /* 0x00000010ff007431 */ /* 0x000fe200000001ff */
[----:B------:R1:W2:Y:S01]  /*4210*/  LDC.64 R2, c[0x4][R25] ;  /* 0x0100000019027b82 */ /* 0x0002a20000000a00 */
[----:B------:R-:W3:Y:S01]  /*4220*/  LDCU.64 UR4, c[0x4][0xc8] ;  /* 0x01001900ff0477ac */ /* 0x000ee20008000a00 */
[----:B------:R-:W-:Y:S01]  /*4230*/  MOV R6, R22 ;  /* 0x0000001600067202 */ /* 0x000fe20000000f00 */
[----:B------:R-:W-:Y:S01]  /*4240*/  IMAD.MOV.U32 R7, RZ, RZ, R19 ;  /* 0x000000ffff077224 */ /* 0x000fe200078e0013 */
[----:B------:R1:W-:Y:S01]  /*4250*/  STL [R1], R0 ;  /* 0x0000000001007387 */ /* 0x0003e20000100800 */
[----:B---3--:R-:W-:Y:S01]  /*4260*/  MOV R4, UR4 ;  /* 0x0000000400047c02 */ /* 0x008fe20008000f00 */
[----:B------:R-:W-:-:S04]  /*4270*/  IMAD.U32 R5, RZ, RZ, UR5 ;  /* 0x00000005ff057e24 */ /* 0x000fc8000f8e00ff */
[----:B------:R-:W-:-:S07]  /*4280*/  LEPC R20, `(.L_x_97) ;  /* 0x000000001014794e */ /* 0x000fce0000000000 */
[----:B-12---:R-:W-:Y:S05]  /*4290*/  CALL.ABS.NOINC R2 ;  /* 0x0000000002007343 */ /* 0x006fea0003c00000 */
.L_x_97:
[----:B------:R-:W1:Y:S01]  /*42a0*/  S2R R3, SR_SWINHI ;  /* 0x0000000000037919 */ /* 0x000e620000002f00 */
[----:B------:R-:W2:Y:S01]  /*42b0*/  LDCU.64 UR4, c[0x4][0x100] ;  /* 0x01002000ff0477ac */ /* 0x000ea20008000a00 */
[----:B------:R-:W-:Y:S02]  /*42c0*/  MOV R6, R22 ;  /* 0x0000001600067202 */ /* 0x000fe40000000f00 */
[----:B------:R-:W-:Y:S01]  /*42d0*/  MOV R7, R19 ;  /* 0x0000001300077202 */ /* 0x000fe20000000f00 */
[----:B--2---:R-:W-:Y:S02]  /*42e0*/  IMAD.U32 R4, RZ, RZ, UR4 ;  /* 0x00000004ff047e24 */ /* 0x004fe4000f8e00ff */
[----:B------:R-:W-:Y:S01]  /*42f0*/  IMAD.U32 R5, RZ, RZ, UR5 ;  /* 0x00000005ff057e24 */ /* 0x000fe2000f8e00ff */
[----:B------:R-:W-:Y:S02]  /*4300*/  MOV R8, R16 ;  /* 0x0000001000087202 */ /* 0x000fe40000000f00 */
[----:B-1----:R-:W-:-:S02]  /*4310*/  MOV R9, R3 ;  /* 0x0000000300097202 */ /* 0x002fc40000000f00 */
[----:B------:R1:W2:Y:S03]  /*4320*/  LDC.64 R2, c[0x4][R25] ;  /* 0x0100000019027b82 */ /* 0x0002a60000000a00 */
[----:B------:R1:W-:Y:S02]  /*4330*/  STL.64 [R1], R8 ;  /* 0x0000000801007387 */ /* 0x0003e40000100a00 */
[----:B------:R-:W-:-:S07]  /*4340*/  LEPC R20, `(.L_x_98) ;  /* 0x000000001014794e */ /* 0x000fce0000000000 */
[----:B-12---:R-:W-:Y:S05]  /*4350*/  CALL.ABS.NOINC R2 ;  /* 0x0000000002007343 */ /* 0x006fea0003c00000 */
.L_x_98:
[----:B------:R-:W1:Y:S01]  /*4360*/  LDC.64 R8, c[0x4][0xd8] ;  /* 0x01003600ff087b82 */ /* 0x000e620000000a00 */
[----:B------:R-:W2:Y:S01]  /*4370*/  LDCU.64 UR4, c[0x4][0xd0] ;  /* 0x01001a00ff0477ac */ /* 0x000ea20008000a00 */
[----:B------:R-:W-:Y:S02]  /*4380*/  MOV R6, R22 ;  /* 0x0000001600067202 */ /* 0x000fe40000000f00 */
[----:B------:R-:W-:-:S04]  /*4390*/  MOV R7, R19 ;  /* 0x0000001300077202 */ /* 0x000fc80000000f00 */
[----:B------:R3:W4:Y:S01]  /*43a0*/  LDC.64 R2, c[0x4][R25] ;  /* 0x0100000019027b82 */ /* 0x0007220000000a00 */
[----:B--2---:R-:W-:Y:S02]  /*43b0*/  IMAD.U32 R4, RZ, RZ, UR4 ;  /* 0x00000004ff047e24 */ /* 0x004fe4000f8e00ff */
[----:B------:R-:W-:Y:S01]  /*43c0*/  IMAD.U32 R5, RZ, RZ, UR5 ;  /* 0x00000005ff057e24 */ /* 0x000fe2000f8e00ff */
[----:B-1----:R3:W-:Y:S04]  /*43d0*/  STL.64 [R1], R8 ;  /* 0x0000000801007387 */ /* 0x0027e80000100a00 */
[----:B------:R-:W-:-:S07]  /*43e0*/  LEPC R20, `(.L_x_99) ;  /* 0x000000001014794e */ /* 0x000fce0000000000 */
[----:B---34-:R-:W-:Y:S05]  /*43f0*/  CALL.ABS.NOINC R2 ;  /* 0x0000000002007343 */ /* 0x018fea0003c00000 */
.L_x_99:
[----:B------:R-:W-:Y:S01]  /*4400*/  HFMA2 R0, -RZ, RZ, 0, 2.384185791015625e-06 ;  /* 0x00000028ff007431 */ /* 0x000fe200000001ff */
        /* <DEDUP_REMOVED lines=9> */
.L_x_100:
        /* <DEDUP_REMOVED lines=10> */
.L_x_101:
[----:B------:R1:W2:Y:S01]  /*4540*/  LDC.64 R2, c[0x4][R25] ;  /* 0x0100000019027b82 */ /* 0x0002a20000000a00 */
[----:B------:R-:W3:Y:S01]  /*4550*/  LDCU.64 UR4, c[0x4][0xe0] ;  /* 0x01001c00ff0477ac */ /* 0x000ee20008000a00 */
[----:B------:R-:W-:Y:S01]  /*4560*/  CS2R R6, SRZ ;  /* 0x0000000000067805 */ /* 0x000fe2000001ff00 */
[----:B---3--:R-:W-:Y:S01]  /*4570*/  IMAD.U32 R4, RZ, RZ, UR4 ;  /* 0x00000004ff047e24 */ /* 0x008fe2000f8e00ff */
[----:B------:R-:W-:-:S04]  /*4580*/  MOV R5, UR5 ;  /* 0x0000000500057c02 */ /* 0x000fc80008000f00 */
[----:B------:R-:W-:-:S07]  /*4590*/  LEPC R20, `(.L_x_102) ;  /* 0x000000001014794e */ /* 0x000fce0000000000 */
[----:B-12---:R-:W-:Y:S05]  /*45a0*/  CALL.ABS.NOINC R2 ;  /* 0x0000000002007343 */ /* 0x006fea0003c00000 */
.L_x_102:
[----:B------:R-:W-:Y:S01]  /*45b0*/  HFMA2 R0, -RZ, RZ, 0, 4.76837158203125e-07 ;  /* 0x00000008ff007431 */ /* 0x000fe200000001ff */
        /* <DEDUP_REMOVED lines=9> */
.L_x_103:
[----:B------:R-:W-:Y:S01]  /*4650*/  HFMA2 R0, -RZ, RZ, 0, 2.6226043701171875e-06 ;  /* 0x0000002cff007431 */ /* 0x000fe200000001ff */
        /* <DEDUP_REMOVED lines=9> */
.L_x_104:
[----:B------:R1:W2:Y:S01]  /*46f0*/  LDC.64 R2, c[0x4][R25] ;  /* 0x0100000019027b82 */ /* 0x0002a20000000a00 */
[----:B------:R-:W3:Y:S01]  /*4700*/  LDCU.64 UR4, c[0x4][0xe0] ;  /* 0x01001c00ff0477ac */ /* 0x000ee20008000a00 */
[----:B------:R-:W-:Y:S01]  /*4710*/  CS2R R6, SRZ ;  /* 0x0000000000067805 */ /* 0x000fe2000001ff00 */
[----:B---3--:R-:W-:Y:S01]  /*4720*/  IMAD.U32 R4, RZ, RZ, UR4 ;  /* 0x00000004ff047e24 */ /* 0x008fe2000f8e00ff */
[----:B------:R-:W-:-:S04]  /*4730*/  MOV R5, UR5 ;  /* 0x0000000500057c02 */ /* 0x000fc80008000f00 */
[----:B------:R-:W-:-:S07]  /*4740*/  LEPC R20, `(.L_x_105) ;  /* 0x000000001014794e */ /* 0x000fce0000000000 */
[----:B-12---:R-:W-:Y:S05]  /*4750*/  CALL.ABS.NOINC R2 ;  /* 0x0000000002007343 */ /* 0x006fea0003c00000 */
.L_x_105:
        /* <DEDUP_REMOVED lines=10> */
.L_x_106:
[----:B------:R-:W-:Y:S01]  /*4800*/  HFMA2 R0, -RZ, RZ, 0, 2.443790435791015625e-06 ;  /* 0x00000029ff007431 */ /* 0x000fe200000001ff */
        /* <DEDUP_REMOVED lines=9> */
.L_x_107:
        /* <DEDUP_REMOVED lines=10> */
.L_x_108:
        /* <DEDUP_REMOVED lines=10> */
.L_x_109:
[----:B------:R1:W2:Y:S01]  /*49e0*/  LDC.64 R2, c[0x4][R25] ;  /* 0x0100000019027b82 */ /* 0x0002a20000000a00 */
[----:B------:R-:W3:Y:S01]  /*49f0*/  LDCU.64 UR4, c[0x4][0xe0] ;  /* 0x01001c00ff0477ac */ /* 0x000ee20008000a00 */
[----:B------:R-:W-:Y:S01]  /*4a00*/  CS2R R6, SRZ ;  /* 0x0000000000067805 */ /* 0x000fe2000001ff00 */
[----:B---3--:R-:W-:Y:S01]  /*4a10*/  IMAD.U32 R4, RZ, RZ, UR4 ;  /* 0x00000004ff047e24 */ /* 0x008fe2000f8e00ff */
[----:B------:R-:W-:-:S04]  /*4a20*/  MOV R5, UR5 ;  /* 0x0000000500057c02 */ /* 0x000fc80008000f00 */
[----:B------:R-:W-:-:S07]  /*4a30*/  LEPC R20, `(.L_x_110) ;  /* 0x000000001014794e */ /* 0x000fce0000000000 */
[----:B-12---:R-:W-:Y:S05]  /*4a40*/  CALL.ABS.NOINC R2 ;  /* 0x0000000002007343 */ /* 0x006fea0003c00000 */
.L_x_110:
[----:B------:R-:W-:Y:S01]  /*4a50*/  HFMA2 R0, -RZ, RZ, 0, 1.9073486328125e-06 ;  /* 0x00000020ff007431 */ /* 0x000fe200000001ff */
        /* <DEDUP_REMOVED lines=9> */
.L_x_111:
        /* <DEDUP_REMOVED lines=10> */
.L_x_112:
[----:B------:R1:W2:Y:S01]  /*4b90*/  LDC.64 R2, c[0x4][R25] ;  /* 0x0100000019027b82 */ /* 0x0002a20000000a00 */
[----:B------:R-:W3:Y:S01]  /*4ba0*/  LDCU.64 UR4, c[0x4][0xe0] ;  /* 0x01001c00ff0477ac */ /* 0x000ee20008000a00 */
[----:B------:R-:W-:Y:S01]  /*4bb0*/  CS2R R6, SRZ ;  /* 0x0000000000067805 */ /* 0x000fe2000001ff00 */
[----:B---3--:R-:W-:Y:S01]  /*4bc0*/  IMAD.U32 R4, RZ, RZ, UR4 ;  /* 0x00000004ff047e24 */ /* 0x008fe2000f8e00ff */
[----:B------:R-:W-:-:S04]  /*4bd0*/  MOV R5, UR5 ;  /* 0x0000000500057c02 */ /* 0x000fc80008000f00 */
[----:B------:R-:W-:-:S07]  /*4be0*/  LEPC R20, `(.L_x_113) ;  /* 0x000000001014794e */ /* 0x000fce0000000000 */
[----:B-12---:R-:W-:Y:S05]  /*4bf0*/  CALL.ABS.NOINC R2 ;  /* 0x0000000002007343 */ /* 0x006fea0003c00000 */
.L_x_113:
[----:B------:R-:W-:Y:S01]  /*4c00*/  HFMA2 R0, -RZ, RZ, 0, 5.9604644775390625e-08 ;  /* 0x00000001ff007431 */ /* 0x000fe200000001ff */
        /* <DEDUP_REMOVED lines=9> */
.L_x_114:
        /* <DEDUP_REMOVED lines=10> */
.L_x_115:
        /* <DEDUP_REMOVED lines=10> */
.L_x_116:
        /* <DEDUP_REMOVED lines=10> */
.L_x_117:
[----:B------:R1:W2:Y:S01]  /*4e80*/  LDC.64 R2, c[0x4][R25] ;  /* 0x0100000019027b82 */ /* 0x0002a20000000a00 */
[----:B------:R-:W3:Y:S01]  /*4e90*/  LDCU.64 UR4, c[0x4][0xe0] ;  /* 0x01001c00ff0477ac */ /* 0x000ee20008000a00 */
[----:B------:R-:W-:Y:S01]  /*4ea0*/  CS2R R6, SRZ ;  /* 0x0000000000067805 */ /* 0x000fe2000001ff00 */
[----:B---3--:R-:W-:Y:S01]  /*4eb0*/  IMAD.U32 R4, RZ, RZ, UR4 ;  /* 0x00000004ff047e24 */ /* 0x008fe2000f8e00ff */
[----:B------:R-:W-:-:S04]  /*4ec0*/  MOV R5, UR5 ;  /* 0x0000000500057c02 */ /* 0x000fc80008000f00 */
[----:B------:R-:W-:-:S07]  /*4ed0*/  LEPC R20, `(.L_x_118) ;  /* 0x000000001014794e */ /* 0x000fce0000000000 */
[----:B-12---:R-:W-:Y:S05]  /*4ee0*/  CALL.ABS.NOINC R2 ;  /* 0x0000000002007343 */ /* 0x006fea0003c00000 */
.L_x_118:
        /* <DEDUP_REMOVED lines=10> */
.L_x_119:
        /* <DEDUP_REMOVED lines=10> */
.L_x_120:
[----:B------:R1:W2:Y:S01]  /*5030*/  LDC.64 R2, c[0x4][R25] ;  /* 0x0100000019027b82 */ /* 0x0002a20000000a00 */
[----:B------:R-:W3:Y:S01]  /*5040*/  LDCU.64 UR4, c[0x4][0xe0] ;  /* 0x01001c00ff0477ac */ /* 0x000ee20008000a00 */
[----:B------:R-:W-:Y:S01]  /*5050*/  CS2R R6, SRZ ;  /* 0x0000000000067805 */ /* 0x000fe2000001ff00 */
[----:B---3--:R-:W-:Y:S01]  /*5060*/  IMAD.U32 R4, RZ, RZ, UR4 ;  /* 0x00000004ff047e24 */ /* 0x008fe2000f8e00ff */
[----:B------:R-:W-:-:S04]  /*5070*/  MOV R5, UR5 ;  /* 0x0000000500057c02 */ /* 0x000fc80008000f00 */
[----:B------:R-:W-:-:S07]  /*5080*/  LEPC R20, `(.L_x_121) ;  /* 0x000000001014794e */ /* 0x000fce0000000000 */
[----:B-12---:R-:W-:Y:S05]  /*5090*/  CALL.ABS.NOINC R2 ;  /* 0x0000000002007343 */ /* 0x006fea0003c00000 */
.L_x_121:
[----:B------:R-:W-:Y:S01]  /*50a0*/  HFMA2 R0, -RZ, RZ, 0, 1.1920928955078125e-07 ;  /* 0x00000002ff007431 */ /* 0x000fe200000001ff */
        /* <DEDUP_REMOVED lines=9> */
.L_x_122:
        /* <DEDUP_REMOVED lines=10> */
.L_x_123:
        /* <DEDUP_REMOVED lines=10> */
.L_x_124:
        /* <DEDUP_REMOVED lines=10> */
.L_x_125:
        /* <DEDUP_REMOVED lines=10> */
.L_x_126:
        /* <DEDUP_REMOVED lines=10> */
.L_x_127:
[----:B------:R1:W2:Y:S01]  /*5460*/  LDC.64 R2, c[0x4][R25] ;  /* 0x0100000019027b82 */ /* 0x0002a20000000a00 */
[----:B------:R-:W3:Y:S01]  /*5470*/  LDCU.64 UR4, c[0x4][0xe0] ;  /* 0x01001c00ff0477ac */ /* 0x000ee20008000a00 */
[----:B------:R-:W-:Y:S01]  /*5480*/  CS2R R6, SRZ ;  /* 0x0000000000067805 */ /* 0x000fe2000001ff00 */
[----:B---3--:R-:W-:Y:S01]  /*5490*/  IMAD.U32 R4, RZ, RZ, UR4 ;  /* 0x00000004ff047e24 */ /* 0x008fe2000f8e00ff */
[----:B------:R-:W-:-:S04]  /*54a0*/  MOV R5, UR5 ;  /* 0x0000000500057c02 */ /* 0x000fc80008000f00 */
[----:B------:R-:W-:-:S07]  /*54b0*/  LEPC R20, `(.L_x_128) ;  /* 0x000000001014794e */ /* 0x000fce0000000000 */
[----:B-12---:R-:W-:Y:S05]  /*54c0*/  CALL.ABS.NOINC R2 ;  /* 0x0000000002007343 */ /* 0x006fea0003c00000 */
.L_x_128:
        /* <DEDUP_REMOVED lines=10> */
.L_x_129:
        /* <DEDUP_REMOVED lines=10> */
.L_x_130:
[----:B------:R1:W2:Y:S01]  /*5610*/  LDC.64 R2, c[0x4][R25] ;  /* 0x0100000019027b82 */ /* 0x0002a20000000a00 */
[----:B------:R-:W3:Y:S01]  /*5620*/  LDCU.64 UR4, c[0x4][0xe0] ;  /* 0x01001c00ff0477ac */ /* 0x000ee20008000a00 */
[----:B------:R-:W-:Y:S01]  /*5630*/  CS2R R6, SRZ ;  /* 0x0000000000067805 */ /* 0x000fe2000001ff00 */
[----:B---3--:R-:W-:Y:S01]  /*5640*/  IMAD.U32 R4, RZ, RZ, UR4 ;  /* 0x00000004ff047e24 */ /* 0x008fe2000f8e00ff */
[----:B------:R-:W-:-:S04]  /*5650*/  MOV R5, UR5 ;  /* 0x0000000500057c02 */ /* 0x000fc80008000f00 */
[----:B------:R-:W-:-:S07]  /*5660*/  LEPC R20, `(.L_x_131) ;  /* 0x000000001014794e */ /* 0x000fce0000000000 */
[----:B-12---:R-:W-:Y:S05]  /*5670*/  CALL.ABS.NOINC R2 ;  /* 0x0000000002007343 */ /* 0x006fea0003c00000 */
.L_x_131:
[----:B------:R-:W-:Y:S01]  /*5680*/  HFMA2 R0, -RZ, RZ, 0, 1.52587890625e-05 ;  /* 0x00000100ff007431 */ /* 0x000fe200000001ff */
        /* <DEDUP_REMOVED lines=9> */
.L_x_132:
        /* <DEDUP_REMOVED lines=10> */
.L_x_133:
        /* <DEDUP_REMOVED lines=10> */
.L_x_134:
        /* <DEDUP_REMOVED lines=10> */
.L_x_135:
[----:B------:R1:W2:Y:S01]  /*5900*/  LDC.64 R2, c[0x4][R25] ;  /* 0x0100000019027b82 */ /* 0x0002a20000000a00 */
[----:B------:R-:W3:Y:S01]  /*5910*/  LDCU.64 UR4, c[0x4][0xe0] ;  /* 0x01001c00ff0477ac */ /* 0x000ee20008000a00 */
[----:B------:R-:W-:Y:S01]  /*5920*/  CS2R R6, SRZ ;  /* 0x0000000000067805 */ /* 0x000fe2000001ff00 */
[----:B---3--:R-:W-:Y:S01]  /*5930*/  IMAD.U32 R4, RZ, RZ, UR4 ;  /* 0x00000004ff047e24 */ /* 0x008fe2000f8e00ff */
[----:B------:R-:W-:-:S04]  /*5940*/  MOV R5, UR5 ;  /* 0x0000000500057c02 */ /* 0x000fc80008000f00 */
[----:B------:R-:W-:-:S07]  /*5950*/  LEPC R20, `(.L_x_136) ;  /* 0x000000001014794e */ /* 0x000fce0000000000 */
[----:B-12---:R-:W-:Y:S05]  /*5960*/  CALL.ABS.NOINC R2 ;  /* 0x0000000002007343 */ /* 0x006fea0003c00000 */
.L_x_136:
        /* <DEDUP_REMOVED lines=10> */
.L_x_137:
        /* <DEDUP_REMOVED lines=10> */
.L_x_138:
[----:B------:R1:W2:Y:S01]  /*5ab0*/  LDC.64 R2, c[0x4][R25] ;  /* 0x0100000019027b82 */ /* 0x0002a20000000a00 */
[----:B------:R-:W3:Y:S01]  /*5ac0*/  LDCU.64 UR4, c[0x4][0xe0] ;  /* 0x01001c00ff0477ac */ /* 0x000ee20008000a00 */
[----:B------:R-:W-:Y:S01]  /*5ad0*/  CS2R R6, SRZ ;  /* 0x0000000000067805 */ /* 0x000fe2000001ff00 */
[----:B---3--:R-:W-:Y:S01]  /*5ae0*/  IMAD.U32 R4, RZ, RZ, UR4 ;  /* 0x00000004ff047e24 */ /* 0x008fe2000f8e00ff */
[----:B------:R-:W-:-:S04]  /*5af0*/  MOV R5, UR5 ;  /* 0x0000000500057c02 */ /* 0x000fc80008000f00 */
[----:B------:R-:W-:-:S07]  /*5b00*/  LEPC R20, `(.L_x_139) ;  /* 0x000000001014794e */ /* 0x000fce0000000000 */
[----:B-12---:R-:W-:Y:S05]  /*5b10*/  CALL.ABS.NOINC R2 ;  /* 0x0000000002007343 */ /* 0x006fea0003c00000 */
.L_x_139:
[----:B------:R1:W-:Y:S01]  /*5b20*/  STL [R1], RZ ;  /* 0x000000ff01007387 */ /* 0x0003e20000100800 */
[----:B------:R1:W2:Y:S01]  /*5b30*/  LDC.64 R2, c[0x4][R25] ;  /* 0x0100000019027b82 */ /* 0x0002a20000000a00 */
[----:B------:R-:W3:Y:S01]  /*5b40*/  LDCU.64 UR4, c[0x4][0xc8] ;  /* 0x01001900ff0477ac */ /* 0x000ee20008000a00 */
[----:B------:R-:W-:Y:S02]  /*5b50*/  MOV R6, R22 ;  /* 0x0000001600067202 */ /* 0x000fe40000000f00 */
[----:B------:R-:W-:Y:S01]  /*5b60*/  MOV R7, R19 ;  /* 0x0000001300077202 */ /* 0x000fe20000000f00 */
[----:B---3--:R-:W-:Y:S02]  /*5b70*/  IMAD.U32 R4, RZ, RZ, UR4 ;  /* 0x00000004ff047e24 */ /* 0x008fe4000f8e00ff */
[----:B------:R-:W-:Y:S02]  /*5b80*/  IMAD.U32 R5, RZ, RZ, UR5 ;  /* 0x00000005ff057e24 */ /* 0x000fe4000f8e00ff */
[----:B------:R-:W-:-:S07]  /*5b90*/  LEPC R20, `(.L_x_140) ;  /* 0x000000001014794e */ /* 0x000fce0000000000 */
[----:B-12---:R-:W-:Y:S05]  /*5ba0*/  CALL.ABS.NOINC R2 ;  /* 0x0000000002007343 */ /* 0x006fea0003c00000 */
.L_x_140:
        /* <DEDUP_REMOVED lines=10> */
.L_x_141:
        /* <DEDUP_REMOVED lines=10> */
.L_x_142:
        /* <DEDUP_REMOVED lines=10> */
.L_x_143:
[----:B------:R1:W2:Y:S01]  /*5d90*/  LDC.64 R2, c[0x4][R25] ;  /* 0x0100000019027b82 */ /* 0x0002a20000000a00 */
[----:B------:R-:W3:Y:S01]  /*5da0*/  LDCU.64 UR4, c[0x4][0xe0] ;  /* 0x01001c00ff0477ac */ /* 0x000ee20008000a00 */
[----:B------:R-:W-:Y:S01]  /*5db0*/  CS2R R6, SRZ ;  /* 0x0000000000067805 */ /* 0x000fe2000001ff00 */
[----:B---3--:R-:W-:Y:S01]  /*5dc0*/  IMAD.U32 R4, RZ, RZ, UR4 ;  /* 0x00000004ff047e24 */ /* 0x008fe2000f8e00ff */
[----:B------:R-:W-:-:S04]  /*5dd0*/  MOV R5, UR5 ;  /* 0x0000000500057c02 */ /* 0x000fc80008000f00 */
[----:B------:R-:W-:-:S07]  /*5de0*/  LEPC R20, `(.L_x_144) ;  /* 0x000000001014794e */ /* 0x000fce0000000000 */
[----:B-12---:R-:W-:Y:S05]  /*5df0*/  CALL.ABS.NOINC R2 ;  /* 0x0000000002007343 */ /* 0x006fea0003c00000 */
.L_x_144:
        /* <DEDUP_REMOVED lines=9> */
.L_x_145:
        /* <DEDUP_REMOVED lines=10> */
.L_x_146:
[----:B------:R1:W2:Y:S01]  /*5f30*/  LDC.64 R2, c[0x4][R25] ;  /* 0x0100000019027b82 */ /* 0x0002a20000000a00 */
[----:B------:R-:W3:Y:S01]  /*5f40*/  LDCU.64 UR4, c[0x4][0xe0] ;  /* 0x01001c00ff0477ac */ /* 0x000ee20008000a00 */
[----:B------:R-:W-:Y:S01]  /*5f50*/  CS2R R6, SRZ ;  /* 0x0000000000067805 */ /* 0x000fe2000001ff00 */
[----:B---3--:R-:W-:Y:S01]  /*5f60*/  IMAD.U32 R4, RZ, RZ, UR4 ;  /* 0x00000004ff047e24 */ /* 0x008fe2000f8e00ff */
[----:B------:R-:W-:-:S04]  /*5f70*/  MOV R5, UR5 ;  /* 0x0000000500057c02 */ /* 0x000fc80008000f00 */
[----:B------:R-:W-:-:S07]  /*5f80*/  LEPC R20, `(.L_x_147) ;  /* 0x000000001014794e */ /* 0x000fce0000000000 */
[----:B-12---:R-:W-:Y:S05]  /*5f90*/  CALL.ABS.NOINC R2 ;  /* 0x0000000002007343 */ /* 0x006fea0003c00000 */
.L_x_147:
[----:B------:R-:W-:Y:S01]  /*5fa0*/  HFMA2 R0, -RZ, RZ, 0, 0.00048828125 ;  /* 0x00001000ff007431 */ /* 0x000fe200000001ff */
        /* <DEDUP_REMOVED lines=9> */
.L_x_148:
        /* <DEDUP_REMOVED lines=10> */
.L_x_149:
        /* <DEDUP_REMOVED lines=10> */
.L_x_150:
        /* <DEDUP_REMOVED lines=10> */
.L_x_91:
[----:B------:R-:W-:Y:S05]  /*6220*/  BSYNC.RECONVERGENT B6 ;  /* 0x0000000000067941 */ /* 0x000fea0003800200 */
.L_x_90:
[----:B-1----:R-:W1:Y:S01]  /*6230*/  S2R R3, SR_SWINHI ;  /* 0x0000000000037919 */ /* 0x002e620000002f00 */
[----:B------:R-:W-:Y:S01]  /*6240*/  IMAD.SHL.U32 R24, R18, 0x2, RZ ;  /* 0x0000000212187824 */ /* 0x000fe200078e00ff */
[----:B------:R-:W2:Y:S04]  /*6250*/  LDCU.64 UR4, c[0x0][0x880] ;  /* 0x00011000ff0477ac */ /* 0x000ea80008000a00 */
[----:B------:R-:W-:Y:S02]  /*6260*/  LOP3.LUT R24, R24, 0xfe, RZ, 0xc0, !PT ;  /* 0x000000fe18187812 */ /* 0x000fe400078ec0ff */
[----:B--2---:R-:W-:-:S04]  /*6270*/  ISETP.NE.U32.AND P6, PT, RZ, UR4, PT ;  /* 0x00000004ff007c0c */ /* 0x004fc8000bfc5070 */
[----:B------:R-:W-:Y:S02]  /*6280*/  ISETP.NE.AND.EX P6, PT, RZ, UR5, PT, P6 ;  /* 0x00000005ff007c0c */ /* 0x000fe4000bfc5360 */
[----:B------:R-:W-:Y:S02]  /*6290*/  MOV R4, R16 ;  /* 0x0000001000047202 */ /* 0x000fe40000000f00 */
[----:B-1----:R-:W-:-:S03]  /*62a0*/  MOV R5, R3 ;  /* 0x0000000300057202 */ /* 0x002fc60000000f00 */
[----:B------:R-:W-:-:S03]  /*62b0*/  IMAD.WIDE.U32 R24, R24, 0x2, R4 ;  /* 0x0000000218187825 */ /* 0x000fc600078e0004 */
[C---:B------:R-:W-:Y:S02]  /*62c0*/  IADD3 R3, P2, PT, R24.reuse, 0x200, RZ ;  /* 0x0000020018037810 */ /* 0x040fe40007f5e0ff */
[C---:B------:R-:W-:Y:S02]  /*62d0*/  IADD3 R5, P1, PT, R24.reuse, 0x400, RZ ;  /* 0x0000040018057810 */ /* 0x040fe40007f3e0ff */
[C---:B------:R-:W-:Y:S01]  /*62e0*/  IADD3 R7, P0, PT, R24.reuse, 0x600, RZ ;  /* 0x0000060018077810 */ /* 0x040fe20007f1e0ff */
[--C-:B------:R-:W-:Y:S01]  /*62f0*/  IMAD.X R35, RZ, RZ, R25.reuse, P2 ;  /* 0x000000ffff237224 */ /* 0x100fe200010e0619 */
[--C-:B------:R-:W-:Y:S01]  /*6300*/  SHF.R.U64 R11, R24, 0x3, R25.reuse ;  /* 0x00000003180b7819 */ /* 0x100fe20000001219 */
[--C-:B------:R-:W-:Y:S02]  /*6310*/  IMAD.X R33, RZ, RZ, R25.reuse, P1 ;  /* 0x000000ffff217224 */ /* 0x100fe400008e0619 */
[----:B------:R-:W-:Y:S01]  /*6320*/  IMAD.X R31, RZ, RZ, R25, P0 ;  /* 0x000000ffff1f7224 */ /* 0x000fe200000e0619 */
[----:B------:R-:W-:-:S02]  /*6330*/  SHF.R.U64 R0, R3, 0x3, R35 ;  /* 0x0000000303007819 */ /* 0x000fc40000001223 */
[----:B------:R-:W-:Y:S02]  /*6340*/  SHF.R.U64 R2, R5, 0x3, R33 ;  /* 0x0000000305027819 */ /* 0x000fe40000001221 */
[----:B------:R-:W-:Y:S02]  /*6350*/  SHF.R.U64 R4, R7, 0x3, R31 ;  /* 0x0000000307047819 */ /* 0x000fe4000000121f */
[----:B------:R-:W-:Y:S02]  /*6360*/  LOP3.LUT R34, R3, 0x30, R0, 0x78, !PT ;  /* 0x0000003003227812 */ /* 0x000fe400078e7800 */
[----:B------:R-:W-:Y:S02]  /*6370*/  LOP3.LUT R32, R5, 0x30, R2, 0x78, !PT ;  /* 0x0000003005207812 */ /* 0x000fe400078e7802 */
[----:B------:R-:W-:Y:S02]  /*6380*/  IADD3 R3, P3, PT, R24, 0x800, RZ ;  /* 0x0000080018037810 */ /* 0x000fe40007f7e0ff */
[----:B------:R-:W-:-:S02]  /*6390*/  LOP3.LUT R30, R7, 0x30, R4, 0x78, !PT ;  /* 0x00000030071e7812 */ /* 0x000fc400078e7804 */
[C---:B------:R-:W-:Y:S01]  /*63a0*/  IADD3 R5, P2, PT, R24.reuse, 0xa00, RZ ;  /* 0x00000a0018057810 */ /* 0x040fe20007f5e0ff */
[--C-:B------:R-:W-:Y:S01]  /*63b0*/  IMAD.X R29, RZ, RZ, R25.reuse, P3 ;  /* 0x000000ffff1d7224 */ /* 0x100fe200018e0619 */
[C---:B------:R-:W-:Y:S02]  /*63c0*/  IADD3 R7, P1, PT, R24.reuse, 0xc00, RZ ;  /* 0x00000c0018077810 */ /* 0x040fe40007f3e0ff */
[C---:B------:R-:W-:Y:S01]  /*63d0*/  IADD3 R9, P0, PT, R24.reuse, 0xe00, RZ ;  /* 0x00000e0018097810 */ /* 0x040fe20007f1e0ff */
[----:B------:R-:W-:Y:S01]  /*63e0*/  IMAD.X R27, RZ, RZ, R25, P2 ;  /* 0x000000ffff1b7224 */ /* 0x000fe200010e0619 */
[----:B------:R-:W-:Y:S01]  /*63f0*/  SHF.R.U64 R0, R3, 0x3, R29 ;  /* 0x0000000303007819 */ /* 0x000fe2000000121d */
[----:B------:R-:W-:Y:S01]  /*6400*/  IMAD.X R23, RZ, RZ, R25, P1 ;  /* 0x000000ffff177224 */ /* 0x000fe200008e0619 */
[----:B------:R-:W-:Y:S01]  /*6410*/  LOP3.LUT R10, R24, 0x30, R11, 0x78, !PT ;  /* 0x00000030180a7812 */ /* 0x000fe200078e780b */
[----:B------:R-:W-:Y:S01]  /*6420*/  IMAD.X R21, RZ, RZ, R25, P0 ;  /* 0x000000ffff157224 */ /* 0x000fe200000e0619 */
[----:B------:R-:W-:Y:S01]  /*6430*/  SHF.R.U64 R2, R5, 0x3, R27 ;  /* 0x0000000305027819 */ /* 0x000fe2000000121b */
[----:B------:R-:W-:Y:S01]  /*6440*/  IMAD.MOV.U32 R11, RZ, RZ, R25 ;  /* 0x000000ffff0b7224 */ /* 0x000fe200078e0019 */
[----:B------:R-:W-:-:S02]  /*6450*/  SHF.R.U64 R4, R7, 0x3, R23 ;  /* 0x0000000307047819 */ /* 0x000fc40000001217 */
[----:B------:R-:W-:Y:S02]  /*6460*/  SHF.R.U64 R6, R9, 0x3, R21 ;  /* 0x0000000309067819 */ /* 0x000fe40000001215 */
[----:B------:R-:W-:Y:S01]  /*6470*/  LOP3.LUT R28, R3, 0x30, R0, 0x78, !PT ;  /* 0x00000030031c7812 */ /* 0x000fe200078e7800 */
[----:B------:R1:W-:Y:S01]  /*6480*/  ST.E desc[UR48][R10.64], RZ ;  /* 0x000000ff0a007985 */ /* 0x0003e2000c101930 */
[----:B------:R-:W-:Y:S02]  /*6490*/  LOP3.LUT R26, R5, 0x30, R2, 0x78, !PT ;  /* 0x00000030051a7812 */ /* 0x000fe400078e7802 */
[C---:B------:R-:W-:Y:S01]  /*64a0*/  IADD3 R0, P3, PT, R24.reuse, 0x1000, RZ ;  /* 0x0000100018007810 */ /* 0x040fe20007f7e0ff */
[----:B------:R2:W-:Y:S01]  /*64b0*/  ST.E desc[UR48][R34.64], RZ ;  /* 0x000000ff22007985 */ /* 0x0005e2000c101930 */
[----:B------:R-:W-:Y:S02]  /*64c0*/  LOP3.LUT R22, R7, 0x30, R4, 0x78, !PT ;  /* 0x0000003007167812 */ /* 0x000fe400078e7804 */
[C---:B------:R-:W-:Y:S01]  /*64d0*/  IADD3 R2, P2, PT, R24.reuse, 0x1200, RZ ;  /* 0x0000120018027810 */ /* 0x040fe20007f5e0ff */
[--C-:B------:R-:W-:Y:S01]  /*64e0*/  IMAD.X R19, RZ, RZ, R25.reuse, P3 ;  /* 0x000000ffff137224 */ /* 0x100fe200018e0619 */
[----:B------:R-:W-:Y:S01]  /*64f0*/  LOP3.LUT R20, R9, 0x30, R6, 0x78, !PT ;  /* 0x0000003009147812 */ /* 0x000fe200078e7806 */
[----:B------:R2:W-:Y:S01]  /*6500*/  ST.E desc[UR48][R32.64], RZ ;  /* 0x000000ff20007985 */ /* 0x0005e2000c101930 */
[C---:B------:R-:W-:Y:S01]  /*6510*/  IADD3 R4, P1, PT, R24.reuse, 0x1400, RZ ;  /* 0x0000140018047810 */ /* 0x040fe20007f3e0ff */
[----:B------:R-:W-:Y:S01]  /*6520*/  IMAD.X R15, RZ, RZ, R25, P2 ;  /* 0x000000ffff0f7224 */ /* 0x000fe200010e0619 */
[----:B------:R-:W-:Y:S01]  /*6530*/  IADD3 R6, P0, PT, R24, 0x1600, RZ ;  /* 0x0000160018067810 */ /* 0x000fe20007f1e0ff */
[----:B------:R2:W-:Y:S01]  /*6540*/  ST.E desc[UR48][R30.64], RZ ;  /* 0x000000ff1e007985 */ /* 0x0005e2000c101930 */
[----:B------:R-:W-:Y:S01]  /*6550*/  SHF.R.U64 R3, R0, 0x3, R19 ;  /* 0x0000000300037819 */ /* 0x000fe20000001213 */
[----:B------:R-:W-:Y:S01]  /*6560*/  IMAD.X R13, RZ, RZ, R25, P1 ;  /* 0x000000ffff0d7224 */ /* 0x000fe200008e0619 */
[----:B------:R-:W-:Y:S01]  /*6570*/  SHF.R.U64 R5, R2, 0x3, R15 ;  /* 0x0000000302057819 */ /* 0x000fe2000000120f */
[----:B------:R2:W-:Y:S01]  /*6580*/  ST.E desc[UR48][R28.64], RZ ;  /* 0x000000ff1c007985 */ /* 0x0005e2000c101930 */
[----:B------:R-:W-:-:S02]  /*6590*/  LOP3.LUT R18, R0, 0x30, R3, 0x78, !PT ;  /* 0x0000003000127812 */ /* 0x000fc400078e7803 */
[----:B------:R-:W-:Y:S01]  /*65a0*/  SHF.R.U64 R7, R4, 0x3, R13 ;  /* 0x0000000304077819 */ /* 0x000fe2000000120d */
[----:B------:R2:W-:Y:S01]  /*65b0*/  ST.E desc[UR48][R26.64], RZ ;  /* 0x000000ff1a007985 */ /* 0x0005e2000c101930 */
[----:B------:R-:W-:Y:S01]  /*65c0*/  LOP3.LUT R14, R2, 0x30, R5, 0x78, !PT ;  /* 0x00000030020e7812 */ /* 0x000fe200078e7805 */
[----:B-1----:R-:W-:Y:S01]  /*65d0*/  IMAD.X R11, RZ, RZ, R25, P0 ;  /* 0x000000ffff0b7224 */ /* 0x002fe200000e0619 */
[----:B------:R-:W-:Y:S01]  /*65e0*/  IADD3 R0, P3, PT, R24, 0x1800, RZ ;  /* 0x0000180018007810 */ /* 0x000fe20007f7e0ff */
[----:B------:R2:W-:Y:S01]  /*65f0*/  ST.E desc[UR48][R22.64], RZ ;  /* 0x000000ff16007985 */ /* 0x0005e2000c101930 */
[----:B------:R-:W-:Y:S02]  /*6600*/  LOP3.LUT R12, R4, 0x30, R7, 0x78, !PT ;  /* 0x00000030040c7812 */ /* 0x000fe400078e7807 */
[----:B------:R-:W-:Y:S01]  /*6610*/  SHF.R.U64 R9, R6, 0x3, R11 ;  /* 0x0000000306097819 */ /* 0x000fe2000000120b */
[----:B------:R-:W-:Y:S01]  /*6620*/  IMAD.X R43, RZ, RZ, R25, P3 ;  /* 0x000000ffff2b7224 */ /* 0x000fe200018e0619 */
[----:B------:R-:W-:Y:S01]  /*6630*/  IADD3 R2, P2, PT, R24, 0x1a00, RZ ;  /* 0x00001a0018027810 */ /* 0x000fe20007f5e0ff */
[----:B------:R2:W-:Y:S01]  /*6640*/  ST.E desc[UR48][R20.64], RZ ;  /* 0x000000ff14007985 */ /* 0x0005e2000c101930 */
[----:B------:R-:W-:-:S02]  /*6650*/  LOP3.LUT R10, R6, 0x30, R9, 0x78, !PT ;  /* 0x00000030060a7812 */ /* 0x000fc400078e7809 */
[C---:B------:R-:W-:Y:S01]  /*6660*/  IADD3 R4, P1, PT, R24.reuse, 0x1c00, RZ ;  /* 0x00001c0018047810 */ /* 0x040fe20007f3e0ff */
[----:B------:R-:W-:Y:S01]  /*6670*/  IMAD.X R41, RZ, RZ, R25, P2 ;  /* 0x000000ffff297224 */ /* 0x000fe200010e0619 */
[----:B------:R-:W-:Y:S01]  /*6680*/  IADD3 R6, P0, PT, R24, 0x1e00, RZ ;  /* 0x00001e0018067810 */ /* 0x000fe20007f1e0ff */
[----:B------:R2:W-:Y:S01]  /*6690*/  ST.E desc[UR48][R18.64], RZ ;  /* 0x000000ff12007985 */ /* 0x0005e2000c101930 */
[----:B------:R-:W-:Y:S01]  /*66a0*/  SHF.R.U64 R3, R0, 0x3, R43 ;  /* 0x0000000300037819 */ /* 0x000fe2000000122b */
[----:B------:R-:W-:Y:S01]  /*66b0*/  IMAD.X R39, RZ, RZ, R25, P1 ;  /* 0x000000ffff277224 */ /* 0x000fe200008e0619 */
[----:B------:R-:W-:Y:S01]  /*66c0*/  SHF.R.U64 R5, R2, 0x3, R41 ;  /* 0x0000000302057819 */ /* 0x000fe20000001229 */
[----:B------:R-:W-:Y:S01]  /*66d0*/  IMAD.X R37, RZ, RZ, R25, P0 ;  /* 0x000000ffff257224 */ /* 0x000fe200000e0619 */
[----:B------:R-:W-:Y:S01]  /*66e0*/  LOP3.LUT R42, R0, 0x30, R3, 0x78, !PT ;  /* 0x00000030002a7812 */ /* 0x000fe200078e7803 */
[----:B------:R2:W-:Y:S01]  /*66f0*/  ST.E desc[UR48][R14.64], RZ ;  /* 0x000000ff0e007985 */ /* 0x0005e2000c101930 */
[----:B------:R-:W-:-:S02]  /*6700*/  SHF.R.U64 R7, R4, 0x3, R39 ;  /* 0x0000000304077819 */ /* 0x000fc40000001227 */
[----:B------:R-:W-:Y:S01]  /*6710*/  SHF.R.U64 R9, R6, 0x3, R37 ;  /* 0x0000000306097819 */ /* 0x000fe20000001225 */
[----:B------:R2:W-:Y:S01]  /*6720*/  ST.E desc[UR48][R12.64], RZ ;  /* 0x000000ff0c007985 */ /* 0x0005e2000c101930 */
[----:B------:R-:W-:Y:S02]  /*6730*/  LOP3.LUT R40, R2, 0x30, R5, 0x78, !PT ;  /* 0x0000003002287812 */ /* 0x000fe400078e7805 */
[----:B------:R-:W-:Y:S01]  /*6740*/  LOP3.LUT R38, R4, 0x30, R7, 0x78, !PT ;  /* 0x0000003004267812 */ /* 0x000fe200078e7807 */
[----:B------:R2:W-:Y:S01]  /*6750*/  ST.E desc[UR48][R10.64], RZ ;  /* 0x000000ff0a007985 */ /* 0x0005e2000c101930 */
[----:B------:R-:W-:-:S03]  /*6760*/  LOP3.LUT R36, R6, 0x30, R9, 0x78, !PT ;  /* 0x0000003006247812 */ /* 0x000fc600078e7809 */
[----:B------:R2:W-:Y:S04]  /*6770*/  ST.E desc[UR48][R42.64], RZ ;  /* 0x000000ff2a007985 */ /* 0x0005e8000c101930 */
[----:B------:R2:W-:Y:S04]  /*6780*/  ST.E desc[UR48][R40.64], RZ ;  /* 0x000000ff28007985 */ /* 0x0005e8000c101930 */
[----:B------:R2:W-:Y:S01]  /*6790*/  ST.E desc[UR48][R38.64], RZ ;  /* 0x000000ff26007985 */ /* 0x0005e2000c101930 */
[----:B------:R-:W1:Y:S01]  /*67a0*/  S2R R2, SR_CTAID.Z ;  /* 0x0000000000027919 */ /* 0x000e620000002700 */
[----:B------:R-:W3:Y:S02]  /*67b0*/  S2R R0, SR_CTAID.Y ;  /* 0x0000000000007919 */ /* 0x000ee40000002600 */
[----:B------:R2:W-:Y:S01]  /*67c0*/  ST.E desc[UR48][R36.64], RZ ;  /* 0x000000ff24007985 */ /* 0x0005e2000c101930 */
[----:B------:R-:W-:Y:S05]  /*67d0*/  @!P6 BRA `(.L_x_151) ;  /* 0x000000000090e947 */ /* 0x000fea0003800000 */
[----:B------:R-:W4:Y:S01]  /*67e0*/  LDCU UR4, c[0x0][0x380] ;  /* 0x00007000ff0477ac */ /* 0x000f220008000800 */
[----:B------:R-:W-:Y:S01]  /*67f0*/  IADD3 R3, PT, PT, R17, UR39, RZ ;  /* 0x0000002711037c10 */ /* 0x000fe2000fffe0ff */
[----:B------:R-:W-:Y:S03]  /*6800*/  BSSY.RECONVERGENT B0, `(.L_x_151) ;  /* 0x0000021000007945 */ /* 0x000fe60003800200 */
[----:B----4-:R-:W-:-:S13]  /*6810*/  ISETP.GE.AND P0, PT, R3, UR4, PT ;  /* 0x0000000403007c0c */ /* 0x010fda000bf06270 */
[----:B------:R-:W-:Y:S05]  /*6820*/  @P0 BRA `(.L_x_152) ;  /* 0x0000000000780947 */ /* 0x000fea0003800000 */
[----:B------:R-:W4:Y:S01]  /*6830*/  LDCU UR7, c[0x0][0x38c] ;  /* 0x00007180ff0777ac */ /* 0x000f220008000800 */
[----:B------:R-:W1:Y:S01]  /*6840*/  LDCU UR6, c[0x0][0x890] ;  /* 0x00011200ff0677ac */ /* 0x000e620008000800 */
[----:B------:R-:W5:Y:S01]  /*6850*/  LDCU.64 UR4, c[0x0][0x888] ;  /* 0x00011100ff0477ac */ /* 0x000f620008000a00 */
[----:B----4-:R-:W4:Y:S01]  /*6860*/  I2F.U32.RP R8, UR7 ;  /* 0x0000000700087d06 */ /* 0x010f220008209000 */
[----:B------:R-:W-:-:S07]  /*6870*/  ISETP.NE.U32.AND P0, PT, RZ, UR7, PT ;  /* 0x00000007ff007c0c */ /* 0x000fce000bf05070 */
[----:B----4-:R-:W4:Y:S02]  /*6880*/  MUFU.RCP R6, R8 ;  /* 0x0000000800067308 */ /* 0x010f240000001000 */
[----:B----4-:R-:W-:-:S06]  /*6890*/  IADD3 R6, PT, PT, R6, 0xffffffe, RZ ;  /* 0x0ffffffe06067810 */ /* 0x010fcc0007ffe0ff */
[----:B------:R-:W4:Y:S02]  /*68a0*/  F2I.FTZ.U32.TRUNC.NTZ R5, R6 ;  /* 0x0000000600057305 */ /* 0x000f24000021f000 */
[----:B----4-:R-:W-:-:S05]  /*68b0*/  IADD3 R4, PT, PT, RZ, -R5, RZ ;  /* 0x80000005ff047210 */ /* 0x010fca0007ffe0ff */
[----:B------:R-:W-:Y:S02]  /*68c0*/  IMAD R7, R4, UR7, RZ ;  /* 0x0000000704077c24 */ /* 0x000fe4000f8e02ff */
[----:B------:R-:W-:-:S05]  /*68d0*/  HFMA2 R4, -RZ, RZ, 0, 0 ;  /* 0x00000000ff047431 */ /* 0x000fca00000001ff */
[----:B------:R-:W-:-:S04]  /*68e0*/  IMAD.HI.U32 R5, R5, R7, R4 ;  /* 0x0000000705057227 */ /* 0x000fc800078e0004 */
[----:B-1----:R-:W-:Y:S02]  /*68f0*/  IMAD R4, R2, UR6, R3 ;  /* 0x0000000602047c24 */ /* 0x002fe4000f8e0203 */
[----:B---3--:R-:W-:-:S04]  /*6900*/  IMAD.HI.U32 R5, R5, R0, RZ ;  /* 0x0000000005057227 */ /* 0x008fc800078e00ff */
[----:B------:R-:W-:-:S04]  /*6910*/  IMAD.MOV R7, RZ, RZ, -R5 ;  /* 0x000000ffff077224 */ /* 0x000fc800078e0a05 */
[----:B------:R-:W-:-:S05]  /*6920*/  IMAD R7, R7, UR7, R0 ;  /* 0x0000000707077c24 */ /* 0x000fca000f8e0200 */
[----:B------:R-:W-:-:S13]  /*6930*/  ISETP.GE.U32.AND P2, PT, R7, UR7, PT ;  /* 0x0000000707007c0c */ /* 0x000fda000bf46070 */
[----:B------:R-:W-:Y:S02]  /*6940*/  @P2 IADD3 R7, PT, PT, R7, -UR7, RZ ;  /* 0x8000000707072c10 */ /* 0x000fe4000fffe0ff */
[----:B------:R-:W-:Y:S02]  /*6950*/  @P2 IADD3 R5, PT, PT, R5, 0x1, RZ ;  /* 0x0000000105052810 */ /* 0x000fe40007ffe0ff */
[----:B------:R-:W-:Y:S02]  /*6960*/  ISETP.GE.U32.AND P1, PT, R7, UR7, PT ;  /* 0x0000000707007c0c */ /* 0x000fe4000bf26070 */
[----:B------:R-:W1:Y:S11]  /*6970*/  LDC.64 R6, c[0x0][0x880] ;  /* 0x00022000ff067b82 */ /* 0x000e760000000a00 */
[----:B------:R-:W-:Y:S01]  /*6980*/  @P1 VIADD R5, R5, 0x1 ;  /* 0x0000000105051836 */ /* 0x000fe20000000000 */
[----:B------:R-:W-:-:S04]  /*6990*/  @!P0 LOP3.LUT R5, RZ, UR7, RZ, 0x33, !PT ;  /* 0x00000007ff058c12 */ /* 0x000fc8000f8e33ff */
[C---:B------:R-:W-:Y:S01]  /*69a0*/  IADD3 R3, PT, PT, -R5.reuse, RZ, RZ ;  /* 0x000000ff05037210 */ /* 0x040fe20007ffe1ff */
[----:B-----5:R-:W-:-:S04]  /*69b0*/  IMAD R5, R5, UR5, R4 ;  /* 0x0000000505057c24 */ /* 0x020fc8000f8e0204 */
[----:B------:R-:W-:Y:S01]  /*69c0*/  IMAD R4, R3, UR7, R0 ;  /* 0x0000000703047c24 */ /* 0x000fe2000f8e0200 */
[----:B------:R-:W-:-:S03]  /*69d0*/  MOV R3, 0xff800000 ;  /* 0xff80000000037802 */ /* 0x000fc60000000f00 */
[----:B------:R-:W-:-:S04]  /*69e0*/  IMAD R5, R4, UR4, R5 ;  /* 0x0000000404057c24 */ /* 0x000fc8000f8e0205 */
[----:B-1----:R-:W-:-:S05]  /*69f0*/  IMAD.WIDE.U32 R6, R5, 0x4, R6 ;  /* 0x0000000405067825 */ /* 0x002fca00078e0006 */
[----:B------:R4:W-:Y:S02]  /*6a00*/  STG.E desc[UR48][R6.64], R3 ;  /* 0x0000000306007986 */ /* 0x0009e4000c101930 */
.L_x_152:
[----:B------:R-:W-:Y:S05]  /*6a10*/  BSYNC.RECONVERGENT B0 ;  /* 0x0000000000007941 */ /* 0x000fea0003800200 */
.L_x_151:
[----:B------:R-:W-:-:S09]  /*6a20*/  UISETP.NE.AND UP0, UPT, UR38, URZ, UPT ;  /* 0x000000ff2600728c */ /* 0x000fd2000bf05270 */
[----:B------:R-:W-:Y:S05]  /*6a30*/  BRA.U UP0, `(.L_x_153) ;  /* 0x0000000100047547 */ /* 0x000fea000b800000 */
[----:B------:R-:W-:Y:S05]  /*6a40*/  BPT.TRAP 0x1 ;  /* 0x000000040000795c */ /* 0x000fea0000300000 */
.L_x_153:
[C---:B----4-:R-:W-:Y:S01]  /*6a50*/  IADD3 R3, P3, PT, R24.reuse, 0x2000, RZ ;  /* 0x0000200018037810 */ /* 0x050fe20007f7e0ff */
[----:B------:R4:W-:Y:S01]  /*6a60*/  SYNCS.ARRIVE.TRANS64.A1T0 RZ, [R16+URZ+0xa0b0], RZ ;  /* 0x00a0b0ff10ff79a7 */ /* 0x0009e200081000ff */
[C---:B------:R-:W-:Y:S01]  /*6a70*/  IADD3 R5, P2, PT, R24.reuse, 0x2200, RZ ;  /* 0x0000220018057810 */ /* 0x040fe20007f5e0ff */
[----:B------:R-:W-:Y:S01]  /*6a80*/  UISETP.NE.AND UP0, UPT, UR38, URZ, UPT ;  /* 0x000000ff2600728c */ /* 0x000fe2000bf05270 */
[C---:B------:R-:W-:Y:S01]  /*6a90*/  IADD3 R7, P1, PT, R24.reuse, 0x2400, RZ ;  /* 0x0000240018077810 */ /* 0x040fe20007f3e0ff */
[--C-:B------:R-:W-:Y:S01]  /*6aa0*/  IMAD.X R55, RZ, RZ, R25.reuse, P3 ;  /* 0x000000ffff377224 */ /* 0x100fe200018e0619 */
[C---:B------:R-:W-:Y:S01]  /*6ab0*/  IADD3 R9, P0, PT, R24.reuse, 0x2600, RZ ;  /* 0x0000260018097810 */ /* 0x040fe20007f1e0ff */
[--C-:B------:R-:W-:Y:S01]  /*6ac0*/  IMAD.X R53, RZ, RZ, R25.reuse, P2 ;  /* 0x000000ffff357224 */ /* 0x100fe200010e0619 */
[C---:B--2---:R-:W-:Y:S01]  /*6ad0*/  IADD3 R11, P5, PT, R24.reuse, 0x2800, RZ ;  /* 0x00002800180b7810 */ /* 0x044fe20007fbe0ff */
[--C-:B------:R-:W-:Y:S01]  /*6ae0*/  IMAD.X R51, RZ, RZ, R25.reuse, P1 ;  /* 0x000000ffff337224 */ /* 0x100fe200008e0619 */
[C---:B------:R-:W-:Y:S01]  /*6af0*/  IADD3 R12, P4, PT, R24.reuse, 0x2a00, RZ ;  /* 0x00002a00180c7810 */ /* 0x040fe20007f9e0ff */
[--C-:B------:R-:W-:Y:S01]  /*6b00*/  IMAD.X R49, RZ, RZ, R25.reuse, P0 ;  /* 0x000000ffff317224 */ /* 0x100fe200000e0619 */
[C---:B------:R-:W-:Y:S01]  /*6b10*/  IADD3 R13, P3, PT, R24.reuse, 0x2c00, RZ ;  /* 0x00002c00180d7810 */ /* 0x040fe20007f7e0ff */
[--C-:B------:R-:W-:Y:S01]  /*6b20*/  IMAD.X R47, RZ, RZ, R25.reuse, P5 ;  /* 0x000000ffff2f7224 */ /* 0x100fe200028e0619 */
[C---:B------:R-:W-:Y:S01]  /*6b30*/  IADD3 R14, P2, PT, R24.reuse, 0x2e00, RZ ;  /* 0x00002e00180e7810 */ /* 0x040fe20007f5e0ff */
[--C-:B------:R-:W-:Y:S01]  /*6b40*/  IMAD.X R45, RZ, RZ, R25.reuse, P4 ;  /* 0x000000ffff2d7224 */ /* 0x100fe200020e0619 */
[C---:B------:R-:W-:Y:S01]  /*6b50*/  IADD3 R15, P1, PT, R24.reuse, 0x3000, RZ ;  /* 0x00003000180f7810 */ /* 0x040fe20007f3e0ff */
[----:B------:R-:W-:Y:S01]  /*6b60*/  IMAD.X R43, RZ, RZ, R25, P3 ;  /* 0x000000ffff2b7224 */ /* 0x000fe200018e0619 */
[----:B------:R-:W-:Y:S01]  /*6b70*/  SHF.R.U64 R4, R3, 0x3, R55 ;  /* 0x0000000303047819 */ /* 0x000fe20000001237 */
[--C-:B------:R-:W-:Y:S01]  /*6b80*/  IMAD.X R41, RZ, RZ, R25.reuse, P2 ;  /* 0x000000ffff297224 */ /* 0x100fe200010e0619 */
[C---:B------:R-:W-:Y:S01]  /*6b90*/  IADD3 R18, P0, PT, R24.reuse, 0x3200, RZ ;  /* 0x0000320018127810 */ /* 0x040fe20007f1e0ff */
[----:B------:R-:W-:Y:S01]  /*6ba0*/  IMAD.X R39, RZ, RZ, R25, P1 ;  /* 0x000000ffff277224 */ /* 0x000fe200008e0619 */
[----:B------:R-:W-:-:S02]  /*6bb0*/  IADD3 R19, P5, PT, R24, 0x3400, RZ ;  /* 0x0000340018137810 */ /* 0x000fc40007fbe0ff */
[----:B------:R-:W-:Y:S01]  /*6bc0*/  SHF.R.U64 R6, R5, 0x3, R53 ;  /* 0x0000000305067819 */ /* 0x000fe20000001235 */
[--C-:B------:R-:W-:Y:S01]  /*6bd0*/  IMAD.X R37, RZ, RZ, R25.reuse, P0 ;  /* 0x000000ffff257224 */ /* 0x100fe200000e0619 */
[C---:B------:R-:W-:Y:S01]  /*6be0*/  IADD3 R20, P4, PT, R24.reuse, 0x3600, RZ ;  /* 0x0000360018147810 */ /* 0x040fe20007f9e0ff */
[--C-:B------:R-:W-:Y:S01]  /*6bf0*/  IMAD.X R35, RZ, RZ, R25.reuse, P5 ;  /* 0x000000ffff237224 */ /* 0x100fe200028e0619 */
[----:B------:R-:W-:Y:S02]  /*6c00*/  LOP3.LUT R54, R3, 0x30, R4, 0x78, !PT ;  /* 0x0000003003367812 */ /* 0x000fe400078e7804 */
[C---:B------:R-:W-:Y:S01]  /*6c10*/  IADD3 R21, P3, PT, R24.reuse, 0x3800, RZ ;  /* 0x0000380018157810 */ /* 0x040fe20007f7e0ff */
[----:B------:R-:W-:Y:S01]  /*6c20*/  IMAD.X R33, RZ, RZ, R25, P4 ;  /* 0x000000ffff217224 */ /* 0x000fe200020e0619 */
[----:B------:R-:W-:Y:S01]  /*6c30*/  SHF.R.U64 R8, R7, 0x3, R51 ;  /* 0x0000000307087819 */ /* 0x000fe20000001233 */
[----:B------:R4:W-:Y:S01]  /*6c40*/  ST.E desc[UR48][R54.64], RZ ;  /* 0x000000ff36007985 */ /* 0x0009e2000c101930 */
[----:B------:R-:W-:Y:S01]  /*6c50*/  SHF.R.U64 R4, R11, 0x3, R47 ;  /* 0x000000030b047819 */ /* 0x000fe2000000122f */
[----:B------:R-:W-:Y:S01]  /*6c60*/  IMAD.X R31, RZ, RZ, R25, P3 ;  /* 0x000000ffff1f7224 */ /* 0x000fe200018e0619 */
[----:B------:R-:W-:-:S02]  /*6c70*/  IADD3 R22, P2, PT, R24, 0x3a00, RZ ;  /* 0x00003a0018167810 */ /* 0x000fc40007f5e0ff */
[----:B------:R-:W-:Y:S02]  /*6c80*/  SHF.R.U64 R10, R9, 0x3, R49 ;  /* 0x00000003090a7819 */ /* 0x000fe40000001231 */
[----:B------:R-:W-:Y:S01]  /*6c90*/  LOP3.LUT R52, R5, 0x30, R6, 0x78, !PT ;  /* 0x0000003005347812 */ /* 0x000fe200078e7806 */
[----:B------:R-:W-:Y:S01]  /*6ca0*/  IMAD.X R29, RZ, RZ, R25, P2 ;  /* 0x000000ffff1d7224 */ /* 0x000fe200010e0619 */
[----:B------:R-:W-:Y:S02]  /*6cb0*/  SHF.R.U64 R3, R12, 0x3, R45 ;  /* 0x000000030c037819 */ /* 0x000fe4000000122d */
[C---:B------:R-:W-:Y:S01]  /*6cc0*/  IADD3 R23, P1, PT, R24.reuse, 0x3c00, RZ ;  /* 0x00003c0018177810 */ /* 0x040fe20007f3e0ff */
[----:B------:R4:W-:Y:S01]  /*6cd0*/  ST.E desc[UR48][R52.64], RZ ;  /* 0x000000ff34007985 */ /* 0x0009e2000c101930 */
[----:B------:R-:W-:Y:S02]  /*6ce0*/  SHF.R.U64 R6, R13, 0x3, R43 ;  /* 0x000000030d067819 */ /* 0x000fe4000000122b */
[----:B------:R-:W-:Y:S01]  /*6cf0*/  IADD3 R24, P0, PT, R24, 0x3e00, RZ ;  /* 0x00003e0018187810 */ /* 0x000fe20007f1e0ff */
[----:B------:R-:W-:Y:S01]  /*6d00*/  IMAD.X R27, RZ, RZ, R25, P1 ;  /* 0x000000ffff1b7224 */ /* 0x000fe200008e0619 */
[----:B------:R-:W-:-:S02]  /*6d10*/  SHF.R.U64 R5, R14, 0x3, R41 ;  /* 0x000000030e057819 */ /* 0x000fc40000001229 */
[----:B------:R-:W-:Y:S01]  /*6d20*/  LOP3.LUT R50, R7, 0x30, R8, 0x78, !PT ;  /* 0x0000003007327812 */ /* 0x000fe200078e7808 */
[----:B------:R-:W-:Y:S01]  /*6d30*/  IMAD.X R25, RZ, RZ, R25, P0 ;  /* 0x000000ffff197224 */ /* 0x000fe200000e0619 */
[----:B------:R-:W-:Y:S02]  /*6d40*/  LOP3.LUT R46, R11, 0x30, R4, 0x78, !PT ;  /* 0x000000300b2e7812 */ /* 0x000fe400078e7804 */
[----:B------:R-:W-:Y:S01]  /*6d50*/  LOP3.LUT R48, R9, 0x30, R10, 0x78, !PT ;  /* 0x0000003009307812 */ /* 0x000fe200078e780a */
[----:B------:R4:W-:Y:S01]  /*6d60*/  ST.E desc[UR48][R50.64], RZ ;  /* 0x000000ff32007985 */ /* 0x0009e2000c101930 */
[----:B------:R-:W-:Y:S02]  /*6d70*/  LOP3.LUT R44, R12, 0x30, R3, 0x78, !PT ;  /* 0x000000300c2c7812 */ /* 0x000fe400078e7803 */
[----:B------:R-:W-:Y:S01]  /*6d80*/  SHF.R.U64 R4, R15, 0x3, R39 ;  /* 0x000000030f047819 */ /* 0x000fe20000001227 */
[----:B------:R4:W-:Y:S01]  /*6d90*/  ST.E desc[UR48][R48.64], RZ ;  /* 0x000000ff30007985 */ /* 0x0009e2000c101930 */
[----:B------:R-:W-:-:S02]  /*6da0*/  LOP3.LUT R42, R13, 0x30, R6, 0x78, !PT ;  /* 0x000000300d2a7812 */ /* 0x000fc400078e7806 */
[----:B------:R-:W-:Y:S01]  /*6db0*/  SHF.R.U64 R3, R18, 0x3, R37 ;  /* 0x0000000312037819 */ /* 0x000fe20000001225 */
[----:B------:R4:W-:Y:S01]  /*6dc0*/  ST.E desc[UR48][R46.64], RZ ;  /* 0x000000ff2e007985 */ /* 0x0009e2000c101930 */
[----:B------:R-:W-:Y:S02]  /*6dd0*/  LOP3.LUT R40, R14, 0x30, R5, 0x78, !PT ;  /* 0x000000300e287812 */ /* 0x000fe400078e7805 */
[----:B------:R-:W-:Y:S01]  /*6de0*/  SHF.R.U64 R6, R19, 0x3, R35 ;  /* 0x0000000313067819 */ /* 0x000fe20000001223 */
[----:B------:R4:W-:Y:S01]  /*6df0*/  ST.E desc[UR48][R44.64], RZ ;  /* 0x000000ff2c007985 */ /* 0x0009e2000c101930 */
[----:B------:R-:W-:Y:S02]  /*6e00*/  SHF.R.U64 R5, R20, 0x3, R33 ;  /* 0x0000000314057819 */ /* 0x000fe40000001221 */
[----:B------:R-:W-:Y:S01]  /*6e10*/  LOP3.LUT R38, R15, 0x30, R4, 0x78, !PT ;  /* 0x000000300f267812 */ /* 0x000fe200078e7804 */
[----:B------:R4:W-:Y:S01]  /*6e20*/  ST.E desc[UR48][R42.64], RZ ;  /* 0x000000ff2a007985 */ /* 0x0009e2000c101930 */
[----:B------:R-:W-:-:S02]  /*6e30*/  LOP3.LUT R36, R18, 0x30, R3, 0x78, !PT ;  /* 0x0000003012247812 */ /* 0x000fc400078e7803 */
[----:B------:R-:W-:Y:S01]  /*6e40*/  SHF.R.U64 R4, R21, 0x3, R31 ;  /* 0x0000000315047819 */ /* 0x000fe2000000121f */
[----:B------:R4:W-:Y:S01]  /*6e50*/  ST.E desc[UR48][R40.64], RZ ;  /* 0x000000ff28007985 */ /* 0x0009e2000c101930 */
[----:B------:R-:W-:Y:S02]  /*6e60*/  LOP3.LUT R34, R19, 0x30, R6, 0x78, !PT ;  /* 0x0000003013227812 */ /* 0x000fe400078e7806 */
[----:B------:R-:W-:Y:S01]  /*6e70*/  SHF.R.U64 R3, R22, 0x3, R29 ;  /* 0x0000000316037819 */ /* 0x000fe2000000121d */
[----:B------:R4:W-:Y:S01]  /*6e80*/  ST.E desc[UR48][R38.64], RZ ;  /* 0x000000ff26007985 */ /* 0x0009e2000c101930 */
[----:B------:R-:W-:Y:S02]  /*6e90*/  LOP3.LUT R32, R20, 0x30, R5, 0x78, !PT ;  /* 0x0000003014207812 */ /* 0x000fe400078e7805 */
[----:B------:R-:W-:Y:S01]  /*6ea0*/  SHF.R.U64 R6, R23, 0x3, R27 ;  /* 0x0000000317067819 */ /* 0x000fe2000000121b */
[----:B------:R4:W-:Y:S01]  /*6eb0*/  ST.E desc[UR48][R36.64], RZ ;  /* 0x000000ff24007985 */ /* 0x0009e2000c101930 */
[----:B------:R-:W-:-:S02]  /*6ec0*/  SHF.R.U64 R5, R24, 0x3, R25 ;  /* 0x0000000318057819 */ /* 0x000fc40000001219 */
[----:B------:R-:W-:Y:S01]  /*6ed0*/  LOP3.LUT R30, R21, 0x30, R4, 0x78, !PT ;  /* 0x00000030151e7812 */ /* 0x000fe200078e7804 */
[----:B------:R4:W-:Y:S01]  /*6ee0*/  ST.E desc[UR48][R34.64], RZ ;  /* 0x000000ff22007985 */ /* 0x0009e2000c101930 */
[----:B------:R-:W-:Y:S02]  /*6ef0*/  LOP3.LUT R28, R22, 0x30, R3, 0x78, !PT ;  /* 0x00000030161c7812 */ /* 0x000fe400078e7803 */
[----:B------:R-:W-:Y:S01]  /*6f00*/  LOP3.LUT R26, R23, 0x30, R6, 0x78, !PT ;  /* 0x00000030171a7812 */ /* 0x000fe200078e7806 */
[----:B------:R4:W-:Y:S01]  /*6f10*/  ST.E desc[UR48][R32.64], RZ ;  /* 0x000000ff20007985 */ /* 0x0009e2000c101930 */
[----:B------:R-:W-:-:S03]  /*6f20*/  LOP3.LUT R24, R24, 0x30, R5, 0x78, !PT ;  /* 0x0000003018187812 */ /* 0x000fc600078e7805 */
[----:B------:R4:W-:Y:S04]  /*6f30*/  ST.E desc[UR48][R30.64], RZ ;  /* 0x000000ff1e007985 */ /* 0x0009e8000c101930 */
[----:B------:R4:W-:Y:S04]  /*6f40*/  ST.E desc[UR48][R28.64], RZ ;  /* 0x000000ff1c007985 */ /* 0x0009e8000c101930 */
[----:B------:R4:W-:Y:S04]  /*6f50*/  ST.E desc[UR48][R26.64], RZ ;  /* 0x000000ff1a007985 */ /* 0x0009e8000c101930 */
[----:B------:R4:W-:Y:S01]  /*6f60*/  ST.E desc[UR48][R24.64], RZ ;  /* 0x000000ff18007985 */ /* 0x0009e2000c101930 */
[----:B------:R-:W-:Y:S01]  /*6f70*/  @!PT LDS RZ, [RZ] ;  /* 0x00000000fffff984 */ /* 0x000fe20000000800 */
[----:B------:R-:W-:Y:S01]  /*6f80*/  @!PT LDS RZ, [RZ] ;  /* 0x00000000fffff984 */ /* 0x000fe20000000800 */
[----:B------:R-:W-:Y:S01]  /*6f90*/  @!PT LDS RZ, [RZ] ;  /* 0x00000000fffff984 */ /* 0x000fe20000000800 */
[----:B------:R-:W-:Y:S01]  /*6fa0*/  @!PT LDS RZ, [RZ] ;  /* 0x00000000fffff984 */ /* 0x000fe20000000800 */
[----:B------:R2:W-:Y:S06]  /*6fb0*/  MEMBAR.ALL.CTA ;  /* 0x0000000000007992 */ /* 0x0005ec0000008000 */
[----:B--2---:R-:W2:Y:S01]  /*6fc0*/  FENCE.VIEW.ASYNC.S ;  /* 0x00000000000073c6 */ /* 0x004ea20000000000 */
[----:B------:R-:W-:Y:S05]  /*6fd0*/  BRA.U UP0, `(.L_x_154) ;  /* 0x0000000100047547 */ /* 0x000fea000b800000 */
[----:B------:R-:W-:Y:S05]  /*6fe0*/  BPT.TRAP 0x1 ;  /* 0x000000040000795c */ /* 0x000fea0000300000 */
.L_x_154:
[----:B------:R-:W-:-:S05]  /*6ff0*/  HFMA2 R3, -RZ, RZ, 0, 5.9604644775390625e-08 ;  /* 0x00000001ff037431 */ /* 0x000fca00000001ff */
[----:B------:R-:W-:-:S04]  /*7000*/  SHF.L.U32 R3, R3, 0x1f, RZ ;  /* 0x0000001f03037819 */ /* 0x000fc800000006ff */
[----:B--2---:R-:W2:Y:S02]  /*7010*/  SYNCS.PHASECHK.TRANS64.TRYWAIT P0, [R16+URZ+0xa0c8], R3 ;  /* 0x00a0c803100075a7 */ /* 0x004ea400080011ff */
[----:B--2---:R-:W-:Y:S05]  /*7020*/  @!P0 BRA `(.L_x_155) ;  /* 0x0000012000208947 */ /* 0x004fea0003800000 */
.L_x_390:
[----:B------:R-:W-:Y:S05]  /*7030*/  @!P6 BRA `(.L_x_156) ;  /* 0x000000000094e947 */ /* 0x000fea0003800000 */
[----:B------:R-:W5:Y:S01]  /*7040*/  LDCU UR4, c[0x0][0x380] ;  /* 0x00007000ff0477ac */ /* 0x000f620008000800 */
[----:B------:R-:W-:Y:S01]  /*7050*/  IMAD.U32 R4, RZ, RZ, UR39 ;  /* 0x00000027ff047e24 */ /* 0x000fe2000f8e00ff */
[----:B------:R-:W-:Y:S04]  /*7060*/  BSSY.RECONVERGENT B0, `(.L_x_156) ;  /* 0x0000022000007945 */ /* 0x000fe80003800200 */
[----:B------:R-:W-:-:S04]  /*7070*/  IADD3 R17, PT, PT, R4, 0x80, R17 ;  /* 0x0000008004117810 */ /* 0x000fc80007ffe011 */
[----:B-----5:R-:W-:-:S13]  /*7080*/  ISETP.GE.AND P0, PT, R17, UR4, PT ;  /* 0x0000000411007c0c */ /* 0x020fda000bf06270 */
[----:B------:R-:W-:Y:S05]  /*7090*/  @P0 BRA `(.L_x_157) ;  /* 0x0000000000780947 */ /* 0x000fea0003800000 */
[----:B------:R-:W5:Y:S01]  /*70a0*/  LDCU UR7, c[0x0][0x38c] ;  /* 0x00007180ff0777ac */ /* 0x000f620008000800 */
[----:B------:R-:W-:Y:S01]  /*70b0*/  MOV R4, RZ ;  /* 0x000000ff00047202 */ /* 0x000fe20000000f00 */
[----:B------:R-:W1:Y:S01]  /*70c0*/  LDCU UR6, c[0x0][0x890] ;  /* 0x00011200ff0677ac */ /* 0x000e620008000800 */
[----:B------:R-:W4:Y:S01]  /*70d0*/  LDCU.64 UR4, c[0x0][0x888] ;  /* 0x00011100ff0477ac */ /* 0x000f220008000a00 */
[----:B-----5:R-:W5:Y:S01]  /*70e0*/  I2F.U32.RP R7, UR7 ;  /* 0x0000000700077d06 */ /* 0x020f620008209000 */
[----:B------:R-:W-:Y:S01]  /*70f0*/  ISETP.NE.U32.AND P0, PT, RZ, UR7, PT ;  /* 0x00000007ff007c0c */ /* 0x000fe2000bf05070 */
[----:B-1----:R-:W-:-:S06]  /*7100*/  IMAD R2, R2, UR6, R17 ;  /* 0x0000000602027c24 */ /* 0x002fcc000f8e0211 */
[----:B-----5:R-:W1:Y:S02]  /*7110*/  MUFU.RCP R6, R7 ;  /* 0x0000000700067308 */ /* 0x020e640000001000 */
[----:B-1----:R-:W-:-:S06]  /*7120*/  IADD3 R6, PT, PT, R6, 0xffffffe, RZ ;  /* 0x0ffffffe06067810 */ /* 0x002fcc0007ffe0ff */
[----:B------:R-:W2:Y:S02]  /*7130*/  F2I.FTZ.U32.TRUNC.NTZ R5, R6 ;  /* 0x0000000600057305 */ /* 0x000ea4000021f000 */
[----:B--2---:R-:W-:-:S05]  /*7140*/  IADD3 R3, PT, PT, RZ, -R5, RZ ;  /* 0x80000005ff037210 */ /* 0x004fca0007ffe0ff */
[----:B------:R-:W-:-:S04]  /*7150*/  IMAD R3, R3, UR7, RZ ;  /* 0x0000000703037c24 */ /* 0x000fc8000f8e02ff */
[----:B------:R-:W-:-:S06]  /*7160*/  IMAD.HI.U32 R3, R5, R3, R4 ;  /* 0x0000000305037227 */ /* 0x000fcc00078e0004 */
        /* <DEDUP_REMOVED lines=11> */
[----:B----4-:R-:W-:-:S04]  /*7220*/  IMAD R2, R3, UR5, R2 ;  /* 0x0000000503027c24 */ /* 0x010fc8000f8e0202 */
[----:B------:R-:W-:Y:S01]  /*7230*/  IMAD R7, R7, UR7, R0 ;  /* 0x0000000707077c24 */ /* 0x000fe2000f8e0200 */
[----:B------:R-:W-:-:S03]  /*7240*/  MOV R0, 0xff800000 ;  /* 0xff80000000007802 */ /* 0x000fc60000000f00 */
[----:B------:R-:W-:-:S04]  /*7250*/  IMAD R7, R7, UR4, R2 ;  /* 0x0000000407077c24 */ /* 0x000fc8000f8e0202 */
[----:B-1----:R-:W-:-:S05]  /*7260*/  IMAD.WIDE.U32 R4, R7, 0x4, R4 ;  /* 0x0000000407047825 */ /* 0x002fca00078e0004 */
[----:B------:R1:W-:Y:S02]  /*7270*/  STG.E desc[UR48][R4.64], R0 ;  /* 0x0000000004007986 */ /* 0x0003e4000c101930 */
.L_x_157:
[----:B------:R-:W-:Y:S05]  /*7280*/  BSYNC.RECONVERGENT B0 ;  /* 0x0000000000007941 */ /* 0x000fea0003800200 */
.L_x_156:
[----:B------:R-:W-:Y:S01]  /*7290*/  @!PT LDS RZ, [RZ] ;  /* 0x00000000fffff984 */ /* 0x000fe20000000800 */
[----:B------:R-:W-:Y:S01]  /*72a0*/  @!PT LDS RZ, [RZ] ;  /* 0x00000000fffff984 */ /* 0x000fe20000000800 */
[----:B------:R-:W-:Y:S01]  /*72b0*/  @!PT LDS RZ, [RZ] ;  /* 0x00000000fffff984 */ /* 0x000fe20000000800 */
[----:B------:R-:W-:Y:S01]  /*72c0*/  @!PT LDS RZ, [RZ] ;  /* 0x00000000fffff984 */ /* 0x000fe20000000800 */
[----:B------:R5:W-:Y:S06]  /*72d0*/  MEMBAR.ALL.CTA ;  /* 0x0000000000007992 */ /* 0x000bec0000008000 */
[----:B-----5:R-:W1:Y:S01]  /*72e0*/  FENCE.VIEW.ASYNC.S ;  /* 0x00000000000073c6 */ /* 0x020e620000000000 */
[----:B------:R-:W-:-:S09]  /*72f0*/  UISETP.NE.AND UP0, UPT, UR38, URZ, UPT ;  /* 0x000000ff2600728c */ /* 0x000fd2000bf05270 */
[----:B------:R-:W-:Y:S05]  /*7300*/  BRA.U UP0, `(.L_x_158) ;  /* 0x0000000100047547 */ /* 0x000fea000b800000 */
[----:B------:R-:W-:Y:S05]  /*7310*/  BPT.TRAP 0x1 ;  /* 0x000000040000795c */ /* 0x000fea0000300000 */
.L_x_158:
[----:B-1----:R-:W-:Y:S01]  /*7320*/  SYNCS.ARRIVE.TRANS64.A1T0 RZ, [R16+URZ+0xa0b8], RZ ;  /* 0x00a0b8ff10ff79a7 */ /* 0x002fe200081000ff */
[----:B------:R-:W-:Y:S05]  /*7330*/  EXIT ;  /* 0x000000000000794d */ /* 0x000fea0003800000 */
.L_x_87:
[----:B------:R-:W-:Y:S01]  /*7340*/  UIADD3 UR5, UPT, UPT, UR5, 0x7f, URZ ;  /* 0x0000007f05057890 */ /* 0x000fe2000fffe0ff */
[C---:B------:R-:W-:Y:S01]  /*7350*/  IMAD.U32 R56, R18.reuse, 0x10000, RZ ;  /* 0x0001000012387824 */ /* 0x040fe200078e00ff */
[----:B------:R-:W-:Y:S01]  /*7360*/  UISETP.NE.AND UP1, UPT, UR37, URZ, UPT ;  /* 0x000000ff2500728c */ /* 0x000fe2000bf25270 */
[C---:B------:R-:W-:Y:S01]  /*7370*/  LOP3.LUT R16, R18.reuse, 0x1f, RZ, 0xc0, !PT ;  /* 0x0000001f12107812 */ /* 0x040fe200078ec0ff */
[----:B------:R-:W-:Y:S01]  /*7380*/  USHF.R.S32.HI UR4, URZ, 0x1f, UR5 ;  /* 0x0000001fff047899 */ /* 0x000fe20008011405 */
[----:B------:R-:W-:Y:S01]  /*7390*/  LOP3.LUT R2, R18, 0x7f, RZ, 0xc0, !PT ;  /* 0x0000007f12027812 */ /* 0x000fe200078ec0ff */
[----:B------:R-:W-:Y:S01]  /*73a0*/  ULEA UR40, UR40, 0x2, 0x1 ;  /* 0x0000000228287891 */ /* 0x000fe2000f8e08ff */
[----:B------:R-:W-:Y:S01]  /*73b0*/  LOP3.LUT R56, R56, 0x600000, RZ, 0xc0, !PT ;  /* 0x0060000038387812 */ /* 0x000fe200078ec0ff */
[----:B------:R-:W-:Y:S02]  /*73c0*/  ULEA.HI UR4, UR4, UR5, URZ, 0x7 ;  /* 0x0000000504047291 */ /* 0x000fe4000f8f38ff */
[----:B------:R-:W-:Y:S01]  /*73d0*/  ULOP3.LUT UR40, UR40, 0x1fffffe, URZ, 0xc0, !UPT ;  /* 0x01fffffe28287892 */ /* 0x000fe2000f8ec0ff */
[----:B------:R-:W-:Y:S01]  /*73e0*/  LOP3.LUT R57, R56, 0x80, RZ, 0xfc, !PT ;  /* 0x0000008038397812 */ /* 0x000fe200078efcff */
[----:B------:R-:W-:-:S04]  /*73f0*/  USHF.R.S32.HI UR4, URZ, 0x7, UR4 ;  /* 0x00000007ff047899 */ /* 0x000fc80008011404 */
[----:B------:R-:W-:-:S04]  /*7400*/  UISETP.LT.AND UP0, UPT, UR4, UR40, UPT ;  /* 0x000000280400728c */ /* 0x000fc8000bf01270 */
[----:B------:R-:W-:Y:S01]  /*7410*/  USEL UR45, UR4, UR40, UP0 ;  /* 0x00000028042d7287 */ /* 0x000fe20008000000 */
[----:B------:R-:W-:Y:S11]  /*7420*/  BRA.U !UP1, `(.L_x_159) ;  /* 0x0000000109047547 */ /* 0x000ff6000b800000 */
[----:B------:R-:W-:Y:S05]  /*7430*/  BPT.TRAP 0x1 ;  /* 0x000000040000795c */ /* 0x000fea0000300000 */
.L_x_159:
[----:B------:R-:W1:Y:S01]  /*7440*/  S2UR UR40, SR_CgaCtaId ;  /* 0x00000000002879c3 */ /* 0x000e620000008800 */
[----:B------:R-:W-:Y:S01]  /*7450*/  UMOV UR39, 0x400 ;  /* 0x0000040000277882 */ /* 0x000fe20000000000 */
[----:B------:R-:W-:Y:S01]  /*7460*/  SHF.L.U32 R3, RZ, 0x1f, RZ ;  /* 0x0000001fff037819 */ /* 0x000fe200000006ff */
[----:B-1----:R-:W-:-:S09]  /*7470*/  ULEA UR39, UR40, UR39, 0x18 ;  /* 0x0000002728277291 */ /* 0x002fd2000f8ec0ff */
[----:B------:R-:W1:Y:S02]  /*7480*/  SYNCS.PHASECHK.TRANS64.TRYWAIT P0, [UR39+0xa070], R3 ;  /* 0x00a07003ff0075a7 */ /* 0x000e640008001127 */
[----:B-1----:R-:W-:Y:S05]  /*7490*/  @!P0 BRA `(.L_x_160) ;  /* 0x0000011c00188947 */ /* 0x002fea0003800000 */
.L_x_391:
[----:B------:R-:W-:-:S09]  /*74a0*/  UISETP.NE.AND UP0, UPT, UR37, URZ, UPT ;  /* 0x000000ff2500728c */ /* 0x000fd2000bf05270 */
[----:B------:R-:W-:Y:S05]  /*74b0*/  BRA.U !UP0, `(.L_x_161) ;  /* 0x0000000108047547 */ /* 0x000fea000b800000 */
[----:B------:R-:W-:Y:S05]  /*74c0*/  BPT.TRAP 0x1 ;  /* 0x000000040000795c */ /* 0x000fea0000300000 */
.L_x_161:
[----:B------:R-:W-:Y:S02]  /*74d0*/  UIADD3 UR44, UPT, UPT, UR39, 0xa078, URZ ;  /* 0x0000a078272c7890 */ /* 0x000fe4000fffe0ff */
[----:B------:R-:W-:Y:S02]  /*74e0*/  UISETP.NE.AND UP0, UPT, UR36, URZ, UPT ;  /* 0x000000ff2400728c */ /* 0x000fe4000bf05270 */
[----:B------:R-:W-:-:S09]  /*74f0*/  UPRMT UR4, UR40, 0x654, UR44 ;  /* 0x0000065428047896 */ /* 0x000fd2000800002c */
[----:B------:R-:W-:Y:S01]  /*7500*/  SYNCS.ARRIVE.TRANS64.RED.A1T0 RZ, [UR4], RZ ;  /* 0x000000ffffff79a7 */ /* 0x000fe20008100404 */
[----:B------:R-:W-:Y:S05]  /*7510*/  BRA.U !UP0, `(.L_x_162) ;  /* 0x0000000108047547 */ /* 0x000fea000b800000 */
[----:B------:R-:W-:Y:S05]  /*7520*/  BPT.TRAP 0x1 ;  /* 0x000000040000795c */ /* 0x000fea0000300000 */
.L_x_162:
[----:B------:R-:W2:Y:S01]  /*7530*/  SYNCS.PHASECHK.TRANS64.TRYWAIT P0, [UR39+0xa080], R3 ;  /* 0x00a08003ff0075a7 */ /* 0x000ea20008001127 */
[----:B------:R-:W-:Y:S01]  /*7540*/  UMOV UR43, URZ ;  /* 0x000000ff002b7c82 */ /* 0x000fe20008000000 */
[----:B--2---:R-:W-:Y:S05]  /*7550*/  @!P0 BRA `(.L_x_163) ;  /* 0x0000011c00008947 */ /* 0x004fea0003800000 */
.L_x_392:
[----:B------:R-:W-:Y:S01]  /*7560*/  UISETP.GE.AND UP0, UPT, UR45, 0x2, UPT ;  /* 0x000000022d00788c */ /* 0x000fe2000bf06270 */
[----:B------:R-:W-:Y:S01]  /*7570*/  HFMA2 R18, -RZ, RZ, 0, 5.9604644775390625e-08 ;  /* 0x00000001ff127431 */ /* 0x000fe200000001ff */
[----:B------:R-:W-:-:S07]  /*7580*/  UMOV UR42, 0x1 ;  /* 0x00000001002a7882 */ /* 0x000fce0000000000 */
[----:B------:R-:W-:Y:S05]  /*7590*/  BRA.U !UP0, `(.L_x_164) ;  /* 0x0000001508387547 */ /* 0x000fea000b800000 */
[C---:B------:R-:W-:Y:S01]  /*75a0*/  VIADD R60, R56.reuse, 0x100 ;  /* 0x00000100383c7836 */ /* 0x040fe20000000000 */
[----:B------:R-:W-:Y:S01]  /*75b0*/  LOP3.LUT R59, R17, 0x3, RZ, 0xc0, !PT ;  /* 0x00000003113b7812 */ /* 0x000fe200078ec0ff */
[C---:B------:R-:W-:Y:S01]  /*75c0*/  VIADD R58, R56.reuse, 0x110 ;  /* 0x00000110383a7836 */ /* 0x040fe20000000000 */
[----:B------:R-:W-:Y:S01]  /*75d0*/  SHF.R.U32.HI R23, RZ, 0x15, R57 ;  /* 0x00000015ff177819 */ /* 0x000fe20000011639 */
[C---:B------:R-:W-:Y:S01]  /*75e0*/  VIADD R22, R56.reuse, 0x180 ;  /* 0x0000018038167836 */ /* 0x040fe20000000000 */
[----:B------:R-:W-:Y:S01]  /*75f0*/  SHF.R.U32.HI R60, RZ, 0x15, R60 ;  /* 0x00000015ff3c7819 */ /* 0x000fe2000001163c */
[----:B------:R-:W-:Y:S01]  /*7600*/  VIADD R19, R56, 0x190 ;  /* 0x0000019038137836 */ /* 0x000fe20000000000 */
[----:B------:R-:W-:Y:S01]  /*7610*/  SHF.R.U32.HI R58, RZ, 0x15, R58 ;  /* 0x00000015ff3a7819 */ /* 0x000fe2000001163a */
[----:B------:R-:W-:Y:S01]  /*7620*/  IMAD.MOV.U32 R18, RZ, RZ, 0x1 ;  /* 0x00000001ff127424 */ /* 0x000fe200078e00ff */
[----:B------:R-:W-:Y:S01]  /*7630*/  SHF.R.U32.HI R22, RZ, 0x15, R22 ;  /* 0x00000015ff167819 */ /* 0x000fe20000011616 */
[----:B------:R-:W-:Y:S01]  /*7640*/  UMOV UR43, URZ ;  /* 0x000000ff002b7c82 */ /* 0x000fe20008000000 */
[----:B------:R-:W-:Y:S01]  /*7650*/  SHF.R.U32.HI R19, RZ, 0x15, R19 ;  /* 0x00000015ff137819 */ /* 0x000fe20000011613 */
[----:B------:R-:W-:-:S06]  /*7660*/  UMOV UR41, URZ ;  /* 0x000000ff00297c82 */ /* 0x000fcc0008000000 */
.L_x_188:
[----:B------:R-:W-:Y:S01]  /*7670*/  UISETP.NE.AND UP0, UPT, UR37, URZ, UPT ;  /* 0x000000ff2500728c */ /* 0x000fe2000bf05270 */
[----:B------:R-:W-:Y:S01]  /*7680*/  UMOV UR4, UR45 ;  /* 0x0000002d00047c82 */ /* 0x000fe20008000000 */
[----:B------:R-:W-:Y:S02]  /*7690*/  UIADD3 UR45, UPT, UPT, UR45, -0x1, URZ ;  /* 0xffffffff2d2d7890 */ /* 0x000fe4000fffe0ff */
[----:B------:R-:W-:Y:S01]  /*76a0*/  UISETP.GT.U32.AND UP1, UPT, UR4, 0x2, UPT ;  /* 0x000000020400788c */ /* 0x000fe2000bf24070 */
[----:B------:R-:W-:-:S03]  /*76b0*/  UMOV UR42, UR41 ;  /* 0x00000029002a7c82 */ /* 0x000fc60008000000 */
[----:B------:R-:W-:Y:S01]  /*76c0*/  UP2UR UR46, UPR, URZ, 0x2 ;  /* 0x00000002ff2e7883 */ /* 0x000fe20008000000 */
[----:B--234-:R-:W-:Y:S11]  /*76d0*/  BRA.U !UP0, `(.L_x_165) ;  /* 0x0000000108047547 */ /* 0x01cff6000b800000 */
[----:B------:R-:W-:Y:S05]  /*76e0*/  BPT.TRAP 0x1 ;  /* 0x000000040000795c */ /* 0x000fea0000300000 */
.L_x_165:
[----:B-1----:R-:W-:-:S04]  /*76f0*/  SHF.L.U32 R3, R18, 0x1f, RZ ;  /* 0x0000001f12037819 */ /* 0x002fc800000006ff */
[----:B------:R-:W1:Y:S02]  /*7700*/  SYNCS.PHASECHK.TRANS64.TRYWAIT P0, [UR39+0xa070], R3 ;  /* 0x00a07003ff0075a7 */ /* 0x000e640008001127 */
[----:B-1----:R-:W-:Y:S05]  /*7710*/  @!P0 BRA `(.L_x_166) ;  /* 0x0000011800a88947 */ /* 0x002fea0003800000 */
.L_x_393:
[----:B------:R-:W-:Y:S01]  /*7720*/  R2UR UR4, R56 ;  /* 0x00000000380472ca */ /* 0x000fe200000e0000 */
[----:B------:R-:W-:Y:S01]  /*7730*/  UISETP.NE.AND UP0, UPT, UR38, URZ, UPT ;  /* 0x000000ff2600728c */ /* 0x000fe2000bf05270 */
[----:B------:R-:W-:Y:S01]  /*7740*/  PLOP3.LUT P0, PT, PT, PT, PT, 0x80, 0x8 ;  /* 0x000000000008781c */ /* 0x000fe20003f0f070 */
[----:B------:R-:W-:-:S10]  /*7750*/  IMAD.MOV.U32 R61, RZ, RZ, 0x3f800000 ;  /* 0x3f800000ff3d7424 */ /* 0x000fd400078e00ff */
[----:B------:R-:W2:Y:S02]  /*7760*/  LDTM.x2 R4, tmem[UR4] ;  /* 0x00000004000479ee */ /* 0x000ea400080c0000 */
[----:B--2---:R-:W-:-:S13]  /*7770*/  FSETP.NEU.AND P2, PT, R4, R5, PT ;  /* 0x000000050400720b */ /* 0x004fda0003f4d000 */
[----:B-1----:R-:W1:Y:S01]  /*7780*/  @P2 LDC R0, c[0x0][0x704] ;  /* 0x0001c100ff002b82 */ /* 0x002e620000000800 */
[----:B------:R-:W-:-:S04]  /*7790*/  @P2 FADD R5, R4, -R5 ;  /* 0x8000000504052221 */ /* 0x000fc80000000000 */
[----:B-1----:R-:W-:-:S05]  /*77a0*/  @P2 FMUL R5, R5, R0 ;  /* 0x0000000005052220 */ /* 0x002fca0000400000 */
[----:B------:R-:W-:-:S04]  /*77b0*/  @P2 FSETP.GEU.AND P1, PT, R5, -126, PT ;  /* 0xc2fc00000500280b */ /* 0x000fc80003f2e000 */
[----:B------:R-:W-:-:S13]  /*77c0*/  @P2 PLOP3.LUT P0, PT, P1, PT, PT, 0x80, 0x8 ;  /* 0x000000000008281c */ /* 0x000fda0000f0f070 */
[----:B------:R-:W-:-:S04]  /*77d0*/  @!P0 FMUL R5, R5, 0.5 ;  /* 0x3f00000005058820 */ /* 0x000fc80000400000 */
[----:B------:R-:W1:Y:S02]  /*77e0*/  @P2 MUFU.EX2 R0, R5 ;  /* 0x0000000500002308 */ /* 0x000e640000000800 */
[----:B-1----:R-:W-:-:S05]  /*77f0*/  @!P0 FMUL R0, R0, R0 ;  /* 0x0000000000008220 */ /* 0x002fca0000400000 */
[----:B------:R-:W-:Y:S01]  /*7800*/  @P2 MOV R61, R0 ;  /* 0x00000000003d2202 */ /* 0x000fe20000000f00 */
[----:B------:R-:W-:Y:S06]  /*7810*/  BRA.U UP0, `(.L_x_167) ;  /* 0x0000000100047547 */ /* 0x000fec000b800000 */
[----:B------:R-:W-:Y:S05]  /*7820*/  BPT.TRAP 0x1 ;  /* 0x000000040000795c */ /* 0x000fea0000300000 */
.L_x_167:
[----:B------:R-:W-:Y:S01]  /*7830*/  IMAD.U32 R3, RZ, RZ, UR43 ;  /* 0x0000002bff037e24 */ /* 0x000fe2000f8e00ff */
[----:B------:R-:W-:-:S04]  /*7840*/  FSETP.NEU.AND P1, PT, R61, 1, PT ;  /* 0x3f8000003d00780b */ /* 0x000fc80003f2d000 */
[----:B------:R-:W-:-:S04]  /*7850*/  SHF.L.U32 R3, R3, 0x1f, RZ ;  /* 0x0000001f03037819 */ /* 0x000fc800000006ff */
[----:B------:R-:W1:Y:S02]  /*7860*/  SYNCS.PHASECHK.TRANS64.TRYWAIT P0, [UR39+0xa090], R3 ;  /* 0x00a09003ff0075a7 */ /* 0x000e640008001127 */
[----:B-1----:R-:W-:Y:S05]  /*7870*/  @!P0 BRA `(.L_x_168) ;  /* 0x0000011800688947 */ /* 0x002fea0003800000 */
.L_x_394:
[----:B------:R-:W-:-:S13]  /*7880*/  VOTE.ANY P1, P1 ;  /* 0x0000000000ff7806 */ /* 0x000fda0000820100 */
[----:B------:R-:W-:Y:S05]  /*7890*/  @!P1 BRA `(.L_x_169) ;  /* 0x0000000400989947 */ /* 0x000fea0003800000 */
[----:B------:R-:W-:-:S13]  /*78a0*/  ISETP.NE.AND P0, PT, R59, R60, PT ;  /* 0x0000003c3b00720c */ /* 0x000fda0003f05270 */
[----:B------:R-:W-:Y:S05]  /*78b0*/  @!P0 BRA `(.L_x_170) ;  /* 0x0000000000408947 */ /* 0x000fea0003800000 */
[----:B------:R-:W-:Y:S01]  /*78c0*/  MOV R14, 0x8 ;  /* 0x00000008000e7802 */ /* 0x000fe20000000f00 */
[----:B------:R-:W2:Y:S01]  /*78d0*/  LDCU.64 UR8, c[0x4][0xb0] ;  /* 0x01001600ff0877ac */ /* 0x000ea20008000a00 */
[----:B------:R-:W-:Y:S02]  /*78e0*/  HFMA2 R12, -RZ, RZ, 0, 5.9604644775390625e-08 ;  /* 0x00000001ff0c7431 */ /* 0x000fe400000001ff */
[----:B------:R-:W-:Y:S01]  /*78f0*/  IMAD.MOV.U32 R8, RZ, RZ, 0x192 ;  /* 0x00000192ff087424 */ /* 0x000fe200078e00ff */
[----:B------:R-:W3:Y:S01]  /*7900*/  LDCU.64 UR6, c[0x4][0xb8] ;  /* 0x01001700ff0677ac */ /* 0x000ee20008000a00 */
[----:B------:R-:W4:Y:S01]  /*7910*/  LDC.64 R14, c[0x4][R14] ;  /* 0x010000000e0e7b82 */ /* 0x000f220000000a00 */
[----:B------:R-:W-:Y:S01]  /*7920*/  IMAD.MOV.U32 R13, RZ, RZ, RZ ;  /* 0x000000ffff0d7224 */ /* 0x000fe200078e00ff */
[----:B------:R-:W5:Y:S01]  /*7930*/  LDCU.64 UR4, c[0x4][0x30] ;  /* 0x01000600ff0477ac */ /* 0x000f620008000a00 */
[----:B--2---:R-:W-:Y:S01]  /*7940*/  IMAD.U32 R4, RZ, RZ, UR8 ;  /* 0x00000008ff047e24 */ /* 0x004fe2000f8e00ff */
[----:B------:R-:W-:Y:S01]  /*7950*/  MOV R5, UR9 ;  /* 0x0000000900057c02 */ /* 0x000fe20008000f00 */
[----:B---3--:R-:W-:Y:S01]  /*7960*/  IMAD.U32 R6, RZ, RZ, UR6 ;  /* 0x00000006ff067e24 */ /* 0x008fe2000f8e00ff */
[----:B------:R-:W-:Y:S01]  /*7970*/  MOV R7, UR7 ;  /* 0x0000000700077c02 */ /* 0x000fe20008000f00 */
[----:B-----5:R-:W-:Y:S01]  /*7980*/  IMAD.U32 R10, RZ, RZ, UR4 ;  /* 0x00000004ff0a7e24 */ /* 0x020fe2000f8e00ff */
[----:B------:R-:W-:-:S02]  /*7990*/  MOV R11, UR5 ;  /* 0x00000005000b7c02 */ /* 0x000fc40008000f00 */
[----:B------:R-:W-:-:S07]  /*79a0*/  LEPC R20, `(.L_x_170) ;  /* 0x000000001014794e */ /* 0x000fce0000000000 */
[----:B-1--4-:R-:W-:Y:S05]  /*79b0*/  CALL.ABS.NOINC R14 ;  /* 0x000000000e007343 */ /* 0x012fea0003c00000 */
.L_x_170:
[----:B------:R-:W-:Y:S05]  /*79c0*/  WARPSYNC.ALL ;  /* 0x0000000000007948 */ /* 0x000fea0003800000 */
[----:B------:R-:W-:Y:S02]  /*79d0*/  R2UR UR4, R56 ;  /* 0x00000000380472ca */ /* 0x000fe400000e0000 */
[----:B------:R-:W-:-:S11]  /*79e0*/  ISETP.NE.AND P0, PT, R59, R58, PT ;  /* 0x0000003a3b00720c */ /* 0x000fd60003f05270 */
[----:B------:R-:W2:Y:S02]  /*79f0*/  LDTM.x16 R40, tmem[UR4+0x100] ;  /* 0x00010004002879ee */ /* 0x000ea40008240000 */
[----:B--2---:R-:W-:Y:S05]  /*7a00*/  @!P0 BRA `(.L_x_171) ;  /* 0x0000000000408947 */ /* 0x004fea0003800000 */
        /* <DEDUP_REMOVED lines=16> */
.L_x_171:
[----:B------:R-:W-:Y:S05]  /*7b10*/  WARPSYNC.ALL ;  /* 0x0000000000007948 */ /* 0x000fea0003800000 */
[----:B------:R-:W-:Y:S02]  /*7b20*/  R2UR UR4, R56 ;  /* 0x00000000380472ca */ /* 0x000fe400000e0000 */
[----:B------:R-:W-:Y:S02]  /*7b30*/  ISETP.NE.AND P0, PT, R59, R60, PT ;  /* 0x0000003c3b00720c */ /* 0x000fe40003f05270 */
[----:B------:R-:W-:-:S09]  /*7b40*/  FSETP.NEU.AND P1, PT, R61, 1, PT ;  /* 0x3f8000003d00780b */ /* 0x000fd20003f2d000 */
[----:B------:R-:W2:Y:S04]  /*7b50*/  LDTM.x16 R24, tmem[UR4+0x110] ;  /* 0x00011004001879ee */ /* 0x000ea80008240000 */
[C---:B------:R-:W-:Y:S02]  /*7b60*/  @P1 FMUL2 R40, R61.reuse.F32, R40.F32x2.HI_LO ;  /* 0x000000283d28124a */ /* 0x040fe40000040000 */
[C---:B------:R-:W-:Y:S02]  /*7b70*/  @P1 FMUL2 R42, R61.reuse.F32, R42.F32x2.HI_LO ;  /* 0x0000002a3d2a124a */ /* 0x040fe40000040000 */
[C---:B------:R-:W-:Y:S02]  /*7b80*/  @P1 FMUL2 R44, R61.reuse.F32, R44.F32x2.HI_LO ;  /* 0x0000002c3d2c124a */ /* 0x040fe40000040000 */
[----:B------:R-:W-:-:S02]  /*7b90*/  @P1 FMUL2 R46, R61.F32, R46.F32x2.HI_LO ;  /* 0x0000002e3d2e124a */ /* 0x000fc40000040000 */
[C---:B------:R-:W-:Y:S02]  /*7ba0*/  @P1 FMUL2 R48, R61.reuse.F32, R48.F32x2.HI_LO ;  /* 0x000000303d30124a */ /* 0x040fe40000040000 */
[C---:B------:R-:W-:Y:S02]  /*7bb0*/  @P1 FMUL2 R50, R61.reuse.F32, R50.F32x2.HI_LO ;  /* 0x000000323d32124a */ /* 0x040fe40000040000 */
[C---:B------:R-:W-:Y:S02]  /*7bc0*/  @P1 FMUL2 R52, R61.reuse.F32, R52.F32x2.HI_LO ;  /* 0x000000343d34124a */ /* 0x040fe40000040000 */
[----:B------:R-:W-:Y:S01]  /*7bd0*/  @P1 FMUL2 R54, R61.F32, R54.F32x2.HI_LO ;  /* 0x000000363d36124a */ /* 0x000fe20000040000 */
[----:B--2---:R-:W-:Y:S06]  /*7be0*/  @!P0 BRA `(.L_x_172) ;  /* 0x0000000000408947 */ /* 0x004fec0003800000 */
        /* <DEDUP_REMOVED lines=16> */
.L_x_172:
[----:B------:R-:W-:Y:S05]  /*7cf0*/  WARPSYNC.ALL ;  /* 0x0000000000007948 */ /* 0x000fea0003800000 */
[----:B------:R-:W-:Y:S02]  /*7d00*/  R2UR UR4, R56 ;  /* 0x00000000380472ca */ /* 0x000fe400000e0000 */
[----:B------:R-:W-:Y:S02]  /*7d10*/  ISETP.NE.AND P0, PT, R59, R58, PT ;  /* 0x0000003a3b00720c */ /* 0x000fe40003f05270 */
[----:B------:R-:W-:-:S09]  /*7d20*/  FSETP.NEU.AND P1, PT, R61, 1, PT ;  /* 0x3f8000003d00780b */ /* 0x000fd20003f2d000 */
[----:B------:R2:W-:Y:S04]  /*7d30*/  STTM.x16 tmem[UR4+0x100], R40 ;  /* 0x00010028000079ed */ /* 0x0005e80008240004 */
        /* <DEDUP_REMOVED lines=8> */
[----:B------:R-:W-:Y:S06]  /*7dc0*/  @!P0 BRA `(.L_x_173) ;  /* 0x0000000000408947 */ /* 0x000fec0003800000 */
[----:B------:R-:W-:Y:S01]  /*7dd0*/  MOV R14, 0x8 ;  /* 0x00000008000e7802 */ /* 0x000fe20000000f00 */
[----:B------:R-:W3:Y:S01]  /*7de0*/  LDCU.64 UR8, c[0x4][0xb0] ;  /* 0x01001600ff0877ac */ /* 0x000ee20008000a00 */
[----:B------:R-:W-:Y:S02]  /*7df0*/  HFMA2 R12, -RZ, RZ, 0, 5.9604644775390625e-08 ;  /* 0x00000001ff0c7431 */ /* 0x000fe400000001ff */
[----:B------:R-:W-:Y:S01]  /*7e00*/  IMAD.MOV.U32 R8, RZ, RZ, 0x1be ;  /* 0x000001beff087424 */ /* 0x000fe200078e00ff */
[----:B------:R-:W4:Y:S01]  /*7e10*/  LDCU.64 UR6, c[0x4][0xb8] ;  /* 0x01001700ff0677ac */ /* 0x000f220008000a00 */
[----:B------:R-:W1:Y:S01]  /*7e20*/  LDC.64 R14, c[0x4][R14] ;  /* 0x010000000e0e7b82 */ /* 0x000e620000000a00 */
[----:B------:R-:W-:Y:S01]  /*7e30*/  IMAD.MOV.U32 R13, RZ, RZ, RZ ;  /* 0x000000ffff0d7224 */ /* 0x000fe200078e00ff */
[----:B------:R-:W5:Y:S01]  /*7e40*/  LDCU.64 UR4, c[0x4][0x38] ;  /* 0x01000700ff0477ac */ /* 0x000f620008000a00 */
[----:B---3--:R-:W-:Y:S01]  /*7e50*/  IMAD.U32 R4, RZ, RZ, UR8 ;  /* 0x00000008ff047e24 */ /* 0x008fe2000f8e00ff */
[----:B------:R-:W-:Y:S01]  /*7e60*/  MOV R5, UR9 ;  /* 0x0000000900057c02 */ /* 0x000fe20008000f00 */
[----:B----4-:R-:W-:Y:S01]  /*7e70*/  IMAD.U32 R6, RZ, RZ, UR6 ;  /* 0x00000006ff067e24 */ /* 0x010fe2000f8e00ff */
[----:B------:R-:W-:Y:S01]  /*7e80*/  MOV R7, UR7 ;  /* 0x0000000700077c02 */ /* 0x000fe20008000f00 */
[----:B-----5:R-:W-:Y:S01]  /*7e90*/  IMAD.U32 R10, RZ, RZ, UR4 ;  /* 0x00000004ff0a7e24 */ /* 0x020fe2000f8e00ff */
[----:B------:R-:W-:-:S02]  /*7ea0*/  MOV R11, UR5 ;  /* 0x00000005000b7c02 */ /* 0x000fc40008000f00 */
[----:B------:R-:W-:-:S07]  /*7eb0*/  LEPC R20, `(.L_x_173) ;  /* 0x000000001014794e */ /* 0x000fce0000000000 */
[----:B-12---:R-:W-:Y:S05]  /*7ec0*/  CALL.ABS.NOINC R14 ;  /* 0x000000000e007343 */ /* 0x006fea0003c00000 */
.L_x_173:
[----:B------:R-:W-:Y:S05]  /*7ed0*/  WARPSYNC.ALL ;  /* 0x0000000000007948 */ /* 0x000fea0003800000 */
[----:B------:R-:W-:-:S13]  /*7ee0*/  R2UR UR4, R56 ;  /* 0x00000000380472ca */ /* 0x000fda00000e0000 */
[----:B------:R3:W-:Y:S02]  /*7ef0*/  STTM.x16 tmem[UR4+0x110], R24 ;  /* 0x00011018000079ed */ /* 0x0007e40008240004 */
.L_x_169:
[----:B------:R-:W-:-:S09]  /*7f00*/  UISETP.NE.AND UP0, UPT, UR36, URZ, UPT ;  /* 0x000000ff2400728c */ /* 0x000fd2000bf05270 */
[----:B------:R-:W-:Y:S05]  /*7f10*/  BRA.U !UP0, `(.L_x_174) ;  /* 0x0000000108047547 */ /* 0x000fea000b800000 */
[----:B------:R-:W-:Y:S05]  /*7f20*/  BPT.TRAP 0x1 ;  /* 0x000000040000795c */ /* 0x000fea0000300000 */
.L_x_174:
[----:B------:R-:W-:Y:S02]  /*7f30*/  UIADD3 UR4, UPT, UPT, UR39, 0xa088, URZ ;  /* 0x0000a08827047890 */ /* 0x000fe4000fffe0ff */
[----:B------:R-:W-:Y:S02]  /*7f40*/  UISETP.NE.AND UP0, UPT, UR38, URZ, UPT ;  /* 0x000000ff2600728c */ /* 0x000fe4000bf05270 */
[----:B------:R-:W-:Y:S02]  /*7f50*/  UPRMT UR4, UR40, 0x654, UR4 ;  /* 0x0000065428047896 */ /* 0x000fe40008000004 */
[----:B------:R-:W-:-:S07]  /*7f60*/  ULOP3.LUT UR41, UR42, 0x1, URZ, 0x3c, !UPT ;  /* 0x000000012a297892 */ /* 0x000fce000f8e3cff */
[----:B------:R-:W-:Y:S01]  /*7f70*/  SYNCS.ARRIVE.TRANS64.RED.A1T0 RZ, [UR4], RZ ;  /* 0x000000ffffff79a7 */ /* 0x000fe20008100404 */
[----:B------:R-:W4:Y:S01]  /*7f80*/  FENCE.VIEW.ASYNC.T ;  /* 0x00000000000073c6 */ /* 0x000f220000000200 */
[----:B------:R-:W-:Y:S05]  /*7f90*/  BRA.U UP0, `(.L_x_175) ;  /* 0x0000000100087547 */ /* 0x000fea000b800000 */
[----:B------:R-:W-:Y:S05]  /*7fa0*/  BPT.TRAP 0x1 ;  /* 0x000000040000795c */ /* 0x000fea0000300000 */
[----:B------:R-:W-:Y:S05]  /*7fb0*/  BPT.TRAP 0x1 ;  /* 0x000000040000795c */ /* 0x000fea0000300000 */
.L_x_175:
[----:B------:R-:W-:Y:S02]  /*7fc0*/  UIADD3 UR4, UPT, UPT, UR39, 0xa0a0, URZ ;  /* 0x0000a0a027047890 */ /* 0x000fe4000fffe0ff */
[----:B------:R-:W-:Y:S02]  /*7fd0*/  UISETP.NE.AND UP0, UPT, UR36, URZ, UPT ;  /* 0x000000ff2400728c */ /* 0x000fe4000bf05270 */
[----:B------:R-:W-:-:S09]  /*7fe0*/  UPRMT UR4, UR40, 0x654, UR4 ;  /* 0x0000065428047896 */ /* 0x000fd20008000004 */
[----:B----4-:R-:W-:Y:S01]  /*7ff0*/  SYNCS.ARRIVE.TRANS64.RED.A1T0 RZ, [UR4], RZ ;  /* 0x000000ffffff79a7 */ /* 0x010fe20008100404 */
[----:B------:R-:W-:Y:S05]  /*8000*/  BRA.U !UP0, `(.L_x_176) ;  /* 0x0000000108047547 */ /* 0x000fea000b800000 */
[----:B------:R-:W-:Y:S05]  /*8010*/  BPT.TRAP 0x1 ;  /* 0x000000040000795c */ /* 0x000fea0000300000 */
.L_x_176:
[----:B-1----:R-:W-:Y:S01]  /*8020*/  IMAD.U32 R3, RZ, RZ, UR41 ;  /* 0x00000029ff037e24 */ /* 0x002fe2000f8e00ff */
[----:B------:R-:W-:-:S04]  /*8030*/  ISETP.NE.AND P0, PT, R59, R23, PT ;  /* 0x000000173b00720c */ /* 0x000fc80003f05270 */
[----:B------:R-:W-:-:S04]  /*8040*/  SHF.L.U32 R3, R3, 0x1f, RZ ;  /* 0x0000001f03037819 */ /* 0x000fc800000006ff */
[----:B------:R-:W1:Y:S02]  /*8050*/  SYNCS.PHASECHK.TRANS64.TRYWAIT P1, [UR39+0xa080], R3 ;  /* 0x00a08003ff0075a7 */ /* 0x000e640008021127 */
[----:B-1----:R-:W-:Y:S05]  /*8060*/  @!P1 BRA `(.L_x_177) ;  /* 0x0000011000849947 */ /* 0x002fea0003800000 */
.L_x_395:
[----:B------:R-:W-:Y:S05]  /*8070*/  @!P0 BRA `(.L_x_178) ;  /* 0x0000000000408947 */ /* 0x000fea0003800000 */
[----:B------:R-:W-:Y:S01]  /*8080*/  MOV R14, 0x8 ;  /* 0x00000008000e7802 */ /* 0x000fe20000000f00 */
[----:B------:R-:W4:Y:S01]  /*8090*/  LDCU.64 UR6, c[0x4][0xb0] ;  /* 0x01001600ff0677ac */ /* 0x000f220008000a00 */
[----:B------:R-:W-:Y:S02]  /*80a0*/  HFMA2 R12, -RZ, RZ, 0, 5.9604644775390625e-08 ;  /* 0x00000001ff0c7431 */ /* 0x000fe400000001ff */
[----:B------:R-:W-:Y:S01]  /*80b0*/  IMAD.MOV.U32 R8, RZ, RZ, 0x192 ;  /* 0x00000192ff087424 */ /* 0x000fe200078e00ff */
[----:B------:R-:W5:Y:S01]  /*80c0*/  LDCU.64 UR4, c[0x4][0xb8] ;  /* 0x01001700ff0477ac */ /* 0x000f620008000a00 */
[----:B------:R-:W1:Y:S01]  /*80d0*/  LDC.64 R14, c[0x4][R14] ;  /* 0x010000000e0e7b82 */ /* 0x000e620000000a00 */
[----:B------:R-:W-:Y:S01]  /*80e0*/  IMAD.MOV.U32 R13, RZ, RZ, RZ ;  /* 0x000000ffff0d7224 */ /* 0x000fe200078e00ff */
[----:B------:R-:W2:Y:S01]  /*80f0*/  LDCU.64 UR8, c[0x4][0x28] ;  /* 0x01000500ff0877ac */ /* 0x000ea20008000a00 */
[----:B----4-:R-:W-:Y:S01]  /*8100*/  IMAD.U32 R4, RZ, RZ, UR6 ;  /* 0x00000006ff047e24 */ /* 0x010fe2000f8e00ff */
[----:B------:R-:W-:Y:S01]  /*8110*/  MOV R5, UR7 ;  /* 0x0000000700057c02 */ /* 0x000fe20008000f00 */
[----:B-----5:R-:W-:Y:S01]  /*8120*/  IMAD.U32 R6, RZ, RZ, UR4 ;  /* 0x00000004ff067e24 */ /* 0x020fe2000f8e00ff */
[----:B------:R-:W-:Y:S01]  /*8130*/  MOV R7, UR5 ;  /* 0x0000000500077c02 */ /* 0x000fe20008000f00 */
[----:B--2---:R-:W-:Y:S01]  /*8140*/  IMAD.U32 R10, RZ, RZ, UR8 ;  /* 0x00000008ff0a7e24 */ /* 0x004fe2000f8e00ff */
[----:B------:R-:W-:-:S02]  /*8150*/  MOV R11, UR9 ;  /* 0x00000009000b7c02 */ /* 0x000fc40008000f00 */
[----:B------:R-:W-:-:S07]  /*8160*/  LEPC R20, `(.L_x_178) ;  /* 0x000000001014794e */ /* 0x000fce0000000000 */
[----:B-1-3--:R-:W-:Y:S05]  /*8170*/  CALL.ABS.NOINC R14 ;  /* 0x000000000e007343 */ /* 0x00afea0003c00000 */
.L_x_178:
[----:B------:R-:W-:Y:S05]  /*8180*/  WARPSYNC.ALL ;  /* 0x0000000000007948 */ /* 0x000fea0003800000 */
[----:B------:R-:W-:Y:S01]  /*8190*/  R2UR UR4, R57 ;  /* 0x00000000390472ca */ /* 0x000fe200000e0000 */
[----:B------:R-:W-:Y:S01]  /*81a0*/  UISETP.NE.AND UP0, UPT, UR38, URZ, UPT ;  /* 0x000000ff2600728c */ /* 0x000fe2000bf05270 */
[----:B------:R-:W-:Y:S01]  /*81b0*/  PLOP3.LUT P0, PT, PT, PT, PT, 0x80, 0x8 ;  /* 0x000000000008781c */ /* 0x000fe20003f0f070 */
[----:B------:R-:W-:-:S10]  /*81c0*/  IMAD.MOV.U32 R61, RZ, RZ, 0x3f800000 ;  /* 0x3f800000ff3d7424 */ /* 0x000fd400078e00ff */
[----:B------:R-:W4:Y:S02]  /*81d0*/  LDTM.x2 R4, tmem[UR4] ;  /* 0x00000004000479ee */ /* 0x000f2400080c0000 */
[----:B----4-:R-:W-:-:S13]  /*81e0*/  FSETP.NEU.AND P2, PT, R4, R5, PT ;  /* 0x000000050400720b */ /* 0x010fda0003f4d000 */
        /* <DEDUP_REMOVED lines=11> */
.L_x_179:
[----:B------:R-:W-:Y:S01]  /*82a0*/  IMAD.U32 R3, RZ, RZ, UR43 ;  /* 0x0000002bff037e24 */ /* 0x000fe2000f8e00ff */
[----:B------:R-:W-:-:S04]  /*82b0*/  FSETP.NEU.AND P1, PT, R61, 1, PT ;  /* 0x3f8000003d00780b */ /* 0x000fc80003f2d000 */
[----:B------:R-:W-:-:S04]  /*82c0*/  SHF.L.U32 R3, R3, 0x1f, RZ ;  /* 0x0000001f03037819 */ /* 0x000fc800000006ff */
[----:B------:R-:W1:Y:S02]  /*82d0*/  SYNCS.PHASECHK.TRANS64.TRYWAIT P0, [UR39+0xa098], R3 ;  /* 0x00a09803ff0075a7 */ /* 0x000e640008001127 */
[----:B-1----:R-:W-:Y:S05]  /*82e0*/  @!P0 BRA `(.L_x_180) ;  /* 0x0000010c00fc8947 */ /* 0x002fea0003800000 */
.L_x_396:
[----:B------:R-:W-:-:S13]  /*82f0*/  VOTE.ANY P1, P1 ;  /* 0x0000000000ff7806 */ /* 0x000fda0000820100 */
[----:B------:R-:W-:Y:S05]  /*8300*/  @!P1 BRA `(.L_x_181) ;  /* 0x0000000400989947 */ /* 0x000fea0003800000 */
[----:B------:R-:W-:-:S13]  /*8310*/  ISETP.NE.AND P0, PT, R59, R22, PT ;  /* 0x000000163b00720c */ /* 0x000fda0003f05270 */
        /* <DEDUP_REMOVED lines=17> */
.L_x_182:
[----:B------:R-:W-:Y:S05]  /*8430*/  WARPSYNC.ALL ;  /* 0x0000000000007948 */ /* 0x000fea0003800000 */
[----:B------:R-:W-:Y:S02]  /*8440*/  R2UR UR4, R56 ;  /* 0x00000000380472ca */ /* 0x000fe400000e0000 */
[----:B------:R-:W-:-:S11]  /*8450*/  ISETP.NE.AND P0, PT, R59, R19, PT ;  /* 0x000000133b00720c */ /* 0x000fd60003f05270 */
[----:B--2---:R-:W2:Y:S02]  /*8460*/  LDTM.x16 R40, tmem[UR4+0x180] ;  /* 0x00018004002879ee */ /* 0x004ea40008240000 */
[----:B--2---:R-:W-:Y:S05]  /*8470*/  @!P0 BRA `(.L_x_183) ;  /* 0x0000000000408947 */ /* 0x004fea0003800000 */
[----:B------:R-:W-:Y:S01]  /*8480*/  MOV R14, 0x8 ;  /* 0x00000008000e7802 */ /* 0x000fe20000000f00 */
[----:B------:R-:W2:Y:S01]  /*8490*/  LDCU.64 UR8, c[0x4][0xb0] ;  /* 0x01001600ff0877ac */ /* 0x000ea20008000a00 */
[----:B------:R-:W-:Y:S02]  /*84a0*/  HFMA2 R12, -RZ, RZ, 0, 5.9604644775390625e-08 ;  /* 0x00000001ff0c7431 */ /* 0x000fe400000001ff */
[----:B------:R-:W-:Y:S01]  /*84b0*/  IMAD.MOV.U32 R8, RZ, RZ, 0x192 ;  /* 0x00000192ff087424 */ /* 0x000fe200078e00ff */
[----:B------:R-:W4:Y:S01]  /*84c0*/  LDCU.64 UR6, c[0x4][0xb8] ;  /* 0x01001700ff0677ac */ /* 0x000f220008000a00 */
[----:B------:R-:W1:Y:S01]  /*84d0*/  LDC.64 R14, c[0x4][R14] ;  /* 0x010000000e0e7b82 */ /* 0x000e620000000a00 */
[----:B------:R-:W-:Y:S01]  /*84e0*/  IMAD.MOV.U32 R13, RZ, RZ, RZ ;  /* 0x000000ffff0d7224 */ /* 0x000fe200078e00ff */
[----:B------:R-:W5:Y:S01]  /*84f0*/  LDCU.64 UR4, c[0x4][0x30] ;  /* 0x01000600ff0477ac */ /* 0x000f620008000a00 */
[----:B--2---:R-:W-:Y:S01]  /*8500*/  IMAD.U32 R4, RZ, RZ, UR8 ;  /* 0x00000008ff047e24 */ /* 0x004fe2000f8e00ff */
[----:B------:R-:W-:Y:S01]  /*8510*/  MOV R5, UR9 ;  /* 0x0000000900057c02 */ /* 0x000fe20008000f00 */
[----:B----4-:R-:W-:Y:S01]  /*8520*/  IMAD.U32 R6, RZ, RZ, UR6 ;  /* 0x00000006ff067e24 */ /* 0x010fe2000f8e00ff */
[----:B------:R-:W-:Y:S01]  /*8530*/  MOV R7, UR7 ;  /* 0x0000000700077c02 */ /* 0x000fe20008000f00 */
[----:B-----5:R-:W-:Y:S01]  /*8540*/  IMAD.U32 R10, RZ, RZ, UR4 ;  /* 0x00000004ff0a7e24 */ /* 0x020fe2000f8e00ff */
[----:B------:R-:W-:-:S02]  /*8550*/  MOV R11, UR5 ;  /* 0x00000005000b7c02 */ /* 0x000fc40008000f00 */
[----:B------:R-:W-:-:S07]  /*8560*/  LEPC R20, `(.L_x_183) ;  /* 0x000000001014794e */ /* 0x000fce0000000000 */
[----:B-1-3--:R-:W-:Y:S05]  /*8570*/  CALL.ABS.NOINC R14 ;  /* 0x000000000e007343 */ /* 0x00afea0003c00000 */
.L_x_183:
[----:B------:R-:W-:Y:S05]  /*8580*/  WARPSYNC.ALL ;  /* 0x0000000000007948 */ /* 0x000fea0003800000 */
[----:B------:R-:W-:Y:S02]  /*8590*/  R2UR UR4, R56 ;  /* 0x00000000380472ca */ /* 0x000fe400000e0000 */
[----:B------:R-:W-:Y:S02]  /*85a0*/  ISETP.NE.AND P0, PT, R59, R22, PT ;  /* 0x000000163b00720c */ /* 0x000fe40003f05270 */
[----:B------:R-:W-:-:S09]  /*85b0*/  FSETP.NEU.AND P1, PT, R61, 1, PT ;  /* 0x3f8000003d00780b */ /* 0x000fd20003f2d000 */
[----:B---3--:R-:W2:Y:S04]  /*85c0*/  LDTM.x16 R24, tmem[UR4+0x190] ;  /* 0x00019004001879ee */ /* 0x008ea80008240000 */
        /* <DEDUP_REMOVED lines=25> */
.L_x_184:
        /* <DEDUP_REMOVED lines=30> */
.L_x_185:
[----:B------:R-:W-:Y:S05]  /*8940*/  WARPSYNC.ALL ;  /* 0x0000000000007948 */ /* 0x000fea0003800000 */
[----:B------:R-:W-:-:S13]  /*8950*/  R2UR UR4, R56 ;  /* 0x00000000380472ca */ /* 0x000fda00000e0000 */
[----:B------:R4:W-:Y:S02]  /*8960*/  STTM.x16 tmem[UR4+0x190], R24 ;  /* 0x00019018000079ed */ /* 0x0009e40008240004 */
.L_x_181:
[----:B------:R-:W-:-:S09]  /*8970*/  UISETP.NE.AND UP0, UPT, UR37, URZ, UPT ;  /* 0x000000ff2500728c */ /* 0x000fd2000bf05270 */
[----:B------:R-:W-:Y:S05]  /*8980*/  BRA.U !UP0, `(.L_x_186) ;  /* 0x0000000108047547 */ /* 0x000fea000b800000 */
[----:B------:R-:W-:Y:S05]  /*8990*/  BPT.TRAP 0x1 ;  /* 0x000000040000795c */ /* 0x000fea0000300000 */
.L_x_186:
[----:B------:R-:W-:Y:S02]  /*89a0*/  UPRMT UR4, UR40, 0x654, UR44 ;  /* 0x0000065428047896 */ /* 0x000fe4000800002c */
[----:B------:R-:W-:-:S07]  /*89b0*/  UISETP.NE.AND UP0, UPT, UR38, URZ, UPT ;  /* 0x000000ff2600728c */ /* 0x000fce000bf05270 */
[----:B------:R-:W-:Y:S01]  /*89c0*/  SYNCS.ARRIVE.TRANS64.RED.A1T0 RZ, [UR4], RZ ;  /* 0x000000ffffff79a7 */ /* 0x000fe20008100404 */
[----:B------:R-:W1:Y:S01]  /*89d0*/  FENCE.VIEW.ASYNC.T ;  /* 0x00000000000073c6 */ /* 0x000e620000000200 */
[----:B------:R-:W-:Y:S05]  /*89e0*/  BRA.U UP0, `(.L_x_187) ;  /* 0x0000000100087547 */ /* 0x000fea000b800000 */
[----:B------:R-:W-:Y:S05]  /*89f0*/  BPT.TRAP 0x1 ;  /* 0x000000040000795c */ /* 0x000fea0000300000 */
[----:B------:R-:W-:Y:S05]  /*8a00*/  BPT.TRAP 0x1 ;  /* 0x000000040000795c */ /* 0x000fea0000300000 */
.L_x_187:
[----:B------:R-:W-:Y:S01]  /*8a10*/  UIADD3 UR5, UPT, UPT, UR39, 0xa0a8, URZ ;  /* 0x0000a0a827057890 */ /* 0x000fe2000fffe0ff */
[----:B------:R-:W-:Y:S01]  /*8a20*/  LOP3.LUT R18, R18, 0x1, RZ, 0x3c, !PT ;  /* 0x0000000112127812 */ /* 0x000fe200078e3cff */
[----:B------:R-:W-:Y:S02]  /*8a30*/  UISETP.NE.AND UP0, UPT, UR46, URZ, UPT ;  /* 0x000000ff2e00728c */ /* 0x000fe4000bf05270 */
[----:B------:R-:W-:Y:S02]  /*8a40*/  UPRMT UR5, UR40, 0x654, UR5 ;  /* 0x0000065428057896 */ /* 0x000fe40008000005 */
[----:B------:R-:W-:-:S07]  /*8a50*/  ULOP3.LUT UR43, UR43, 0x1, URZ, 0x3c, !UPT ;  /* 0x000000012b2b7892 */ /* 0x000fce000f8e3cff */
[----:B-1----:R-:W-:Y:S01]  /*8a60*/  SYNCS.ARRIVE.TRANS64.RED.A1T0 RZ, [UR5], RZ ;  /* 0x000000ffffff79a7 */ /* 0x002fe20008100405 */
[----:B------:R-:W-:Y:S05]  /*8a70*/  BRA.U UP0, `(.L_x_188) ;  /* 0xffffffe900fc7547 */ /* 0x000fea000b83ffff */
.L_x_164:
[----:B------:R-:W-:-:S09]  /*8a80*/  UISETP.NE.AND UP0, UPT, UR36, URZ, UPT ;  /* 0x000000ff2400728c */ /* 0x000fd2000bf05270 */
[----:B------:R-:W-:Y:S05]  /*8a90*/  BRA.U !UP0, `(.L_x_189) ;  /* 0x0000000108047547 */ /* 0x000fea000b800000 */
[----:B------:R-:W-:Y:S05]  /*8aa0*/  BPT.TRAP 0x1 ;  /* 0x000000040000795c */ /* 0x000fea0000300000 */
.L_x_189:
[----:B---34-:R-:W3:Y:S01]  /*8ab0*/  S2R R27, SR_CgaCtaId ;  /* 0x00000000001b7919 */ /* 0x018ee20000008800 */
[----:B------:R-:W-:Y:S01]  /*8ac0*/  MOV R26, 0x400 ;  /* 0x00000400001a7802 */ /* 0x000fe20000000f00 */
[----:B------:R-:W-:-:S03]  /*8ad0*/  UISETP.NE.AND UP0, UPT, UR37, URZ, UPT ;  /* 0x000000ff2500728c */ /* 0x000fc6000bf05270 */
[----:B---3--:R-:W-:-:S05]  /*8ae0*/  LEA R26, R27, R26, 0x18 ;  /* 0x0000001a1b1a7211 */ /* 0x008fca00078ec0ff */
[----:B------:R-:W-:-:S05]  /*8af0*/  VIADD R34, R26, 0xa088 ;  /* 0x0000a0881a227836 */ /* 0x000fca0000000000 */
[----:B-1----:R-:W-:-:S04]  /*8b00*/  PRMT R0, R27, 0x654, R34 ;  /* 0x000006541b007816 */ /* 0x002fc80000000022 */
[----:B------:R1:W-:Y:S01]  /*8b10*/  SYNCS.ARRIVE.TRANS64.RED.A1T0 RZ, [R0+URZ], RZ ;  /* 0x000000ff00ff79a7 */ /* 0x0003e200081004ff */
[----:B------:R-:W-:Y:S05]  /*8b20*/  BRA.U !UP0, `(.L_x_190) ;  /* 0x0000000108047547 */ /* 0x000fea000b800000 */
[----:B------:R-:W-:Y:S05]  /*8b30*/  BPT.TRAP 0x1 ;  /* 0x000000040000795c */ /* 0x000fea0000300000 */
.L_x_190:
[----:B------:R-:W-:-:S04]  /*8b40*/  SHF.L.U32 R3, R18, 0x1f, RZ ;  /* 0x0000001f12037819 */ /* 0x000fc800000006ff */
[----:B------:R-:W3:Y:S02]  /*8b50*/  SYNCS.PHASECHK.TRANS64.TRYWAIT P0, [R26+URZ+0xa070], R3 ;  /* 0x00a070031a0075a7 */ /* 0x000ee400080011ff */
[----:B---3--:R-:W-:Y:S05]  /*8b60*/  @!P0 BRA `(.L_x_191) ;  /* 0x0000010400f48947 */ /* 0x008fea0003800000 */
.L_x_397:
[----:B------:R-:W-:Y:S01]  /*8b70*/  R2UR UR5, R56 ;  /* 0x00000000380572ca */ /* 0x000fe200000e0000 */
[----:B------:R-:W-:-:S12]  /*8b80*/  UISETP.NE.AND UP0, UPT, UR37, URZ, UPT ;  /* 0x000000ff2500728c */ /* 0x000fd8000bf05270 */
[----:B------:R-:W4:Y:S02]  /*8b90*/  LDTM.x2 R22, tmem[UR5] ;  /* 0x00000005001679ee */ /* 0x000f2400080c0000 */
[----:B----4-:R-:W-:Y:S05]  /*8ba0*/  BRA.U !UP0, `(.L_x_192) ;  /* 0x0000000108047547 */ /* 0x010fea000b800000 */
[----:B------:R-:W-:Y:S05]  /*8bb0*/  BPT.TRAP 0x1 ;  /* 0x000000040000795c */ /* 0x000fea0000300000 */
.L_x_192:
[----:B------:R-:W-:Y:S01]  /*8bc0*/  SYNCS.ARRIVE.TRANS64.RED.A1T0 RZ, [UR4], RZ ;  /* 0x000000ffffff79a7 */ /* 0x000fe20008100404 */
[----:B------:R-:W-:-:S09]  /*8bd0*/  UISETP.NE.AND UP0, UPT, UR38, URZ, UPT ;  /* 0x000000ff2600728c */ /* 0x000fd2000bf05270 */
[----:B------:R-:W-:Y:S05]  /*8be0*/  BRA.U UP0, `(.L_x_193) ;  /* 0x0000000100047547 */ /* 0x000fea000b800000 */
[----:B------:R-:W-:Y:S05]  /*8bf0*/  BPT.TRAP 0x1 ;  /* 0x000000040000795c */ /* 0x000fea0000300000 */
.L_x_193:
[----:B-1----:R-:W-:-:S04]  /*8c00*/  MOV R0, UR43 ;  /* 0x0000002b00007c02 */ /* 0x002fc80008000f00 */
[----:B---3--:R-:W-:-:S04]  /*8c10*/  SHF.L.U32 R3, R0, 0x1f, RZ ;  /* 0x0000001f00037819 */ /* 0x008fc800000006ff */
[----:B------:R-:W1:Y:S02]  /*8c20*/  SYNCS.PHASECHK.TRANS64.TRYWAIT P0, [R26+URZ+0xa090], R3 ;  /* 0x00a090031a0075a7 */ /* 0x000e6400080011ff */
[----:B-1----:R-:W-:Y:S05]  /*8c30*/  @!P0 BRA `(.L_x_194) ;  /* 0x0000010400d48947 */ /* 0x002fea0003800000 */
.L_x_398:
[----:B------:R-:W-:-:S09]  /*8c40*/  UISETP.NE.AND UP0, UPT, UR38, URZ, UPT ;  /* 0x000000ff2600728c */ /* 0x000fd2000bf05270 */
[----:B------:R-:W-:Y:S05]  /*8c50*/  BRA.U UP0, `(.L_x_195) ;  /* 0x0000000100047547 */ /* 0x000fea000b800000 */
[----:B------:R-:W-:Y:S05]  /*8c60*/  BPT.TRAP 0x1 ;  /* 0x000000040000795c */ /* 0x000fea0000300000 */
.L_x_195:
[----:B------:R-:W-:Y:S01]  /*8c70*/  MOV R5, 0x1 ;  /* 0x0000000100057802 */ /* 0x000fe20000000f00 */
[----:B-1----:R1:W3:Y:S03]  /*8c80*/  MUFU.RCP R3, R22 ;  /* 0x0000001600037308 */ /* 0x0022e60000001000 */
[----:B------:R-:W-:-:S04]  /*8c90*/  SHF.L.U32 R5, R5, 0x1f, RZ ;  /* 0x0000001f05057819 */ /* 0x000fc800000006ff */
[----:B------:R-:W4:Y:S02]  /*8ca0*/  SYNCS.PHASECHK.TRANS64.TRYWAIT P0, [R26+URZ+0xa0c0], R5 ;  /* 0x00a0c0051a0075a7 */ /* 0x000f2400080011ff */
[----:B-1-34-:R-:W-:Y:S05]  /*8cb0*/  @!P0 BRA `(.L_x_196) ;  /* 0x0000010400c88947 */ /* 0x01afea0003800000 */
.L_x_399:
[----:B------:R-:W3:Y:S01]  /*8cc0*/  LDCU UR4, c[0x0][0x708] ;  /* 0x0000e100ff0477ac */ /* 0x000ee20008000800 */
[----:B------:R-:W-:Y:S01]  /*8cd0*/  FFMA R32, -R22, R3, 1 ;  /* 0x3f80000016207423 */ /* 0x000fe20000000103 */
[----:B------:R-:W4:Y:S01]  /*8ce0*/  LDC R36, c[0x0][0x708] ;  /* 0x0001c200ff247b82 */ /* 0x000f220000000800 */
[----:B------:R-:W-:Y:S02]  /*8cf0*/  BSSY.RECONVERGENT B2, `(.L_x_197) ;  /* 0x000000b000027945 */ /* 0x000fe40003800200 */
[----:B------:R-:W-:Y:S01]  /*8d00*/  FFMA R32, R3, R32, R3 ;  /* 0x0000002003207223 */ /* 0x000fe20000000003 */
[----:B---3--:R-:W-:-:S03]  /*8d10*/  MOV R3, UR4 ;  /* 0x0000000400037c02 */ /* 0x008fc60008000f00 */
[----:B-1----:R-:W-:Y:S01]  /*8d20*/  FFMA R5, R32, UR4, RZ ;  /* 0x0000000420057c23 */ /* 0x002fe200080000ff */
[----:B------:R-:W1:Y:S03]  /*8d30*/  FCHK P0, R3, R22 ;  /* 0x0000001603007302 */ /* 0x000e660000000000 */
[----:B------:R-:W-:-:S04]  /*8d40*/  FFMA R0, -R22, R5, UR4 ;  /* 0x0000000416007e23 */ /* 0x000fc80008000105 */
[----:B------:R-:W-:Y:S01]  /*8d50*/  FFMA R32, R32, R0, R5 ;  /* 0x0000000020207223 */ /* 0x000fe20000000005 */
[----:B-1----:R-:W-:Y:S05]  /*8d60*/  @!P0 BRA `(.L_x_198) ;  /* 0x00000000000c8947 */ /* 0x002fea0003800000 */
[----:B------:R-:W-:Y:S02]  /*8d70*/  MOV R4, 0x8d90 ;  /* 0x00008d9000047802 */ /* 0x000fe40000000f00 */
[----:B--2-4-:R-:W-:Y:S05]  /*8d80*/  CALL.REL.NOINC `($__internal_3_$__cuda_sm3x_div_rn_noftz_f32_slowpath) ;  /* 0x0000011000787944 */ /* 0x014fea0003c00000 */
[----:B------:R-:W-:Y:S02]  /*8d90*/  MOV R32, R0 ;  /* 0x0000000000207202 */ /* 0x000fe40000000f00 */
.L_x_198:
[----:B------:R-:W-:Y:S05]  /*8da0*/  BSYNC.RECONVERGENT B2 ;  /* 0x0000000000027941 */ /* 0x000fea0003800200 */
.L_x_197:
[----:B------:R-:W-:Y:S01]  /*8db0*/  VIADD R0, R56, 0x100 ;  /* 0x0000010038007836 */ /* 0x000fe20000000000 */
[C---:B------:R-:W-:Y:S01]  /*8dc0*/  LOP3.LUT R29, R17.reuse, 0x3, RZ, 0xc0, !PT ;  /* 0x00000003111d7812 */ /* 0x040fe200078ec0ff */
[----:B------:R-:W-:-:S03]  /*8dd0*/  IMAD.SHL.U32 R17, R17, 0x400, RZ ;  /* 0x0000040011117824 */ /* 0x000fc600078e00ff */
[----:B------:R-:W-:Y:S02]  /*8de0*/  SHF.R.U32.HI R0, RZ, 0x15, R0 ;  /* 0x00000015ff007819 */ /* 0x000fe40000011600 */
[----:B------:R-:W-:Y:S02]  /*8df0*/  LOP3.LUT R17, R17, 0xc00, RZ, 0xc0, !PT ;  /* 0x00000c0011117812 */ /* 0x000fe400078ec0ff */
[----:B------:R-:W-:-:S03]  /*8e00*/  ISETP.NE.AND P0, PT, R29, R0, PT ;  /* 0x000000001d00720c */ /* 0x000fc60003f05270 */
[----:B------:R-:W-:-:S10]  /*8e10*/  IMAD R28, R16, 0x20, R17 ;  /* 0x00000020101c7824 */ /* 0x000fd400078e0211 */
[----:B------:R-:W-:Y:S05]  /*8e20*/  @!P0 BRA `(.L_x_199) ;  /* 0x0000000000408947 */ /* 0x000fea0003800000 */
[----:B------:R-:W-:Y:S01]  /*8e30*/  MOV R14, 0x8 ;  /* 0x00000008000e7802 */ /* 0x000fe20000000f00 */
[----:B------:R-:W1:Y:S01]  /*8e40*/  LDCU.64 UR6, c[0x4][0xb0] ;  /* 0x01001600ff0677ac */ /* 0x000e620008000a00 */
[----:B------:R-:W-:Y:S02]  /*8e50*/  HFMA2 R12, -RZ, RZ, 0, 5.9604644775390625e-08 ;  /* 0x00000001ff0c7431 */ /* 0x000fe400000001ff */
[----:B------:R-:W-:Y:S01]  /*8e60*/  IMAD.MOV.U32 R8, RZ, RZ, 0x192 ;  /* 0x00000192ff087424 */ /* 0x000fe200078e00ff */
[----:B------:R-:W3:Y:S01]  /*8e70*/  LDCU.64 UR4, c[0x4][0xb8] ;  /* 0x01001700ff0477ac */ /* 0x000ee20008000a00 */
[----:B------:R-:W2:Y:S01]  /*8e80*/  LDC.64 R14, c[0x4][R14] ;  /* 0x010000000e0e7b82 */ /* 0x000ea20000000a00 */
[----:B------:R-:W-:Y:S01]  /*8e90*/  IMAD.MOV.U32 R13, RZ, RZ, RZ ;  /* 0x000000ffff0d7224 */ /* 0x000fe200078e00ff */
[----:B------:R-:W5:Y:S01]  /*8ea0*/  LDCU.64 UR8, c[0x4][0x40] ;  /* 0x01000800ff0877ac */ /* 0x000f620008000a00 */
[----:B-1----:R-:W-:Y:S01]  /*8eb0*/  IMAD.U32 R4, RZ, RZ, UR6 ;  /* 0x00000006ff047e24 */ /* 0x002fe2000f8e00ff */
[----:B------:R-:W-:Y:S01]  /*8ec0*/  MOV R5, UR7 ;  /* 0x0000000700057c02 */ /* 0x000fe20008000f00 */
[----:B---3--:R-:W-:Y:S01]  /*8ed0*/  IMAD.U32 R6, RZ, RZ, UR4 ;  /* 0x00000004ff067e24 */ /* 0x008fe2000f8e00ff */
[----:B------:R-:W-:Y:S01]  /*8ee0*/  MOV R7, UR5 ;  /* 0x0000000500077c02 */ /* 0x000fe20008000f00 */
[----:B-----5:R-:W-:Y:S01]  /*8ef0*/  IMAD.U32 R10, RZ, RZ, UR8 ;  /* 0x00000008ff0a7e24 */ /* 0x020fe2000f8e00ff */
[----:B------:R-:W-:-:S02]  /*8f00*/  MOV R11, UR9 ;  /* 0x00000009000b7c02 */ /* 0x000fc40008000f00 */
[----:B------:R-:W-:-:S07]  /*8f10*/  LEPC R20, `(.L_x_199) ;  /* 0x000000001014794e */ /* 0x000fce0000000000 */
[----:B--2-4-:R-:W-:Y:S05]  /*8f20*/  CALL.ABS.NOINC R14 ;  /* 0x000000000e007343 */ /* 0x014fea0003c00000 */
.L_x_199:
[----:B------:R-:W1:Y:S01]  /*8f30*/  S2R R3, SR_SWINHI ;  /* 0x0000000000037919 */ /* 0x000e620000002f00 */
[----:B------:R-:W-:Y:S05]  /*8f40*/  WARPSYNC.ALL ;  /* 0x0000000000007948 */ /* 0x000fea0003800000 */
[----:B------:R-:W-:-:S13]  /*8f50*/  R2UR UR4, R56 ;  /* 0x00000000380472ca */ /* 0x000fda00000e0000 */
[----:B------:R-:W3:Y:S01]  /*8f60*/  LDTM.x16 R4, tmem[UR4+0x100] ;  /* 0x00010004000479ee */ /* 0x000ee20008240000 */
[----:B------:R-:W-:Y:S02]  /*8f70*/  MOV R30, R26 ;  /* 0x0000001a001e7202 */ /* 0x000fe40000000f00 */
[----:B-1----:R-:W-:Y:S02]  /*8f80*/  MOV R31, R3 ;  /* 0x00000003001f7202 */ /* 0x002fe40000000f00 */
[----:B------:R-:W-:-:S05]  /*8f90*/  LEA R28, P0, R28, R30, 0x1 ;  /* 0x0000001e1c1c7211 */ /* 0x000fca00078008ff */
[----:B------:R-:W-:Y:S01]  /*8fa0*/  IMAD.X R31, RZ, RZ, R31, P0 ;  /* 0x000000ffff1f7224 */ /* 0x000fe200000e061f */
[----:B------:R-:W-:Y:S01]  /*8fb0*/  IADD3 R0, P0, PT, R28, 0x10, RZ ;  /* 0x000000101c007810 */ /* 0x000fe20007f1e0ff */
[C---:B---3--:R-:W-:Y:S02]  /*8fc0*/  FMUL2 R20, R32.reuse.F32, R8.F32x2.HI_LO ;  /* 0x000000082014724a */ /* 0x048fe40000040000 */
[----:B------:R-:W-:Y:S01]  /*8fd0*/  FMUL2 R24, R32.F32, R10.F32x2.HI_LO ;  /* 0x0000000a2018724a */ /* 0x000fe20000040000 */
[--C-:B------:R-:W-:Y:S01]  /*8fe0*/  SHF.R.U64 R3, R28, 0x3, R31.reuse ;  /* 0x000000031c037819 */ /* 0x100fe2000000121f */
[C---:B------:R-:W-:Y:S01]  /*8ff0*/  FMUL2 R6, R32.reuse.F32, R6.F32x2.HI_LO ;  /* 0x000000062006724a */ /* 0x040fe20000040000 */
[----:B------:R-:W-:Y:S01]  /*9000*/  F2FP.F16.F32.PACK_AB R10, R21, R20 ;  /* 0x00000014150a723e */ /* 0x000fe200000000ff */
[----:B------:R-:W-:Y:S02]  /*9010*/  IMAD.X R21, RZ, RZ, R31, P0 ;  /* 0x000000ffff157224 */ /* 0x000fe400000e061f */
[C---:B------:R-:W-:Y:S01]  /*9020*/  FMUL2 R4, R32.reuse.F32, R4.F32x2.HI_LO ;  /* 0x000000042004724a */ /* 0x040fe20000040000 */
[----:B------:R-:W-:Y:S01]  /*9030*/  F2FP.F16.F32.PACK_AB R11, R25, R24 ;  /* 0x00000018190b723e */ /* 0x000fe200000000ff */
[C---:B------:R-:W-:Y:S01]  /*9040*/  FMUL2 R12, R32.reuse.F32, R12.F32x2.HI_LO ;  /* 0x0000000c200c724a */ /* 0x040fe20000040000 */
[----:B------:R-:W-:Y:S01]  /*9050*/  F2FP.F16.F32.PACK_AB R9, R7, R6 ;  /* 0x000000060709723e */ /* 0x000fe200000000ff */
[----:B------:R-:W-:Y:S01]  /*9060*/  FMUL2 R14, R32.F32, R14.F32x2.HI_LO ;  /* 0x0000000e200e724a */ /* 0x000fe20000040000 */
[----:B------:R-:W-:Y:S01]  /*9070*/  SHF.R.U64 R7, R0, 0x3, R21 ;  /* 0x0000000300077819 */ /* 0x000fe20000001215 */
[C---:B------:R-:W-:Y:S01]  /*9080*/  FMUL2 R16, R32.reuse.F32, R16.F32x2.HI_LO ;  /* 0x000000102010724a */ /* 0x040fe20000040000 */
[----:B------:R-:W-:Y:S01]  /*9090*/  F2FP.F16.F32.PACK_AB R8, R5, R4 ;  /* 0x000000040508723e */ /* 0x000fe200000000ff */
[----:B------:R-:W-:Y:S01]  /*90a0*/  FMUL2 R18, R32.F32, R18.F32x2.HI_LO ;  /* 0x000000122012724a */ /* 0x000fe20000040000 */
[----:B------:R-:W-:-:S02]  /*90b0*/  LOP3.LUT R30, R28, 0x30, R3, 0x78, !PT ;  /* 0x000000301c1e7812 */ /* 0x000fc400078e7803 */
[----:B------:R-:W-:Y:S01]  /*90c0*/  LOP3.LUT R20, R0, 0x30, R7, 0x78, !PT ;  /* 0x0000003000147812 */ /* 0x000fe200078e7807 */
[----:B------:R-:W-:Y:S01]  /*90d0*/  VIADD R0, R56, 0x110 ;  /* 0x0000011038007836 */ /* 0x000fe20000000000 */
[----:B------:R-:W-:Y:S01]  /*90e0*/  F2FP.F16.F32.PACK_AB R4, R13, R12 ;  /* 0x0000000c0d04723e */ /* 0x000fe200000000ff */
[----:B------:R1:W-:Y:S01]  /*90f0*/  ST.E.128 desc[UR48][R30.64], R8 ;  /* 0x000000081e007985 */ /* 0x0003e2000c101d30 */
[----:B------:R-:W-:Y:S02]  /*9100*/  F2FP.F16.F32.PACK_AB R5, R15, R14 ;  /* 0x0000000e0f05723e */ /* 0x000fe400000000ff */
[----:B------:R-:W-:Y:S02]  /*9110*/  F2FP.F16.F32.PACK_AB R6, R17, R16 ;  /* 0x000000101106723e */ /* 0x000fe400000000ff */
[----:B------:R-:W-:Y:S02]  /*9120*/  F2FP.F16.F32.PACK_AB R7, R19, R18 ;  /* 0x000000121307723e */ /* 0x000fe400000000ff */
[----:B------:R-:W-:-:S03]  /*9130*/  SHF.R.U32.HI R0, RZ, 0x15, R0 ;  /* 0x00000015ff007819 */ /* 0x000fc60000011600 */
[----:B------:R1:W-:Y:S01]  /*9140*/  ST.E.128 desc[UR48][R20.64], R4 ;  /* 0x0000000414007985 */ /* 0x0003e2000c101d30 */
[----:B------:R-:W-:-:S13]  /*9150*/  ISETP.NE.AND P0, PT, R29, R0, PT ;  /* 0x000000001d00720c */ /* 0x000fda0003f05270 */
[----:B------:R-:W-:Y:S05]  /*9160*/  @!P0 BRA `(.L_x_200) ;  /* 0x0000000000408947 */ /* 0x000fea0003800000 */
[----:B------:R-:W-:Y:S01]  /*9170*/  MOV R14, 0x8 ;  /* 0x00000008000e7802 */ /* 0x000fe20000000f00 */
[----:B------:R-:W3:Y:S01]  /*9180*/  LDCU.64 UR8, c[0x4][0xb0] ;  /* 0x01001600ff0877ac */ /* 0x000ee20008000a00 */
[----:B------:R-:W-:Y:S02]  /*9190*/  HFMA2 R12, -RZ, RZ, 0, 5.9604644775390625e-08 ;  /* 0x00000001ff0c7431 */ /* 0x000fe400000001ff */
[----:B-1----:R-:W-:Y:S01]  /*91a0*/  IMAD.MOV.U32 R8, RZ, RZ, 0x192 ;  /* 0x00000192ff087424 */ /* 0x002fe200078e00ff */
[----:B------:R-:W1:Y:S01]  /*91b0*/  LDCU.64 UR6, c[0x4][0xb8] ;  /* 0x01001700ff0677ac */ /* 0x000e620008000a00 */
[----:B------:R-:W2:Y:S01]  /*91c0*/  LDC.64 R14, c[0x4][R14] ;  /* 0x010000000e0e7b82 */ /* 0x000ea20000000a00 */
[----:B------:R-:W-:Y:S01]  /*91d0*/  IMAD.MOV.U32 R13, RZ, RZ, RZ ;  /* 0x000000ffff0d7224 */ /* 0x000fe200078e00ff */
[----:B------:R-:W5:Y:S01]  /*91e0*/  LDCU.64 UR4, c[0x4][0x40] ;  /* 0x01000800ff0477ac */ /* 0x000f620008000a00 */
[----:B---3--:R-:W-:Y:S01]  /*91f0*/  IMAD.U32 R4, RZ, RZ, UR8 ;  /* 0x00000008ff047e24 */ /* 0x008fe2000f8e00ff */
[----:B------:R-:W-:Y:S01]  /*9200*/  MOV R5, UR9 ;  /* 0x0000000900057c02 */ /* 0x000fe20008000f00 */
[----:B-1----:R-:W-:Y:S01]  /*9210*/  IMAD.U32 R6, RZ, RZ, UR6 ;  /* 0x00000006ff067e24 */ /* 0x002fe2000f8e00ff */
[----:B------:R-:W-:Y:S01]  /*9220*/  MOV R7, UR7 ;  /* 0x0000000700077c02 */ /* 0x000fe20008000f00 */
[----:B-----5:R-:W-:Y:S01]  /*9230*/  IMAD.U32 R10, RZ, RZ, UR4 ;  /* 0x00000004ff0a7e24 */ /* 0x020fe2000f8e00ff */
[----:B------:R-:W-:-:S02]  /*9240*/  MOV R11, UR5 ;  /* 0x00000005000b7c02 */ /* 0x000fc40008000f00 */
[----:B------:R-:W-:-:S07]  /*9250*/  LEPC R20, `(.L_x_200) ;  /* 0x000000001014794e */ /* 0x000fce0000000000 */
[----:B--2-4-:R-:W-:Y:S05]  /*9260*/  CALL.ABS.NOINC R14 ;  /* 0x000000000e007343 */ /* 0x014fea0003c00000 */
.L_x_200:
[----:B------:R-:W-:Y:S05]  /*9270*/  WARPSYNC.ALL ;  /* 0x0000000000007948 */ /* 0x000fea0003800000 */
[----:B------:R-:W-:Y:S01]  /*9280*/  R2UR UR4, R56 ;  /* 0x00000000380472ca */ /* 0x000fe200000e0000 */
[----:B------:R-:W3:Y:S01]  /*9290*/  S2R R35, SR_CTAID.X ;  /* 0x0000000000237919 */ /* 0x000ee20000002500 */
[C---:B------:R-:W-:Y:S02]  /*92a0*/  IADD3 R33, P0, PT, R28.reuse, 0x30, RZ ;  /* 0x000000301c217810 */ /* 0x040fe40007f1e0ff */
[----:B------:R-:W-:-:S03]  /*92b0*/  IADD3 R3, P1, PT, R28, 0x20, RZ ;  /* 0x000000201c037810 */ /* 0x000fc60007f3e0ff */
[--C-:B--2---:R-:W-:Y:S02]  /*92c0*/  IMAD.X R41, RZ, RZ, R31.reuse, P0 ;  /* 0x000000ffff297224 */ /* 0x104fe400000e061f */
[----:B------:R-:W-:-:S04]  /*92d0*/  IMAD.X R39, RZ, RZ, R31, P1 ;  /* 0x000000ffff277224 */ /* 0x000fc800008e061f */
[----:B-1----:R-:W1:Y:S01]  /*92e0*/  LDTM.x16 R4, tmem[UR4+0x110] ;  /* 0x00011004000479ee */ /* 0x002e620008240000 */
[----:B------:R-:W2:Y:S01]  /*92f0*/  LDCU.64 UR4, c[0x0][0x880] ;  /* 0x00011000ff0477ac */ /* 0x000ea20008000a00 */
[----:B------:R-:W-:-:S04]  /*9300*/  SHF.R.U64 R0, R3, 0x3, R39 ;  /* 0x0000000303007819 */ /* 0x000fc80000001227 */
[----:B------:R-:W-:Y:S01]  /*9310*/  LOP3.LUT R38, R3, 0x30, R0, 0x78, !PT ;  /* 0x0000003003267812 */ /* 0x000fe200078e7800 */
[----:B--2---:R-:W-:-:S04]  /*9320*/  UISETP.NE.U32.AND UP0, UPT, UR4, URZ, UPT ;  /* 0x000000ff0400728c */ /* 0x004fc8000bf05070 */
[----:B------:R-:W-:Y:S01]  /*9330*/  UISETP.NE.AND.EX UP0, UPT, UR5, URZ, UPT, UP0 ;  /* 0x000000ff0500728c */ /* 0x000fe2000bf05300 */
[C---:B-1----:R-:W-:Y:S01]  /*9340*/  FMUL2 R20, R32.reuse.F32, R8.F32x2.HI_LO ;  /* 0x000000082014724a */ /* 0x042fe20000040000 */
[C---:B------:R-:W-:Y:S01]  /*9350*/  SHF.R.U64 R8, R33.reuse, 0x3, R41 ;  /* 0x0000000321087819 */ /* 0x040fe20000001229 */
[C---:B------:R-:W-:Y:S02]  /*9360*/  FMUL2 R4, R32.reuse.F32, R4.F32x2.HI_LO ;  /* 0x000000042004724a */ /* 0x040fe40000040000 */
[C---:B------:R-:W-:Y:S01]  /*9370*/  FMUL2 R6, R32.reuse.F32, R6.F32x2.HI_LO ;  /* 0x000000062006724a */ /* 0x040fe20000040000 */
[----:B------:R-:W-:Y:S01]  /*9380*/  LOP3.LUT R40, R33, 0x30, R8, 0x78, !PT ;  /* 0x0000003021287812 */ /* 0x000fe200078e7808 */
[C---:B------:R-:W-:Y:S01]  /*9390*/  FMUL2 R24, R32.reuse.F32, R10.F32x2.HI_LO ;  /* 0x0000000a2018724a */ /* 0x040fe20000040000 */
[----:B------:R-:W-:Y:S01]  /*93a0*/  F2FP.F16.F32.PACK_AB R8, R5, R4 ;  /* 0x000000040508723e */ /* 0x000fe200000000ff */
[C---:B------:R-:W-:Y:S01]  /*93b0*/  FMUL2 R12, R32.reuse.F32, R12.F32x2.HI_LO ;  /* 0x0000000c200c724a */ /* 0x040fe20000040000 */
[----:B------:R-:W-:Y:S01]  /*93c0*/  F2FP.F16.F32.PACK_AB R9, R7, R6 ;  /* 0x000000060709723e */ /* 0x000fe200000000ff */
[C---:B------:R-:W-:Y:S01]  /*93d0*/  FMUL2 R14, R32.reuse.F32, R14.F32x2.HI_LO ;  /* 0x0000000e200e724a */ /* 0x040fe20000040000 */
[----:B------:R-:W-:Y:S01]  /*93e0*/  F2FP.F16.F32.PACK_AB R10, R21, R20 ;  /* 0x00000014150a723e */ /* 0x000fe200000000ff */
[C---:B------:R-:W-:Y:S01]  /*93f0*/  FMUL2 R16, R32.reuse.F32, R16.F32x2.HI_LO ;  /* 0x000000102010724a */ /* 0x040fe20000040000 */
[----:B------:R-:W-:Y:S01]  /*9400*/  F2FP.F16.F32.PACK_AB R11, R25, R24 ;  /* 0x00000018190b723e */ /* 0x000fe200000000ff */
[----:B------:R-:W-:Y:S01]  /*9410*/  FMUL2 R18, R32.F32, R18.F32x2.HI_LO ;  /* 0x000000122012724a */ /* 0x000fe20000040000 */
[----:B------:R-:W-:Y:S01]  /*9420*/  F2FP.F16.F32.PACK_AB R4, R13, R12 ;  /* 0x0000000c0d04723e */ /* 0x000fe200000000ff */
[----:B------:R-:W1:Y:S01]  /*9430*/  S2R R33, SR_CTAID.Z ;  /* 0x0000000000217919 */ /* 0x000e620000002700 */
[----:B------:R-:W-:-:S02]  /*9440*/  F2FP.F16.F32.PACK_AB R5, R15, R14 ;  /* 0x0000000e0f05723e */ /* 0x000fc400000000ff */
[----:B------:R-:W-:Y:S01]  /*9450*/  F2FP.F16.F32.PACK_AB R6, R17, R16 ;  /* 0x000000101106723e */ /* 0x000fe200000000ff */
[----:B------:R2:W-:Y:S01]  /*9460*/  ST.E.128 desc[UR48][R38.64], R8 ;  /* 0x0000000826007985 */ /* 0x0005e2000c101d30 */
[----:B------:R-:W-:Y:S01]  /*9470*/  F2FP.F16.F32.PACK_AB R7, R19, R18 ;  /* 0x000000121307723e */ /* 0x000fe200000000ff */
[----:B------:R-:W1:Y:S04]  /*9480*/  S2R R32, SR_CTAID.Y ;  /* 0x0000000000207919 */ /* 0x000e680000002600 */
[----:B------:R2:W-:Y:S01]  /*9490*/  ST.E.128 desc[UR48][R40.64], R4 ;  /* 0x0000000428007985 */ /* 0x0005e2000c101d30 */
[----:B------:R-:W-:Y:S01]  /*94a0*/  @!PT LDS RZ, [RZ] ;  /* 0x00000000fffff984 */ /* 0x000fe20000000800 */
[----:B------:R-:W-:Y:S01]  /*94b0*/  @!PT LDS RZ, [RZ] ;  /* 0x00000000fffff984 */ /* 0x000fe20000000800 */
[----:B------:R-:W-:Y:S01]  /*94c0*/  @!PT LDS RZ, [RZ] ;  /* 0x00000000fffff984 */ /* 0x000fe20000000800 */
[----:B------:R-:W-:Y:S01]  /*94d0*/  @!PT LDS RZ, [RZ] ;  /* 0x00000000fffff984 */ /* 0x000fe20000000800 */
[----:B------:R5:W-:Y:S06]  /*94e0*/  MEMBAR.ALL.CTA ;  /* 0x0000000000007992 */ /* 0x000bec0000008000 */
[----:B-----5:R-:W1:Y:S01]  /*94f0*/  FENCE.VIEW.ASYNC.S ;  /* 0x00000000000073c6 */ /* 0x020e620000000000 */
[----:B---3--:R-:W-:Y:S05]  /*9500*/  BRA.U !UP0, `(.L_x_201) ;  /* 0x0000000108fc7547 */ /* 0x008fea000b800000 */
[C---:B------:R-:W-:Y:S01]  /*9510*/  FSETP.GEU.AND P0, PT, R22.reuse, 1.175494350822287508e-38, PT ;  /* 0x008000001600780b */ /* 0x040fe20003f0e000 */
[----:B------:R-:W3:Y:S01]  /*9520*/  LDCU UR4, c[0x0][0x380] ;  /* 0x00007000ff0477ac */ /* 0x000ee20008000800 */
[----:B------:R-:W-:Y:S01]  /*9530*/  MOV R0, 0x3e055027 ;  /* 0x3e05502700007802 */ /* 0x000fe20000000f00 */
[----:B------:R-:W-:Y:S01]  /*9540*/  BSSY.RECONVERGENT B0, `(.L_x_201) ;  /* 0x000003b000007945 */ /* 0x000fe20003800200 */
[----:B--2---:R-:W-:Y:S01]  /*9550*/  FSEL R5, RZ, -23, P0 ;  /* 0xc1b80000ff057808 */ /* 0x004fe20000000000 */
[----:B------:R-:W2:Y:S08]  /*9560*/  LDCU UR5, c[0x0][0x700] ;  /* 0x0000e000ff0577ac */ /* 0x000eb00008000800 */
[----:B------:R-:W-:-:S05]  /*9570*/  @!P0 FMUL R22, R22, 8388608 ;  /* 0x4b00000016168820 */ /* 0x000fca0000400000 */
[C---:B------:R-:W-:Y:S02]  /*9580*/  IADD3 R7, PT, PT, R22.reuse, -0x3f2aaaab, RZ ;  /* 0xc0d5555516077810 */ /* 0x040fe40007ffe0ff */
[C---:B------:R-:W-:Y:S02]  /*9590*/  ISETP.GT.U32.AND P0, PT, R22.reuse, 0x7f7fffff, PT ;  /* 0x7f7fffff1600780c */ /* 0x040fe40003f04070 */
[----:B------:R-:W-:Y:S02]  /*95a0*/  LOP3.LUT R7, R7, 0xff800000, RZ, 0xc0, !PT ;  /* 0xff80000007077812 */ /* 0x000fe400078ec0ff */
[C---:B------:R-:W-:Y:S02]  /*95b0*/  FSETP.NEU.AND P1, PT, R22.reuse, RZ, PT ;  /* 0x000000ff1600720b */ /* 0x040fe40003f2d000 */
[-C--:B------:R-:W-:Y:S02]  /*95c0*/  IADD3 R3, PT, PT, R22, -R7.reuse, RZ ;  /* 0x8000000716037210 */ /* 0x080fe40007ffe0ff */
[----:B------:R-:W-:-:S03]  /*95d0*/  I2FP.F32.S32 R4, R7 ;  /* 0x0000000700047245 */ /* 0x000fc60000201400 */
[----:B------:R-:W-:Y:S02]  /*95e0*/  FADD R3, R3, -1 ;  /* 0xbf80000003037421 */ /* 0x000fe40000000000 */
[----:B------:R-:W-:Y:S02]  /*95f0*/  FFMA R4, R4, 1.1920928955078125e-07, R5 ;  /* 0x3400000004047823 */ /* 0x000fe40000000005 */
[----:B------:R-:W-:-:S04]  /*9600*/  FFMA R0, R3, -R0, 0.14084610342979431152 ;  /* 0x3e1039f603007423 */ /* 0x000fc80000000800 */
[----:B------:R-:W-:-:S04]  /*9610*/  FFMA R0, R3, R0, -0.12148627638816833496 ;  /* 0xbdf8cdcc03007423 */ /* 0x000fc80000000000 */
[----:B------:R-:W-:-:S04]  /*9620*/  FFMA R0, R3, R0, 0.13980610668659210205 ;  /* 0x3e0f295503007423 */ /* 0x000fc80000000000 */
[----:B------:R-:W-:-:S04]  /*9630*/  FFMA R0, R3, R0, -0.16684235632419586182 ;  /* 0xbe2ad8b903007423 */ /* 0x000fc80000000000 */
[----:B------:R-:W-:-:S04]  /*9640*/  FFMA R0, R3, R0, 0.20012299716472625732 ;  /* 0x3e4ced0b03007423 */ /* 0x000fc80000000000 */
[----:B------:R-:W-:-:S04]  /*9650*/  FFMA R0, R3, R0, -0.24999669194221496582 ;  /* 0xbe7fff2203007423 */ /* 0x000fc80000000000 */
[----:B------:R-:W-:-:S04]  /*9660*/  FFMA R0, R3, R0, 0.33333182334899902344 ;  /* 0x3eaaaa7803007423 */ /* 0x000fc80000000000 */
[----:B------:R-:W-:-:S04]  /*9670*/  FFMA R0, R3, R0, -0.5 ;  /* 0xbf00000003007423 */ /* 0x000fc80000000000 */
[----:B------:R-:W-:-:S04]  /*9680*/  FMUL R0, R3, R0 ;  /* 0x0000000003007220 */ /* 0x000fc80000400000 */
[----:B------:R-:W-:Y:S01]  /*9690*/  FFMA R5, R3, R0, R3 ;  /* 0x0000000003057223 */ /* 0x000fe20000000003 */
[----:B------:R-:W-:Y:S02]  /*96a0*/  MOV R3, 0x7f800000 ;  /* 0x7f80000000037802 */ /* 0x000fe40000000f00 */
[----:B------:R-:W-:Y:S01]  /*96b0*/  LEA R0, R35, R2, 0x8 ;  /* 0x0000000223007211 */ /* 0x000fe200078e40ff */
[----:B------:R-:W-:Y:S02]  /*96c0*/  FFMA R4, R4, 0.69314718246459960938, R5 ;  /* 0x3f31721804047823 */ /* 0x000fe40000000005 */
[----:B------:R-:W-:Y:S01]  /*96d0*/  @P0 FFMA R4, R22, R3, +INF ;  /* 0x7f80000016040423 */ /* 0x000fe20000000003 */
[----:B---3--:R-:W-:-:S04]  /*96e0*/  ISETP.GE.AND P0, PT, R0, UR4, PT ;  /* 0x0000000400007c0c */ /* 0x008fc8000bf06270 */
[----:B------:R-:W-:-:S05]  /*96f0*/  FSEL R4, R4, -INF , P1 ;  /* 0xff80000004047808 */ /* 0x000fca0000800000 */
[----:B--2---:R-:W-:-:S04]  /*9700*/  FFMA R23, R23, UR5, R4 ;  /* 0x0000000517177c23 */ /* 0x004fc80008000004 */
[----:B------:R-:W-:Y:S05]  /*9710*/  @P0 BRA `(.L_x_202) ;  /* 0x0000000000740947 */ /* 0x000fea0003800000 */
[----:B------:R-:W2:Y:S01]  /*9720*/  LDCU UR7, c[0x0][0x38c] ;  /* 0x00007180ff0777ac */ /* 0x000ea20008000800 */
[----:B------:R-:W-:Y:S01]  /*9730*/  HFMA2 R4, -RZ, RZ, 0, 0 ;  /* 0x00000000ff047431 */ /* 0x000fe200000001ff */
[----:B------:R-:W1:Y:S01]  /*9740*/  LDCU UR6, c[0x0][0x890] ;  /* 0x00011200ff0677ac */ /* 0x000e620008000800 */
[----:B------:R-:W3:Y:S01]  /*9750*/  LDCU.64 UR4, c[0x0][0x888] ;  /* 0x00011100ff0477ac */ /* 0x000ee20008000a00 */
[----:B--2---:R-:W2:Y:S01]  /*9760*/  I2F.U32.RP R7, UR7 ;  /* 0x0000000700077d06 */ /* 0x004ea20008209000 */
[----:B------:R-:W-:Y:S01]  /*9770*/  ISETP.NE.U32.AND P0, PT, RZ, UR7, PT ;  /* 0x00000007ff007c0c */ /* 0x000fe2000bf05070 */
[----:B-1----:R-:W-:-:S06]  /*9780*/  IMAD R0, R33, UR6, R0 ;  /* 0x0000000621007c24 */ /* 0x002fcc000f8e0200 */
[----:B--2---:R-:W1:Y:S02]  /*9790*/  MUFU.RCP R6, R7 ;  /* 0x0000000700067308 */ /* 0x004e640000001000 */
[----:B-1----:R-:W-:-:S06]  /*97a0*/  IADD3 R6, PT, PT, R6, 0xffffffe, RZ ;  /* 0x0ffffffe06067810 */ /* 0x002fcc0007ffe0ff */
[----:B------:R-:W1:Y:S02]  /*97b0*/  F2I.FTZ.U32.TRUNC.NTZ R5, R6 ;  /* 0x0000000600057305 */ /* 0x000e64000021f000 */
[----:B-1----:R-:W-:Y:S01]  /*97c0*/  IADD3 R3, PT, PT, RZ, -R5, RZ ;  /* 0x80000005ff037210 */ /* 0x002fe20007ffe0ff */
[----:B------:R-:W1:Y:S04]  /*97d0*/  LDC.64 R6, c[0x0][0x880] ;  /* 0x00022000ff067b82 */ /* 0x000e680000000a00 */
[----:B------:R-:W-:-:S04]  /*97e0*/  IMAD R3, R3, UR7, RZ ;  /* 0x0000000703037c24 */ /* 0x000fc8000f8e02ff */
[----:B------:R-:W-:-:S06]  /*97f0*/  IMAD.HI.U32 R3, R5, R3, R4 ;  /* 0x0000000305037227 */ /* 0x000fcc00078e0004 */
[----:B------:R-:W-:-:S05]  /*9800*/  IMAD.HI.U32 R3, R3, R32, RZ ;  /* 0x0000002003037227 */ /* 0x000fca00078e00ff */
[----:B------:R-:W-:-:S05]  /*9810*/  IADD3 R5, PT, PT, -R3, RZ, RZ ;  /* 0x000000ff03057210 */ /* 0x000fca0007ffe1ff */
[----:B------:R-:W-:-:S05]  /*9820*/  IMAD R4, R5, UR7, R32 ;  /* 0x0000000705047c24 */ /* 0x000fca000f8e0220 */
[----:B------:R-:W-:-:S13]  /*9830*/  ISETP.GE.U32.AND P2, PT, R4, UR7, PT ;  /* 0x0000000704007c0c */ /* 0x000fda000bf46070 */
[----:B------:R-:W-:Y:S02]  /*9840*/  @P2 IADD3 R4, PT, PT, R4, -UR7, RZ ;  /* 0x8000000704042c10 */ /* 0x000fe4000fffe0ff */
[----:B------:R-:W-:Y:S02]  /*9850*/  @P2 IADD3 R3, PT, PT, R3, 0x1, RZ ;  /* 0x0000000103032810 */ /* 0x000fe40007ffe0ff */
[----:B------:R-:W-:-:S13]  /*9860*/  ISETP.GE.U32.AND P1, PT, R4, UR7, PT ;  /* 0x0000000704007c0c */ /* 0x000fda000bf26070 */
[----:B------:R-:W-:Y:S02]  /*9870*/  @P1 IADD3 R3, PT, PT, R3, 0x1, RZ ;  /* 0x0000000103031810 */ /* 0x000fe40007ffe0ff */
[----:B------:R-:W-:-:S04]  /*9880*/  @!P0 LOP3.LUT R3, RZ, UR7, RZ, 0x33, !PT ;  /* 0x00000007ff038c12 */ /* 0x000fc8000f8e33ff */
[C---:B------:R-:W-:Y:S01]  /*9890*/  IADD3 R5, PT, PT, -R3.reuse, RZ, RZ ;  /* 0x000000ff03057210 */ /* 0x040fe20007ffe1ff */
[----:B---3--:R-:W-:-:S04]  /*98a0*/  IMAD R0, R3, UR5, R0 ;  /* 0x0000000503007c24 */ /* 0x008fc8000f8e0200 */
[----:B------:R-:W-:-:S04]  /*98b0*/  IMAD R5, R5, UR7, R32 ;  /* 0x0000000705057c24 */ /* 0x000fc8000f8e0220 */
[----:B------:R-:W-:-:S04]  /*98c0*/  IMAD R5, R5, UR4, R0 ;  /* 0x0000000405057c24 */ /* 0x000fc8000f8e0200 */
[----:B-1----:R-:W-:-:S05]  /*98d0*/  IMAD.WIDE.U32 R6, R5, 0x4, R6 ;  /* 0x0000000405067825 */ /* 0x002fca00078e0006 */
[----:B------:R2:W-:Y:S02]  /*98e0*/  STG.E desc[UR48][R6.64], R23 ;  /* 0x0000001706007986 */ /* 0x0005e4000c101930 */
.L_x_202:
[----:B------:R-:W-:Y:S05]  /*98f0*/  BSYNC.RECONVERGENT B0 ;  /* 0x0000000000007941 */ /* 0x000fea0003800200 */
.L_x_201:
[----:B------:R-:W-:Y:S01]  /*9900*/  UISETP.NE.AND UP0, UPT, UR38, URZ, UPT ;  /* 0x000000ff2600728c */ /* 0x000fe2000bf05270 */
[----:B------:R-:W-:-:S08]  /*9910*/  NOP ;  /* 0x0000000000007918 */ /* 0x000fd00000000000 */
[----:B------:R-:W-:Y:S05]  /*9920*/  BRA.U UP0, `(.L_x_203) ;  /* 0x0000000100087547 */ /* 0x000fea000b800000 */
[----:B------:R-:W-:Y:S05]  /*9930*/  BPT.TRAP 0x1 ;  /* 0x000000040000795c */ /* 0x000fea0000300000 */
[----:B------:R-:W-:Y:S05]  /*9940*/  BPT.TRAP 0x1 ;  /* 0x000000040000795c */ /* 0x000fea0000300000 */
.L_x_203:
[----:B------:R-:W-:Y:S01]  /*9950*/  IADD3 R0, PT, PT, R26, 0xa0a0, RZ ;  /* 0x0000a0a01a007810 */ /* 0x000fe20007ffe0ff */
[----:B------:R-:W-:-:S03]  /*9960*/  UISETP.NE.AND UP0, UPT, UR38, URZ, UPT ;  /* 0x000000ff2600728c */ /* 0x000fc6000bf05270 */
[----:B------:R-:W-:-:S04]  /*9970*/  PRMT R0, R27, 0x654, R0 ;  /* 0x000006541b007816 */ /* 0x000fc80000000000 */
[----:B-1----:R1:W-:Y:S02]  /*9980*/  SYNCS.ARRIVE.TRANS64.RED.A1T0 RZ, [R0+URZ], RZ ;  /* 0x000000ff00ff79a7 */ /* 0x0023e400081004ff */
[----:B------:R-:W-:Y:S05]  /*9990*/  BRA.U UP0, `(.L_x_204) ;  /* 0x0000000100047547 */ /* 0x000fea000b800000 */
[----:B------:R-:W-:Y:S05]  /*99a0*/  BPT.TRAP 0x1 ;  /* 0x000000040000795c */ /* 0x000fea0000300000 */
.L_x_204:
[----:B------:R3:W-:Y:S01]  /*99b0*/  SYNCS.ARRIVE.TRANS64.A1T0 RZ, [R26+URZ+0xa0b0], RZ ;  /* 0x00a0b0ff1aff79a7 */ /* 0x0007e200081000ff */
[----:B------:R-:W-:-:S09]  /*99c0*/  UISETP.NE.AND UP0, UPT, UR36, URZ, UPT ;  /* 0x000000ff2400728c */ /* 0x000fd2000bf05270 */
[----:B------:R-:W-:Y:S05]  /*99d0*/  BRA.U !UP0, `(.L_x_205) ;  /* 0x0000000108047547 */ /* 0x000fea000b800000 */
[----:B------:R-:W-:Y:S05]  /*99e0*/  BPT.TRAP 0x1 ;  /* 0x000000040000795c */ /* 0x000fea0000300000 */
.L_x_205:
[----:B------:R-:W-:Y:S01]  /*99f0*/  IMAD.U32 R3, RZ, RZ, UR42 ;  /* 0x0000002aff037e24 */ /* 0x000fe2000f8e00ff */
[----:B-1----:R-:W-:-:S04]  /*9a00*/  SHF.R.U32.HI R0, RZ, 0x15, R57 ;  /* 0x00000015ff007819 */ /* 0x002fc80000011639 */
[----:B------:R-:W-:Y:S02]  /*9a10*/  SHF.L.U32 R3, R3, 0x1f, RZ ;  /* 0x0000001f03037819 */ /* 0x000fe400000006ff */
[----:B------:R-:W-:Y:S02]  /*9a20*/  ISETP.NE.AND P0, PT, R29, R0, PT ;  /* 0x000000001d00720c */ /* 0x000fe40003f05270 */
[----:B------:R-:W1:Y:S02]  /*9a30*/  SYNCS.PHASECHK.TRANS64.TRYWAIT P1, [R26+URZ+0xa080], R3 ;  /* 0x00a080031a0075a7 */ /* 0x000e6400080211ff */
[----:B-1----:R-:W-:Y:S09]  /*9a40*/  @!P1 BRA `(.L_x_206) ;  /* 0x000000f800789947 */ /* 0x002ff20003800000 */
.L_x_400:
[----:B------:R-:W-:Y:S05]  /*9a50*/  @!P0 BRA `(.L_x_207) ;  /* 0x0000000000408947 */ /* 0x000fea0003800000 */
[----:B------:R-:W-:Y:S01]  /*9a60*/  MOV R14, 0x8 ;  /* 0x00000008000e7802 */ /* 0x000fe20000000f00 */
[----:B------:R-:W1:Y:S01]  /*9a70*/  LDCU.64 UR8, c[0x4][0xb0] ;  /* 0x01001600ff0877ac */ /* 0x000e620008000a00 */
[----:B------:R-:W-:Y:S02]  /*9a80*/  HFMA2 R12, -RZ, RZ, 0, 5.9604644775390625e-08 ;  /* 0x00000001ff0c7431 */ /* 0x000fe400000001ff */
[----:B--2---:R-:W-:Y:S01]  /*9a90*/  IMAD.MOV.U32 R8, RZ, RZ, 0x192 ;  /* 0x00000192ff087424 */ /* 0x004fe200078e00ff */
[----:B------:R-:W2:Y:S01]  /*9aa0*/  LDCU.64 UR6, c[0x4][0xb8] ;  /* 0x01001700ff0677ac */ /* 0x000ea20008000a00 */
[----:B------:R-:W3:Y:S01]  /*9ab0*/  LDC.64 R14, c[0x4][R14] ;  /* 0x010000000e0e7b82 */ /* 0x000ee20000000a00 */
[----:B------:R-:W-:Y:S01]  /*9ac0*/  IMAD.MOV.U32 R13, RZ, RZ, RZ ;  /* 0x000000ffff0d7224 */ /* 0x000fe200078e00ff */
[----:B------:R-:W5:Y:S01]  /*9ad0*/  LDCU.64 UR4, c[0x4][0x28] ;  /* 0x01000500ff0477ac */ /* 0x000f620008000a00 */
[----:B-1----:R-:W-:Y:S01]  /*9ae0*/  IMAD.U32 R4, RZ, RZ, UR8 ;  /* 0x00000008ff047e24 */ /* 0x002fe2000f8e00ff */
[----:B------:R-:W-:Y:S01]  /*9af0*/  MOV R5, UR9 ;  /* 0x0000000900057c02 */ /* 0x000fe20008000f00 */
[----:B--2---:R-:W-:Y:S01]  /*9b00*/  IMAD.U32 R6, RZ, RZ, UR6 ;  /* 0x00000006ff067e24 */ /* 0x004fe2000f8e00ff */
[----:B------:R-:W-:Y:S01]  /*9b10*/  MOV R7, UR7 ;  /* 0x0000000700077c02 */ /* 0x000fe20008000f00 */
[----:B-----5:R-:W-:Y:S01]  /*9b20*/  IMAD.U32 R10, RZ, RZ, UR4 ;  /* 0x00000004ff0a7e24 */ /* 0x020fe2000f8e00ff */
[----:B------:R-:W-:-:S02]  /*9b30*/  MOV R11, UR5 ;  /* 0x00000005000b7c02 */ /* 0x000fc40008000f00 */
[----:B------:R-:W-:-:S07]  /*9b40*/  LEPC R20, `(.L_x_207) ;  /* 0x000000001014794e */ /* 0x000fce0000000000 */
[----:B---34-:R-:W-:Y:S05]  /*9b50*/  CALL.ABS.NOINC R14 ;  /* 0x000000000e007343 */ /* 0x018fea0003c00000 */
.L_x_207:
[----:B------:R-:W-:Y:S05]  /*9b60*/  WARPSYNC.ALL ;  /* 0x0000000000007948 */ /* 0x000fea0003800000 */
[----:B------:R-:W-:Y:S01]  /*9b70*/  R2UR UR4, R57 ;  /* 0x00000000390472ca */ /* 0x000fe200000e0000 */
[----:B------:R-:W-:-:S12]  /*9b80*/  UISETP.NE.AND UP0, UPT, UR36, URZ, UPT ;  /* 0x000000ff2400728c */ /* 0x000fd8000bf05270 */
[----:B--2---:R-:W1:Y:S02]  /*9b90*/  LDTM.x2 R22, tmem[UR4] ;  /* 0x00000004001679ee */ /* 0x004e6400080c0000 */
[----:B-1----:R-:W-:Y:S05]  /*9ba0*/  BRA.U !UP0, `(.L_x_208) ;  /* 0x0000000108047547 */ /* 0x002fea000b800000 */
[----:B------:R-:W-:Y:S05]  /*9bb0*/  BPT.TRAP 0x1 ;  /* 0x000000040000795c */ /* 0x000fea0000300000 */
.L_x_208:
[----:B------:R-:W-:Y:S01]  /*9bc0*/  PRMT R34, R27, 0x654, R34 ;  /* 0x000006541b227816 */ /* 0x000fe20000000022 */
[----:B------:R-:W-:-:S03]  /*9bd0*/  UISETP.NE.AND UP0, UPT, UR38, URZ, UPT ;  /* 0x000000ff2600728c */ /* 0x000fc6000bf05270 */
[----:B------:R1:W-:Y:S06]  /*9be0*/  SYNCS.ARRIVE.TRANS64.RED.A1T0 RZ, [R34+URZ], RZ ;  /* 0x000000ff22ff79a7 */ /* 0x0003ec00081004ff */
[----:B------:R-:W-:Y:S05]  /*9bf0*/  BRA.U UP0, `(.L_x_209) ;  /* 0x0000000100047547 */ /* 0x000fea000b800000 */
[----:B------:R-:W-:Y:S05]  /*9c00*/  BPT.TRAP 0x1 ;  /* 0x000000040000795c */ /* 0x000fea0000300000 */
.L_x_209:
[----:B------:R-:W-:-:S04]  /*9c10*/  MOV R0, UR43 ;  /* 0x0000002b00007c02 */ /* 0x000fc80008000f00 */
[----:B------:R-:W-:-:S04]  /*9c20*/  SHF.L.U32 R3, R0, 0x1f, RZ ;  /* 0x0000001f00037819 */ /* 0x000fc800000006ff */
[----:B------:R-:W2:Y:S02]  /*9c30*/  SYNCS.PHASECHK.TRANS64.TRYWAIT P0, [R26+URZ+0xa098], R3 ;  /* 0x00a098031a0075a7 */ /* 0x000ea400080011ff */
[----:B--2---:R-:W-:Y:S05]  /*9c40*/  @!P0 BRA `(.L_x_210) ;  /* 0x000000f8000c8947 */ /* 0x004fea0003800000 */
.L_x_401:
[----:B------:R-:W-:-:S09]  /*9c50*/  UISETP.NE.AND UP0, UPT, UR38, URZ, UPT ;  /* 0x000000ff2600728c */ /* 0x000fd2000bf05270 */
[----:B------:R-:W-:Y:S05]  /*9c60*/  BRA.U UP0, `(.L_x_211) ;  /* 0x0000000100047547 */ /* 0x000fea000b800000 */
[----:B------:R-:W-:Y:S05]  /*9c70*/  BPT.TRAP 0x1 ;  /* 0x000000040000795c */ /* 0x000fea0000300000 */
.L_x_211:
[----:B--2---:R-:W-:Y:S01]  /*9c80*/  MOV R3, 0x1 ;  /* 0x0000000100037802 */ /* 0x004fe20000000f00 */
[----:B------:R2:W1:Y:S03]  /*9c90*/  MUFU.RCP R5, R22 ;  /* 0x0000001600057308 */ /* 0x0004660000001000 */
[----:B------:R-:W-:-:S04]  /*9ca0*/  SHF.L.U32 R3, R3, 0x1f, RZ ;  /* 0x0000001f03037819 */ /* 0x000fc800000006ff */
[----:B------:R-:W5:Y:S02]  /*9cb0*/  SYNCS.PHASECHK.TRANS64.TRYWAIT P0, [R26+URZ+0xa0c8], R3 ;  /* 0x00a0c8031a0075a7 */ /* 0x000f6400080011ff */
[----:B-12--5:R-:W-:Y:S05]  /*9cc0*/  @!P0 BRA `(.L_x_212) ;  /* 0x000000f800008947 */ /* 0x026fea0003800000 */
.L_x_402:
[----:B------:R-:W1:Y:S01]  /*9cd0*/  LDCU UR4, c[0x0][0x708] ;  /* 0x0000e100ff0477ac */ /* 0x000e620008000800 */
[----:B------:R-:W-:Y:S01]  /*9ce0*/  FFMA R34, -R22, R5, 1 ;  /* 0x3f80000016227423 */ /* 0x000fe20000000105 */
[----:B------:R-:W-:Y:S03]  /*9cf0*/  BSSY.RECONVERGENT B2, `(.L_x_213) ;  /* 0x000000b000027945 */ /* 0x000fe60003800200 */
[----:B------:R-:W-:Y:S01]  /*9d00*/  FFMA R34, R5, R34, R5 ;  /* 0x0000002205227223 */ /* 0x000fe20000000005 */
[----:B-1----:R-:W-:-:S03]  /*9d10*/  MOV R3, UR4 ;  /* 0x0000000400037c02 */ /* 0x002fc60008000f00 */
[----:B------:R-:W-:Y:S01]  /*9d20*/  FFMA R5, R34, UR4, RZ ;  /* 0x0000000422057c23 */ /* 0x000fe200080000ff */
[----:B------:R-:W1:Y:S03]  /*9d30*/  FCHK P0, R3, R22 ;  /* 0x0000001603007302 */ /* 0x000e660000000000 */
[----:B------:R-:W-:-:S04]  /*9d40*/  FFMA R0, -R22, R5, UR4 ;  /* 0x0000000416007e23 */ /* 0x000fc80008000105 */
[----:B------:R-:W-:Y:S01]  /*9d50*/  FFMA R34, R34, R0, R5 ;  /* 0x0000000022227223 */ /* 0x000fe20000000005 */
[----:B-1----:R-:W-:Y:S05]  /*9d60*/  @!P0 BRA `(.L_x_214) ;  /* 0x00000000000c8947 */ /* 0x002fea0003800000 */
[----:B------:R-:W-:Y:S02]  /*9d70*/  MOV R4, 0x9d90 ;  /* 0x00009d9000047802 */ /* 0x000fe40000000f00 */
[----:B---34-:R-:W-:Y:S05]  /*9d80*/  CALL.REL.NOINC `($__internal_3_$__cuda_sm3x_div_rn_noftz_f32_slowpath) ;  /* 0x0000010000787944 */ /* 0x018fea0003c00000 */
[----:B------:R-:W-:Y:S02]  /*9d90*/  MOV R34, R0 ;  /* 0x0000000000227202 */ /* 0x000fe40000000f00 */
.L_x_214:
[----:B------:R-:W-:Y:S05]  /*9da0*/  BSYNC.RECONVERGENT B2 ;  /* 0x0000000000027941 */ /* 0x000fea0003800200 */
.L_x_213:
[----:B------:R-:W-:-:S05]  /*9db0*/  VIADD R0, R56, 0x180 ;  /* 0x0000018038007836 */ /* 0x000fca0000000000 */
[----:B------:R-:W-:-:S04]  /*9dc0*/  SHF.R.U32.HI R0, RZ, 0x15, R0 ;  /* 0x00000015ff007819 */ /* 0x000fc80000011600 */
[----:B------:R-:W-:-:S13]  /*9dd0*/  ISETP.NE.AND P0, PT, R29, R0, PT ;  /* 0x000000001d00720c */ /* 0x000fda0003f05270 */
[----:B------:R-:W-:Y:S05]  /*9de0*/  @!P0 BRA `(.L_x_215) ;  /* 0x0000000000408947 */ /* 0x000fea0003800000 */
[----:B------:R-:W-:Y:S01]  /*9df0*/  MOV R14, 0x8 ;  /* 0x00000008000e7802 */ /* 0x000fe20000000f00 */
[----:B------:R-:W1:Y:S01]  /*9e00*/  LDCU.64 UR8, c[0x4][0xb0] ;  /* 0x01001600ff0877ac */ /* 0x000e620008000a00 */
[----:B------:R-:W-:Y:S02]  /*9e10*/  HFMA2 R12, -RZ, RZ, 0, 5.9604644775390625e-08 ;  /* 0x00000001ff0c7431 */ /* 0x000fe400000001ff */
[----:B------:R-:W-:Y:S01]  /*9e20*/  IMAD.MOV.U32 R8, RZ, RZ, 0x192 ;  /* 0x00000192ff087424 */ /* 0x000fe200078e00ff */
        /* <DEDUP_REMOVED lines=12> */
.L_x_215:
[----:B------:R-:W-:Y:S05]  /*9ef0*/  WARPSYNC.ALL ;  /* 0x0000000000007948 */ /* 0x000fea0003800000 */
[----:B------:R-:W-:Y:S02]  /*9f00*/  R2UR UR4, R56 ;  /* 0x00000000380472ca */ /* 0x000fe400000e0000 */
[C---:B------:R-:W-:Y:S02]  /*9f10*/  IADD3 R38, P0, PT, R28.reuse, 0x2010, RZ ;  /* 0x000020101c267810 */ /* 0x040fe40007f1e0ff */
[----:B------:R-:W-:-:S03]  /*9f20*/  IADD3 R3, P1, PT, R28, 0x2000, RZ ;  /* 0x000020001c037810 */ /* 0x000fc60007f3e0ff */
[--C-:B------:R-:W-:Y:S02]  /*9f30*/  IMAD.X R39, RZ, RZ, R31.reuse, P0 ;  /* 0x000000ffff277224 */ /* 0x100fe400000e061f */
[----:B------:R-:W-:-:S04]  /*9f40*/  IMAD.X R37, RZ, RZ, R31, P1 ;  /* 0x000000ffff257224 */ /* 0x000fc800008e061f */
[----:B------:R-:W1:Y:S01]  /*9f50*/  LDTM.x16 R4, tmem[UR4+0x180] ;  /* 0x00018004000479ee */ /* 0x000e620008240000 */
[----:B------:R-:W-:-:S04]  /*9f60*/  SHF.R.U64 R0, R3, 0x3, R37 ;  /* 0x0000000303007819 */ /* 0x000fc80000001225 */
[----:B----4-:R-:W-:Y:S01]  /*9f70*/  LOP3.LUT R36, R3, 0x30, R0, 0x78, !PT ;  /* 0x0000003003247812 */ /* 0x010fe200078e7800 */
[----:B------:R-:W-:-:S05]  /*9f80*/  VIADD R0, R56, 0x190 ;  /* 0x0000019038007836 */ /* 0x000fca0000000000 */
[----:B------:R-:W-:-:S04]  /*9f90*/  SHF.R.U32.HI R0, RZ, 0x15, R0 ;  /* 0x00000015ff007819 */ /* 0x000fc80000011600 */
[----:B------:R-:W-:Y:S01]  /*9fa0*/  ISETP.NE.AND P0, PT, R29, R0, PT ;  /* 0x000000001d00720c */ /* 0x000fe20003f05270 */
[----:B-1----:R-:W-:Y:S01]  /*9fb0*/  FMUL2 R20, R34.F32, R8.F32x2.HI_LO ;  /* 0x000000082214724a */ /* 0x002fe20000040000 */
[----:B------:R-:W-:Y:S01]  /*9fc0*/  SHF.R.U64 R9, R38, 0x3, R39 ;  /* 0x0000000326097819 */ /* 0x000fe20000001227 */
[C---:B------:R-:W-:Y:S02]  /*9fd0*/  FMUL2 R4, R34.reuse.F32, R4.F32x2.HI_LO ;  /* 0x000000042204724a */ /* 0x040fe40000040000 */
[----:B------:R-:W-:Y:S01]  /*9fe0*/  FMUL2 R6, R34.F32, R6.F32x2.HI_LO ;  /* 0x000000062206724a */ /* 0x000fe20000040000 */
        /* <DEDUP_REMOVED lines=10> */
[----:B------:R-:W-:-:S02]  /*a090*/  F2FP.F16.F32.PACK_AB R4, R13, R12 ;  /* 0x0000000c0d04723e */ /* 0x000fc400000000ff */
[----:B------:R-:W-:Y:S01]  /*a0a0*/  F2FP.F16.F32.PACK_AB R5, R15, R14 ;  /* 0x0000000e0f05723e */ /* 0x000fe200000000ff */
[----:B------:R1:W-:Y:S01]  /*a0b0*/  ST.E.128 desc[UR48][R36.64], R8 ;  /* 0x0000000824007985 */ /* 0x0003e2000c101d30 */
[----:B------:R-:W-:Y:S02]  /*a0c0*/  F2FP.F16.F32.PACK_AB R6, R17, R16 ;  /* 0x000000101106723e */ /* 0x000fe400000000ff */
[----:B------:R-:W-:-:S05]  /*a0d0*/  F2FP.F16.F32.PACK_AB R7, R19, R18 ;  /* 0x000000121307723e */ /* 0x000fca00000000ff */
[----:B------:R1:W-:Y:S01]  /*a0e0*/  ST.E.128 desc[UR48][R38.64], R4 ;  /* 0x0000000426007985 */ /* 0x0003e2000c101d30 */
[----:B------:R-:W-:Y:S05]  /*a0f0*/  @!P0 BRA `(.L_x_216) ;  /* 0x0000000000408947 */ /* 0x000fea0003800000 */
[----:B------:R-:W-:Y:S01]  /*a100*/  MOV R14, 0x8 ;  /* 0x00000008000e7802 */ /* 0x000fe20000000f00 */
[----:B------:R-:W2:Y:S01]  /*a110*/  LDCU.64 UR8, c[0x4][0xb0] ;  /* 0x01001600ff0877ac */ /* 0x000ea20008000a00 */
[----:B------:R-:W-:Y:S02]  /*a120*/  HFMA2 R12, -RZ, RZ, 0, 5.9604644775390625e-08 ;  /* 0x00000001ff0c7431 */ /* 0x000fe400000001ff */
[----:B-1----:R-:W-:Y:S01]  /*a130*/  IMAD.MOV.U32 R8, RZ, RZ, 0x192 ;  /* 0x00000192ff087424 */ /* 0x002fe200078e00ff */
[----:B------:R-:W1:Y:S01]  /*a140*/  LDCU.64 UR6, c[0x4][0xb8] ;  /* 0x01001700ff0677ac */ /* 0x000e620008000a00 */
[----:B------:R-:W4:Y:S01]  /*a150*/  LDC.64 R14, c[0x4][R14] ;  /* 0x010000000e0e7b82 */ /* 0x000f220000000a00 */
[----:B------:R-:W-:Y:S01]  /*a160*/  IMAD.MOV.U32 R13, RZ, RZ, RZ ;  /* 0x000000ffff0d7224 */ /* 0x000fe200078e00ff */
[----:B------:R-:W5:Y:S01]  /*a170*/  LDCU.64 UR4, c[0x4][0x40] ;  /* 0x01000800ff0477ac */ /* 0x000f620008000a00 */
[----:B--2---:R-:W-:Y:S01]  /*a180*/  IMAD.U32 R4, RZ, RZ, UR8 ;  /* 0x00000008ff047e24 */ /* 0x004fe2000f8e00ff */
[----:B------:R-:W-:Y:S01]  /*a190*/  MOV R5, UR9 ;  /* 0x0000000900057c02 */ /* 0x000fe20008000f00 */
[----:B-1----:R-:W-:Y:S01]  /*a1a0*/  IMAD.U32 R6, RZ, RZ, UR6 ;  /* 0x00000006ff067e24 */ /* 0x002fe2000f8e00ff */
[----:B------:R-:W-:Y:S01]  /*a1b0*/  MOV R7, UR7 ;  /* 0x0000000700077c02 */ /* 0x000fe20008000f00 */
[----:B-----5:R-:W-:Y:S01]  /*a1c0*/  IMAD.U32 R10, RZ, RZ, UR4 ;  /* 0x00000004ff0a7e24 */ /* 0x020fe2000f8e00ff */
[----:B------:R-:W-:-:S02]  /*a1d0*/  MOV R11, UR5 ;  /* 0x00000005000b7c02 */ /* 0x000fc40008000f00 */
[----:B------:R-:W-:-:S07]  /*a1e0*/  LEPC R20, `(.L_x_216) ;  /* 0x000000001014794e */ /* 0x000fce0000000000 */
[----:B---34-:R-:W-:Y:S05]  /*a1f0*/  CALL.ABS.NOINC R14 ;  /* 0x000000000e007343 */ /* 0x018fea0003c00000 */
.L_x_216:
[----:B------:R-:W2:Y:S01]  /*a200*/  LDCU.64 UR4, c[0x0][0x880] ;  /* 0x00011000ff0477ac */ /* 0x000ea20008000a00 */
[C---:B------:R-:W-:Y:S02]  /*a210*/  IADD3 R3, P2, PT, R28.reuse, 0x2020, RZ ;  /* 0x000020201c037810 */ /* 0x040fe40007f5e0ff */
[----:B------:R-:W-:-:S03]  /*a220*/  IADD3 R30, P1, PT, R28, 0x2030, RZ ;  /* 0x000020301c1e7810 */ /* 0x000fc60007f3e0ff */
[--C-:B------:R-:W-:Y:S02]  /*a230*/  IMAD.X R29, RZ, RZ, R31.reuse, P2 ;  /* 0x000000ffff1d7224 */ /* 0x100fe400010e061f */
[----:B------:R-:W-:-:S03]  /*a240*/  IMAD.X R31, RZ, RZ, R31, P1 ;  /* 0x000000ffff1f7224 */ /* 0x000fc600008e061f */
[----:B------:R-:W-:-:S04]  /*a250*/  SHF.R.U64 R0, R3, 0x3, R29 ;  /* 0x0000000303007819 */ /* 0x000fc8000000121d */
[----:B------:R-:W-:Y:S02]  /*a260*/  LOP3.LUT R28, R3, 0x30, R0, 0x78, !PT ;  /* 0x00000030031c7812 */ /* 0x000fe400078e7800 */
[----:B--2---:R-:W-:-:S04]  /*a270*/  ISETP.NE.U32.AND P0, PT, RZ, UR4, PT ;  /* 0x00000004ff007c0c */ /* 0x004fc8000bf05070 */
[----:B------:R-:W-:Y:S01]  /*a280*/  ISETP.NE.AND.EX P0, PT, RZ, UR5, PT, P0 ;  /* 0x00000005ff007c0c */ /* 0x000fe2000bf05300 */
[----:B------:R-:W-:Y:S05]  /*a290*/  WARPSYNC.ALL ;  /* 0x0000000000007948 */ /* 0x000fea0003800000 */
[----:B------:R-:W-:-:S13]  /*a2a0*/  R2UR UR4, R56 ;  /* 0x00000000380472ca */ /* 0x000fda00000e0000 */
[----:B-1----:R-:W1:Y:S02]  /*a2b0*/  LDTM.x16 R4, tmem[UR4+0x190] ;  /* 0x00019004000479ee */ /* 0x002e640008240000 */
        /* <DEDUP_REMOVED lines=20> */
[----:B------:R-:W-:Y:S01]  /*a400*/  @!PT LDS RZ, [RZ] ;  /* 0x00000000fffff984 */ /* 0x000fe20000000800 */
[----:B------:R-:W-:Y:S01]  /*a410*/  @!PT LDS RZ, [RZ] ;  /* 0x00000000fffff984 */ /* 0x000fe20000000800 */
[----:B------:R-:W-:Y:S01]  /*a420*/  @!PT LDS RZ, [RZ] ;  /* 0x00000000fffff984 */ /* 0x000fe20000000800 */
[----:B------:R-:W-:Y:S01]  /*a430*/  @!PT LDS RZ, [RZ] ;  /* 0x00000000fffff984 */ /* 0x000fe20000000800 */
[----:B------:R2:W-:Y:S06]  /*a440*/  MEMBAR.ALL.CTA ;  /* 0x0000000000007992 */ /* 0x0005ec0000008000 */
[----:B--2---:R-:W2:Y:S01]  /*a450*/  FENCE.VIEW.ASYNC.S ;  /* 0x00000000000073c6 */ /* 0x004ea20000000000 */
[----:B------:R-:W-:Y:S05]  /*a460*/  @!P0 BRA `(.L_x_217) ;  /* 0x0000000400008947 */ /* 0x000fea0003800000 */
[C---:B------:R-:W-:Y:S01]  /*a470*/  FSETP.GEU.AND P0, PT, R22.reuse, 1.175494350822287508e-38, PT ;  /* 0x008000001600780b */ /* 0x040fe20003f0e000 */
[----:B------:R-:W4:Y:S01]  /*a480*/  LDCU UR4, c[0x0][0x380] ;  /* 0x00007000ff0477ac */ /* 0x000f220008000800 */
[----:B------:R-:W-:Y:S01]  /*a490*/  MOV R0, 0x3e055027 ;  /* 0x3e05502700007802 */ /* 0x000fe20000000f00 */
[----:B------:R-:W-:Y:S01]  /*a4a0*/  BSSY.RECONVERGENT B0, `(.L_x_217) ;  /* 0x000003c000007945 */ /* 0x000fe20003800200 */
[----:B-1----:R-:W-:Y:S01]  /*a4b0*/  FSEL R5, RZ, -23, P0 ;  /* 0xc1b80000ff057808 */ /* 0x002fe20000000000 */
[----:B------:R-:W1:Y:S08]  /*a4c0*/  LDCU UR5, c[0x0][0x700] ;  /* 0x0000e000ff0577ac */ /* 0x000e700008000800 */
        /* <DEDUP_REMOVED lines=19> */
[----:B------:R-:W-:Y:S02]  /*a600*/  LEA R0, R35, R2, 0x8 ;  /* 0x0000000223007211 */ /* 0x000fe400078e40ff */
[----:B------:R-:W-:Y:S01]  /*a610*/  MOV R3, 0x7f800000 ;  /* 0x7f80000000037802 */ /* 0x000fe20000000f00 */
[----:B------:R-:W-:Y:S01]  /*a620*/  FFMA R4, R4, 0.69314718246459960938, R5 ;  /* 0x3f31721804047823 */ /* 0x000fe20000000005 */
[----:B------:R-:W-:-:S03]  /*a630*/  IADD3 R0, PT, PT, R0, 0x80, RZ ;  /* 0x0000008000007810 */ /* 0x000fc60007ffe0ff */
[----:B------:R-:W-:Y:S01]  /*a640*/  @P0 FFMA R4, R22, R3, +INF ;  /* 0x7f80000016040423 */ /* 0x000fe20000000003 */
[----:B----4-:R-:W-:-:S04]  /*a650*/  ISETP.GE.AND P0, PT, R0, UR4, PT ;  /* 0x0000000400007c0c */ /* 0x010fc8000bf06270 */
[----:B------:R-:W-:-:S05]  /*a660*/  FSEL R4, R4, -INF , P1 ;  /* 0xff80000004047808 */ /* 0x000fca0000800000 */
[----:B-1----:R-:W-:-:S04]  /*a670*/  FFMA R23, R23, UR5, R4 ;  /* 0x0000000517177c23 */ /* 0x002fc80008000004 */
[----:B------:R-:W-:Y:S05]  /*a680*/  @P0 BRA `(.L_x_218) ;  /* 0x0000000000740947 */ /* 0x000fea0003800000 */
[----:B------:R-:W1:Y:S01]  /*a690*/  LDCU UR7, c[0x0][0x38c] ;  /* 0x00007180ff0777ac */ /* 0x000e620008000800 */
[----:B------:R-:W4:Y:S01]  /*a6a0*/  LDCU UR6, c[0x0][0x890] ;  /* 0x00011200ff0677ac */ /* 0x000f220008000800 */
[----:B------:R-:W5:Y:S01]  /*a6b0*/  LDCU.64 UR4, c[0x0][0x888] ;  /* 0x00011100ff0477ac */ /* 0x000f620008000a00 */
[----:B-1----:R-:W1:Y:S01]  /*a6c0*/  I2F.U32.RP R6, UR7 ;  /* 0x0000000700067d06 */ /* 0x002e620008209000 */
[----:B------:R-:W-:Y:S01]  /*a6d0*/  ISETP.NE.U32.AND P0, PT, RZ, UR7, PT ;  /* 0x00000007ff007c0c */ /* 0x000fe2000bf05070 */
[----:B----4-:R-:W-:-:S06]  /*a6e0*/  IMAD R33, R33, UR6, R0 ;  /* 0x0000000621217c24 */ /* 0x010fcc000f8e0200 */
[----:B-1----:R-:W1:Y:S02]  /*a6f0*/  MUFU.RCP R4, R6 ;  /* 0x0000000600047308 */ /* 0x002e640000001000 */
[----:B-1----:R-:W-:-:S06]  /*a700*/  IADD3 R4, PT, PT, R4, 0xffffffe, RZ ;  /* 0x0ffffffe04047810 */ /* 0x002fcc0007ffe0ff */
[----:B------:R-:W1:Y:S02]  /*a710*/  F2I.FTZ.U32.TRUNC.NTZ R3, R4 ;  /* 0x0000000400037305 */ /* 0x000e64000021f000 */
[----:B-1----:R-:W-:-:S05]  /*a720*/  IADD3 R2, PT, PT, RZ, -R3, RZ ;  /* 0x80000003ff027210 */ /* 0x002fca0007ffe0ff */
[----:B------:R-:W-:Y:S02]  /*a730*/  IMAD R5, R2, UR7, RZ ;  /* 0x0000000702057c24 */ /* 0x000fe4000f8e02ff */
[----:B------:R-:W-:-:S05]  /*a740*/  HFMA2 R2, -RZ, RZ, 0, 0 ;  /* 0x00000000ff027431 */ /* 0x000fca00000001ff */
[----:B------:R-:W-:-:S06]  /*a750*/  IMAD.HI.U32 R5, R3, R5, R2 ;  /* 0x0000000503057227 */ /* 0x000fcc00078e0002 */
[----:B------:R-:W-:Y:S02]  /*a760*/  IMAD.HI.U32 R2, R5, R32, RZ ;  /* 0x0000002005027227 */ /* 0x000fe400078e00ff */
[----:B------:R-:W1:Y:S03]  /*a770*/  LDC.64 R4, c[0x0][0x880] ;  /* 0x00022000ff047b82 */ /* 0x000e660000000a00 */
        /* <DEDUP_REMOVED lines=9> */
[----:B-----5:R-:W-:-:S04]  /*a810*/  IMAD R33, R2, UR5, R33 ;  /* 0x0000000502217c24 */ /* 0x020fc8000f8e0221 */
[----:B------:R-:W-:-:S04]  /*a820*/  IMAD R32, R3, UR7, R32 ;  /* 0x0000000703207c24 */ /* 0x000fc8000f8e0220 */
[----:B------:R-:W-:-:S04]  /*a830*/  IMAD R33, R32, UR4, R33 ;  /* 0x0000000420217c24 */ /* 0x000fc8000f8e0221 */
[----:B-1----:R-:W-:-:S05]  /*a840*/  IMAD.WIDE.U32 R4, R33, 0x4, R4 ;  /* 0x0000000421047825 */ /* 0x002fca00078e0004 */
[----:B------:R1:W-:Y:S02]  /*a850*/  STG.E desc[UR48][R4.64], R23 ;  /* 0x0000001704007986 */ /* 0x0003e4000c101930 */
.L_x_218:
[----:B------:R-:W-:Y:S05]  /*a860*/  BSYNC.RECONVERGENT B0 ;  /* 0x0000000000007941 */ /* 0x000fea0003800200 */
.L_x_217:
[----:B------:R-:W-:Y:S01]  /*a870*/  UISETP.NE.AND UP0, UPT, UR38, URZ, UPT ;  /* 0x000000ff2600728c */ /* 0x000fe2000bf05270 */
[----:B------:R-:W-:-:S08]  /*a880*/  NOP ;  /* 0x0000000000007918 */ /* 0x000fd00000000000 */
[----:B------:R-:W-:Y:S05]  /*a890*/  BRA.U UP0, `(.L_x_219) ;  /* 0x0000000100087547 */ /* 0x000fea000b800000 */
[----:B------:R-:W-:Y:S05]  /*a8a0*/  BPT.TRAP 0x1 ;  /* 0x000000040000795c */ /* 0x000fea0000300000 */
[----:B------:R-:W-:Y:S05]  /*a8b0*/  BPT.TRAP 0x1 ;  /* 0x000000040000795c */ /* 0x000fea0000300000 */
.L_x_219:
[----:B------:R-:W-:Y:S01]  /*a8c0*/  IADD3 R0, PT, PT, R26, 0xa0a8, RZ ;  /* 0x0000a0a81a007810 */ /* 0x000fe20007ffe0ff */
[----:B------:R-:W-:-:S03]  /*a8d0*/  UISETP.NE.AND UP0, UPT, UR38, URZ, UPT ;  /* 0x000000ff2600728c */ /* 0x000fc6000bf05270 */
[----:B------:R-:W-:-:S04]  /*a8e0*/  PRMT R0, R27, 0x654, R0 ;  /* 0x000006541b007816 */ /* 0x000fc80000000000 */
[----:B--2---:R2:W-:Y:S02]  /*a8f0*/  SYNCS.ARRIVE.TRANS64.RED.A1T0 RZ, [R0+URZ], RZ ;  /* 0x000000ff00ff79a7 */ /* 0x0045e400081004ff */
[----:B------:R-:W-:Y:S05]  /*a900*/  BRA.U UP0, `(.L_x_220) ;  /* 0x0000000100047547 */ /* 0x000fea000b800000 */
[----:B------:R-:W-:Y:S05]  /*a910*/  BPT.TRAP 0x1 ;  /* 0x000000040000795c */ /* 0x000fea0000300000 */
.L_x_220:
[----:B------:R-:W-:Y:S01]  /*a920*/  SYNCS.ARRIVE.TRANS64.A1T0 RZ, [R26+URZ+0xa0b8], RZ ;  /* 0x00a0b8ff1aff79a7 */ /* 0x000fe200081000ff */
[----:B------:R-:W-:Y:S05]  /*a930*/  EXIT ;  /* 0x000000000000794d */ /* 0x000fea0003800000 */
.L_x_27:
[----:B------:R-:W-:-:S08]  /*a940*/  NOP ;  /* 0x0000000000007918 */ /* 0x000fd00000000000 */
[----:B------:R-:W1:Y:S02]  /*a950*/  USETMAXREG.TRY_ALLOC.CTAPOOL UP0, 0xc0 ;  /* 0x000000c0000079c8 */ /* 0x000e640008000600 */
[----:B-1----:R-:W-:Y:S05]  /*a960*/  BRA.U !UP0, `(.L_x_27) ;  /* 0xfffffffd08f47547 */ /* 0x002fea000b83ffff */
[----:B------:R-:W1:Y:S01]  /*a970*/  S2UR UR8, SR_CTAID.X ;  /* 0x00000000000879c3 */ /* 0x000e620000002500 */
[----:B------:R-:W2:Y:S02]  /*a980*/  LDCU.64 UR4, c[0x0][0x380] ;  /* 0x00007000ff0477ac */ /* 0x000ea40008000a00 */
[----:B--2---:R-:W-:Y:S02]  /*a990*/  UISETP.NE.AND UP0, UPT, UR5, URZ, UPT ;  /* 0x000000ff0500728c */ /* 0x004fe4000bf05270 */
[----:B-1----:R-:W-:-:S04]  /*a9a0*/  USHF.L.U32 UR9, UR8, 0x8, URZ ;  /* 0x0000000808097899 */ /* 0x002fc800080006ff */
[----:B------:R-:W-:-:S06]  /*a9b0*/  UISETP.GE.U32.OR UP0, UPT, UR9, UR4, !UP0 ;  /* 0x000000040900728c */ /* 0x000fcc000c706470 */
[----:B------:R-:W-:-:S13]  /*a9c0*/  PLOP3.LUT P0, PT, PT, PT, UP0, 0x80, 0x8 ;  /* 0x000000000008781c */ /* 0x000fda0003f0f008 */
[----:B------:R-:W-:Y:S05]  /*a9d0*/  @P0 EXIT ;  /* 0x000000000000094d */ /* 0x000fea0003800000 */
[----:B------:R-:W-:Y:S02]  /*a9e0*/  UIADD3 UR10, UPT, UPT, UR5, 0x7f, URZ ;  /* 0x0000007f050a7890 */ /* 0x000fe4000fffe0ff */
[----:B------:R-:W-:Y:S02]  /*a9f0*/  ULEA UR4, UR8, 0x2, 0x1 ;  /* 0x0000000208047891 */ /* 0x000fe4000f8e08ff */
[----:B------:R-:W-:Y:S02]  /*aa00*/  USHF.R.S32.HI UR9, URZ, 0x1f, UR10 ;  /* 0x0000001fff097899 */ /* 0x000fe4000801140a */
[----:B------:R-:W-:Y:S02]  /*aa10*/  ULOP3.LUT UR4, UR4, 0x1fffffe, URZ, 0xc0, !UPT ;  /* 0x01fffffe04047892 */ /* 0x000fe4000f8ec0ff */
[----:B------:R-:W-:Y:S02]  /*aa20*/  ULEA.HI UR9, UR9, UR10, URZ, 0x7 ;  /* 0x0000000a09097291 */ /* 0x000fe4000f8f38ff */
[----:B------:R-:W-:-:S02]  /*aa30*/  UISETP.NE.AND UP1, UPT, UR55, URZ, UPT ;  /* 0x000000ff3700728c */ /* 0x000fc4000bf25270 */
[----:B------:R-:W-:Y:S02]  /*aa40*/  USHF.R.S32.HI UR9, URZ, 0x7, UR9 ;  /* 0x00000007ff097899 */ /* 0x000fe40008011409 */
[----:B------:R-:W-:Y:S02]  /*aa50*/  USEL UR46, UR7, UR6, UP1 ;  /* 0x00000006072e7287 */ /* 0x000fe40008800000 */
[----:B------:R-:W-:Y:S02]  /*aa60*/  UISETP.LT.AND UP0, UPT, UR9, UR4, UPT ;  /* 0x000000040900728c */ /* 0x000fe4000bf01270 */
[----:B------:R-:W-:Y:S02]  /*aa70*/  ULOP3.LUT UR46, UR46, 0x1, URZ, 0xc0, !UPT ;  /* 0x000000012e2e7892 */ /* 0x000fe4000f8ec0ff */
[----:B------:R-:W-:-:S04]  /*aa80*/  USEL UR38, UR9, UR4, UP0 ;  /* 0x0000000409267287 */ /* 0x000fc80008000000 */
[----:B------:R-:W-:-:S04]  /*aa90*/  UISETP.LT.AND UP0, UPT, UR38, 0x2, UPT ;  /* 0x000000022600788c */ /* 0x000fc8000bf01270 */
[----:B------:R-:W-:Y:S02]  /*aaa0*/  USEL UR53, UR38, 0x2, UP0 ;  /* 0x0000000226357887 */ /* 0x000fe40008000000 */
[----:B------:R-:W-:Y:S02]  /*aab0*/  UISETP.NE.U32.AND UP0, UPT, UR46, 0x1, UPT ;  /* 0x000000012e00788c */ /* 0x000fe4000bf05070 */
[----:B------:R-:W-:-:S07]  /*aac0*/  UIADD3 UR4, UPT, UPT, -UR53, UR38, URZ ;  /* 0x0000002635047290 */ /* 0x000fce000fffe1ff */
[----:B------:R-:W-:Y:S05]  /*aad0*/  BRA.U !UP0, `(.L_x_221) ;  /* 0x0000000108047547 */ /* 0x000fea000b800000 */
[----:B------:R-:W-:Y:S05]  /*aae0*/  BPT.TRAP 0x1 ;  /* 0x000000040000795c */ /* 0x000fea0000300000 */
.L_x_221:
[----:B------:R-:W1:Y:S01]  /*aaf0*/  S2UR UR42, SR_CgaCtaId ;  /* 0x00000000002a79c3 */ /* 0x000e620000008800 */
[----:B------:R-:W-:Y:S01]  /*ab00*/  UISETP.NE.AND UP0, UPT, UR55, URZ, UPT ;  /* 0x000000ff3700728c */ /* 0x000fe2000bf05270 */
[----:B------:R-:W-:Y:S01]  /*ab10*/  MOV R3, 0x1 ;  /* 0x0000000100037802 */ /* 0x000fe20000000f00 */
[----:B------:R-:W-:Y:S01]  /*ab20*/  UMOV UR5, 0x400 ;  /* 0x0000040000057882 */ /* 0x000fe20000000000 */
[----:B------:R-:W-:Y:S02]  /*ab30*/  USHF.L.U32 UR45, UR45, 0x3, URZ ;  /* 0x000000032d2d7899 */ /* 0x000fe400080006ff */
[----:B------:R-:W-:Y:S01]  /*ab40*/  SHF.L.U32 R3, R3, 0x1f, RZ ;  /* 0x0000001f03037819 */ /* 0x000fe200000006ff */
[----:B------:R-:W-:Y:S01]  /*ab50*/  UMOV UR52, 0x1 ;  /* 0x0000000100347882 */ /* 0x000fe20000000000 */
[----:B-1----:R-:W-:-:S04]  /*ab60*/  ULEA UR42, UR42, UR5, 0x18 ;  /* 0x000000052a2a7291 */ /* 0x002fc8000f8ec0ff */
[----:B------:R-:W-:Y:S02]  /*ab70*/  UIADD3 UR5, UPT, UPT, UR42, 0xa078, URZ ;  /* 0x0000a0782a057890 */ /* 0x000fe4000fffe0ff */
[----:B------:R-:W-:Y:S02]  /*ab80*/  @!UP0 UIADD3 UR5, UPT, UPT, UR42, 0xa088, URZ ;  /* 0x0000a0882a058890 */ /* 0x000fe4000fffe0ff */
[----:B------:R-:W-:-:S07]  /*ab90*/  UIADD3 UR44, UPT, UPT, UR42, UR45, URZ ;  /* 0x0000002d2a2c7290 */ /* 0x000fce000fffe0ff */
[----:B------:R-:W1:Y:S02]  /*aba0*/  SYNCS.PHASECHK.TRANS64.TRYWAIT P0, [UR5], R3 ;  /* 0x00000003ff0075a7 */ /* 0x000e640008001105 */
[----:B-1----:R-:W-:Y:S05]  /*abb0*/  @!P0 BRA `(.L_x_222) ;  /* 0x000000e800588947 */ /* 0x002fea0003800000 */
.L_x_404:
[----:B------:R-:W-:Y:S01]  /*abc0*/  UISETP.GE.AND UP0, UPT, UR4, 0x1, UPT ;  /* 0x000000010400788c */ /* 0x000fe2000bf06270 */
[----:B------:R-:W-:Y:S01]  /*abd0*/  HFMA2 R2, -RZ, RZ, 0, 0 ;  /* 0x00000000ff027431 */ /* 0x000fe200000001ff */
[----:B------:R-:W-:Y:S01]  /*abe0*/  MOV R17, 0xff800000 ;  /* 0xff80000000117802 */ /* 0x000fe20000000f00 */
[----:B------:R-:W-:Y:S01]  /*abf0*/  HFMA2 R16, -RZ, RZ, 0, 0 ;  /* 0x00000000ff107431 */ /* 0x000fe200000001ff */
[----:B------:R-:W-:Y:S01]  /*ac00*/  UMOV UR49, 0x1 ;  /* 0x0000000100317882 */ /* 0x000fe20000000000 */
[----:B------:R-:W-:Y:S01]  /*ac10*/  UMOV UR51, URZ ;  /* 0x000000ff00337c82 */ /* 0x000fe20008000000 */
[----:B------:R-:W-:-:S03]  /*ac20*/  UMOV UR50, URZ ;  /* 0x000000ff00327c82 */ /* 0x000fc60008000000 */
[----:B------:R-:W-:Y:S05]  /*ac30*/  BRA.U !UP0, `(.L_x_223) ;  /* 0x0000004508a07547 */ /* 0x000fea000b800000 */
[----:B------:R-:W-:Y:S01]  /*ac40*/  ULOP3.LUT UR41, URZ, UR53, URZ, 0x33, !UPT ;  /* 0x00000035ff297292 */ /* 0x000fe2000f8e33ff */
[----:B------:R-:W-:Y:S01]  /*ac50*/  MOV R16, RZ ;  /* 0x000000ff00107202 */ /* 0x000fe20000000f00 */
[----:B------:R-:W2:Y:S01]  /*ac60*/  LDCU UR36, c[0x0][0x704] ;  /* 0x0000e080ff2477ac */ /* 0x000ea20008000800 */
[----:B------:R-:W-:Y:S01]  /*ac70*/  MOV R156, 0xff800000 ;  /* 0xff800000009c7802 */ /* 0x000fe20000000f00 */
[----:B------:R-:W-:Y:S01]  /*ac80*/  UIADD3 UR41, UPT, UPT, UR41, UR38, URZ ;  /* 0x0000002629297290 */ /* 0x000fe2000fffe0ff */
[----:B------:R-:W-:Y:S01]  /*ac90*/  UMOV UR50, URZ ;  /* 0x000000ff00327c82 */ /* 0x000fe20008000000 */
[----:B------:R-:W-:Y:S01]  /*aca0*/  UMOV UR49, 0x1 ;  /* 0x0000000100317882 */ /* 0x000fe20000000000 */
[----:B------:R-:W-:Y:S01]  /*acb0*/  UMOV UR52, 0x1 ;  /* 0x0000000100347882 */ /* 0x000fe20000000000 */
[----:B------:R-:W-:-:S08]  /*acc0*/  UMOV UR51, URZ ;  /* 0x000000ff00337c82 */ /* 0x000fd00008000000 */
.L_x_244:
[----:B------:R-:W3:Y:S01]  /*acd0*/  S2R R2, SR_TID.X ;  /* 0x0000000000027919 */ /* 0x000ee20000002100 */
[----:B------:R-:W-:Y:S01]  /*ace0*/  UISETP.NE.AND UP0, UPT, UR55, URZ, UPT ;  /* 0x000000ff3700728c */ /* 0x000fe2000bf05270 */
[----:B------:R-:W-:-:S03]  /*acf0*/  UMOV UR4, 0x20 ;  /* 0x0000002000047882 */ /* 0x000fc60000000000 */
[----:B------:R-:W-:Y:S02]  /*ad00*/  USEL UR4, UR4, 0xa0, UP0 ;  /* 0x000000a004047887 */ /* 0x000fe40008000000 */
[----:B------:R-:W-:Y:S01]  /*ad10*/  USEL UR5, UR48, UR47, UP0 ;  /* 0x0000002f30057287 */ /* 0x000fe20008000000 */
[----:B---3--:R-:W-:-:S05]  /*ad20*/  IMAD.U32 R18, R2, 0x10000, RZ ;  /* 0x0001000002127824 */ /* 0x008fca00078e00ff */
[----:B------:R-:W-:-:S05]  /*ad30*/  LOP3.LUT R18, R18, 0x600000, RZ, 0xc0, !PT ;  /* 0x0060000012127812 */ /* 0x000fca00078ec0ff */
[----:B-1----:R-:W-:Y:S01]  /*ad40*/  VIADD R0, R18, UR4 ;  /* 0x0000000412007c36 */ /* 0x002fe20008000000 */
[----:B------:R-:W-:Y:S02]  /*ad50*/  USEL UR4, UR51, UR50, UP0 ;  /* 0x0000003233047287 */ /* 0x000fe40008000000 */
[----:B------:R-:W-:-:S03]  /*ad60*/  UISETP.GT.U32.AND UP0, UPT, UR5, 0x1, UPT ;  /* 0x000000010500788c */ /* 0x000fc6000bf04070 */
[----:B------:R-:W1:Y:S02]  /*ad70*/  SHFL.IDX PT, R0, R0, RZ, 0x1f ;  /* 0x00001fff00007589 */ /* 0x000e6400000e0000 */
[----:B-1----:R-:W-:-:S04]  /*ad80*/  R2UR UR40, R0 ;  /* 0x00000000002872ca */ /* 0x002fc800000e0000 */
[----:B--2---:R-:W-:Y:S11]  /*ad90*/  BRA.U UP0, `(.L_x_224) ;  /* 0x0000000100047547 */ /* 0x004ff6000b800000 */
[----:B--2---:R-:W-:Y:S05]  /*ada0*/  BPT.TRAP 0x1 ;  /* 0x000000040000795c */ /* 0x004fea0000300000 */
.L_x_224:
[----:B------:R-:W1:Y:S01]  /*adb0*/  S2UR UR37, SR_CgaCtaId ;  /* 0x00000000002579c3 */ /* 0x000e620000008800 */
[----:B------:R-:W-:Y:S01]  /*adc0*/  UISETP.NE.AND UP0, UPT, UR55, URZ, UPT ;  /* 0x000000ff3700728c */ /* 0x000fe2000bf05270 */
[----:B------:R-:W-:Y:S01]  /*add0*/  IMAD.U32 R3, RZ, RZ, UR4 ;  /* 0x00000004ff037e24 */ /* 0x000fe2000f8e00ff */
[----:B------:R-:W-:Y:S01]  /*ade0*/  UMOV UR5, 0x400 ;  /* 0x0000040000057882 */ /* 0x000fe20000000000 */
[----:B------:R-:W-:Y:S01]  /*adf0*/  SHF.R.U32.HI R2, RZ, 0x5, R2 ;  /* 0x00000005ff027819 */ /* 0x000fe20000011602 */
[----:B------:R-:W-:Y:S01]  /*ae00*/  USEL UR4, URZ, 0x80, UP0 ;  /* 0x00000080ff047887 */ /* 0x000fe20008000000 */
[----:B------:R-:W-:Y:S02]  /*ae10*/  SHF.R.U32.HI R22, RZ, 0x15, R18 ;  /* 0x00000015ff167819 */ /* 0x000fe40000011612 */
[----:B------:R-:W-:Y:S02]  /*ae20*/  SHF.L.U32 R3, R3, 0x1f, RZ ;  /* 0x0000001f03037819 */ /* 0x000fe400000006ff */
[----:B------:R-:W-:-:S02]  /*ae30*/  LOP3.LUT R19, R2, 0x3, RZ, 0xc0, !PT ;  /* 0x0000000302137812 */ /* 0x000fc400078ec0ff */
[----:B------:R-:W-:Y:S02]  /*ae40*/  LOP3.LUT R18, R18, UR4, RZ, 0xfc, !PT ;  /* 0x0000000412127c12 */ /* 0x000fe4000f8efcff */
[----:B------:R-:W-:Y:S01]  /*ae50*/  ISETP.NE.AND P0, PT, R19, R22, PT ;  /* 0x000000161300720c */ /* 0x000fe20003f05270 */
[----:B-1----:R-:W-:-:S04]  /*ae60*/  ULEA UR37, UR37, UR5, 0x18 ;  /* 0x0000000525257291 */ /* 0x002fc8000f8ec0ff */
[----:B------:R-:W-:Y:S02]  /*ae70*/  UIADD3 UR5, UPT, UPT, UR37, 0xa060, URZ ;  /* 0x0000a06025057890 */ /* 0x000fe4000fffe0ff */
[----:B------:R-:W-:-:S09]  /*ae80*/  @UP0 UIADD3 UR5, UPT, UPT, UR37, 0xa050, URZ ;  /* 0x0000a05025050890 */ /* 0x000fd2000fffe0ff */
[----:B------:R-:W1:Y:S02]  /*ae90*/  SYNCS.PHASECHK.TRANS64.TRYWAIT P1, [UR5], R3 ;  /* 0x00000003ff0075a7 */ /* 0x000e640008021105 */
[----:B-1----:R-:W-:Y:S05]  /*aea0*/  @!P1 BRA `(.L_x_225) ;  /* 0x000000e400b49947 */ /* 0x002fea0003800000 */
.L_x_406:
[----:B------:R-:W-:Y:S05]  /*aeb0*/  @!P0 BRA `(.L_x_226) ;  /* 0x0000000000408947 */ /* 0x000fea0003800000 */
        /* <DEDUP_REMOVED lines=16> */
.L_x_226:
[C---:B-1----:R-:W-:Y:S01]  /*afc0*/  VIADD R0, R18.reuse, 0x20 ;  /* 0x0000002012007836 */ /* 0x042fe20000000000 */
[----:B------:R-:W-:Y:S05]  /*afd0*/  WARPSYNC.ALL ;  /* 0x0000000000007948 */ /* 0x000fea0003800000 */
[----:B------:R-:W-:Y:S02]  /*afe0*/  SHF.R.U32.HI R0, RZ, 0x15, R0 ;  /* 0x00000015ff007819 */ /* 0x000fe40000011600 */
[----:B------:R-:W-:Y:S02]  /*aff0*/  R2UR UR4, R18 ;  /* 0x00000000120472ca */ /* 0x000fe400000e0000 */
[----:B------:R-:W-:-:S11]  /*b000*/  ISETP.NE.AND P0, PT, R19, R0, PT ;  /* 0x000000001300720c */ /* 0x000fd60003f05270 */
[----:B------:R-:W1:Y:S02]  /*b010*/  LDTM.x32 R124, tmem[UR4] ;  /* 0x00000004007c79ee */ /* 0x000e6400082c0000 */
[----:B-1----:R-:W-:Y:S05]  /*b020*/  @!P0 BRA `(.L_x_227) ;  /* 0x0000000000408947 */ /* 0x002fea0003800000 */
[----:B------:R-:W-:Y:S01]  /*b030*/  MOV R14, 0x8 ;  /* 0x00000008000e7802 */ /* 0x000fe20000000f00 */
[----:B------:R-:W1:Y:S01]  /*b040*/  LDCU.64 UR8, c[0x4][0xb0] ;  /* 0x01001600ff0877ac */ /* 0x000e620008000a00 */
[----:B------:R-:W-:Y:S02]  /*b050*/  HFMA2 R12, -RZ, RZ, 0, 5.9604644775390625e-08 ;  /* 0x00000001ff0c7431 */ /* 0x000fe400000001ff */
[----:B------:R-:W-:Y:S01]  /*b060*/  IMAD.MOV.U32 R8, RZ, RZ, 0x192 ;  /* 0x00000192ff087424 */ /* 0x000fe200078e00ff */
[----:B------:R-:W3:Y:S01]  /*b070*/  LDCU.64 UR6, c[0x4][0xb8] ;  /* 0x01001700ff0677ac */ /* 0x000ee20008000a00 */
[----:B------:R-:W4:Y:S01]  /*b080*/  LDC.64 R14, c[0x4][R14] ;  /* 0x010000000e0e7b82 */ /* 0x000f220000000a00 */
        /* <DEDUP_REMOVED lines=10> */
.L_x_227:
[C---:B------:R-:W-:Y:S01]  /*b130*/  VIADD R0, R18.reuse, 0x40 ;  /* 0x0000004012007836 */ /* 0x040fe20000000000 */
[----:B------:R-:W-:Y:S05]  /*b140*/  WARPSYNC.ALL ;  /* 0x0000000000007948 */ /* 0x000fea0003800000 */
[----:B------:R-:W-:Y:S02]  /*b150*/  SHF.R.U32.HI R0, RZ, 0x15, R0 ;  /* 0x00000015ff007819 */ /* 0x000fe40000011600 */
[----:B------:R-:W-:Y:S02]  /*b160*/  R2UR UR4, R18 ;  /* 0x00000000120472ca */ /* 0x000fe400000e0000 */
[----:B------:R-:W-:-:S11]  /*b170*/  ISETP.NE.AND P0, PT, R19, R0, PT ;  /* 0x000000001300720c */ /* 0x000fd60003f05270 */
[----:B------:R-:W1:Y:S02]  /*b180*/  LDTM.x32 R92, tmem[UR4+0x20] ;  /* 0x00002004005c79ee */ /* 0x000e6400082c0000 */
        /* <DEDUP_REMOVED lines=17> */
.L_x_228:
        /* <DEDUP_REMOVED lines=23> */
.L_x_229:
[C---:B------:R-:W-:Y:S01]  /*b410*/  FMNMX3 R3, R156.reuse, R124, R128, !PT ;  /* 0x0000007c9c037276 */ /* 0x040fe20007800080 */
[----:B------:R-:W-:Y:S05]  /*b420*/  WARPSYNC.ALL ;  /* 0x0000000000007948 */ /* 0x000fea0003800000 */
[C---:B------:R-:W-:Y:S02]  /*b430*/  FMNMX3 R0, R156.reuse, R125, R129, !PT ;  /* 0x0000007d9c007276 */ /* 0x040fe40007800081 */
[----:B------:R-:W-:Y:S02]  /*b440*/  FMNMX3 R5, R156, R126, R130, !PT ;  /* 0x0000007e9c057276 */ /* 0x000fe40007800082 */
[----:B------:R-:W-:-:S02]  /*b450*/  FMNMX3 R3, R3, R132, R136, !PT ;  /* 0x0000008403037276 */ /* 0x000fc40007800088 */
[----:B------:R-:W-:Y:S02]  /*b460*/  FMNMX3 R0, R0, R133, R137, !PT ;  /* 0x0000008500007276 */ /* 0x000fe40007800089 */
[----:B------:R-:W-:Y:S02]  /*b470*/  FMNMX3 R6, R156, R127, R131, !PT ;  /* 0x0000007f9c067276 */ /* 0x000fe40007800083 */
[----:B------:R-:W-:Y:S02]  /*b480*/  FMNMX3 R5, R5, R134, R138, !PT ;  /* 0x0000008605057276 */ /* 0x000fe4000780008a */
[----:B------:R-:W-:Y:S02]  /*b490*/  FMNMX3 R3, R3, R140, R144, !PT ;  /* 0x0000008c03037276 */ /* 0x000fe40007800090 */
[----:B------:R-:W-:Y:S02]  /*b4a0*/  FMNMX3 R0, R0, R141, R145, !PT ;  /* 0x0000008d00007276 */ /* 0x000fe40007800091 */
[----:B------:R-:W-:-:S02]  /*b4b0*/  FMNMX3 R6, R6, R135, R139, !PT ;  /* 0x0000008706067276 */ /* 0x000fc4000780008b */
[----:B------:R-:W-:Y:S02]  /*b4c0*/  FMNMX3 R5, R5, R142, R146, !PT ;  /* 0x0000008e05057276 */ /* 0x000fe40007800092 */
[----:B------:R-:W-:Y:S02]  /*b4d0*/  R2UR UR4, R18 ;  /* 0x00000000120472ca */ /* 0x000fe400000e0000 */
[----:B------:R-:W-:Y:S02]  /*b4e0*/  FMNMX3 R3, R3, R148, R152, !PT ;  /* 0x0000009403037276 */ /* 0x000fe40007800098 */
[----:B------:R-:W-:Y:S02]  /*b4f0*/  FMNMX3 R0, R0, R149, R153, !PT ;  /* 0x0000009500007276 */ /* 0x000fe40007800099 */
[----:B------:R-:W-:Y:S02]  /*b500*/  FMNMX3 R6, R6, R143, R147, !PT ;  /* 0x0000008f06067276 */ /* 0x000fe40007800093 */
[----:B------:R-:W-:-:S02]  /*b510*/  FMNMX3 R5, R5, R150, R154, !PT ;  /* 0x0000009605057276 */ /* 0x000fc4000780009a */
[----:B------:R-:W-:Y:S02]  /*b520*/  FMNMX3 R3, R3, R92, R96, !PT ;  /* 0x0000005c03037276 */ /* 0x000fe40007800060 */
[----:B------:R-:W-:Y:S01]  /*b530*/  FMNMX3 R0, R0, R93, R97, !PT ;  /* 0x0000005d00007276 */ /* 0x000fe20007800061 */
[----:B------:R-:W1:Y:S01]  /*b540*/  LDTM.x32 R60, tmem[UR4+0x60] ;  /* 0x00006004003c79ee */ /* 0x000e6200082c0000 */
[----:B------:R-:W-:Y:S02]  /*b550*/  FMNMX3 R6, R6, R151, R155, !PT ;  /* 0x0000009706067276 */ /* 0x000fe4000780009b */
[----:B------:R-:W-:Y:S02]  /*b560*/  FMNMX3 R5, R5, R94, R98, !PT ;  /* 0x0000005e05057276 */ /* 0x000fe40007800062 */
        /* <DEDUP_REMOVED lines=28> */
[----:B-1----:R-:W-:Y:S02]  /*b730*/  FMNMX3 R3, R3, R60, R64, !PT ;  /* 0x0000003c03037276 */ /* 0x002fe40007800040 */
        /* <DEDUP_REMOVED lines=15> */
[----:B------:R-:W-:Y:S02]  /*b830*/  ISETP.NE.AND P0, PT, R19, R22, PT ;  /* 0x000000161300720c */ /* 0x000fe40003f05270 */
[----:B------:R-:W-:Y:S02]  /*b840*/  FMNMX3 R17, R6, R87, R91, !PT ;  /* 0x0000005706117276 */ /* 0x000fe4000780005b */
[----:B------:R-:W-:-:S04]  /*b850*/  FMNMX3 R0, R4, R3, R0, !PT ;  /* 0x0000000304007276 */ /* 0x000fc80007800000 */
[----:B------:R-:W-:-:S04]  /*b860*/  FMNMX R17, R17, R0, !PT ;  /* 0x0000000011117209 */ /* 0x000fc80007800000 */
[----:B------:R-:W-:-:S04]  /*b870*/  FSETP.NEU.AND P1, PT, R17, -INF , PT ;  /* 0xff8000001100780b */ /* 0x000fc80003f2d000 */
[----:B------:R-:W-:Y:S01]  /*b880*/  FSEL R157, R17, RZ, P1 ;  /* 0x000000ff119d7208 */ /* 0x000fe20000800000 */
[----:B------:R-:W-:Y:S08]  /*b890*/  @!P0 BRA `(.L_x_230) ;  /* 0x0000000000408947 */ /* 0x000ff00003800000 */
        /* <DEDUP_REMOVED lines=16> */
.L_x_230:
[----:B------:R-:W-:Y:S05]  /*b9a0*/  WARPSYNC.ALL ;  /* 0x0000000000007948 */ /* 0x000fea0003800000 */
[----:B------:R-:W-:Y:S02]  /*b9b0*/  R2UR UR4, R18 ;  /* 0x00000000120472ca */ /* 0x000fe400000e0000 */
[----:B------:R-:W-:-:S11]  /*b9c0*/  ISETP.NE.AND P0, PT, RZ, UR46, PT ;  /* 0x0000002eff007c0c */ /* 0x000fd6000bf05270 */
[----:B------:R1:W-:Y:S02]  /*b9d0*/  STTM.x2 tmem[UR4], R156 ;  /* 0x0000009c000079ed */ /* 0x0003e400080c0004 */
[----:B------:R-:W-:Y:S05]  /*b9e0*/  @P0 BRA `(.L_x_231) ;  /* 0x0000000000040947 */ /* 0x000fea0003800000 */
[----:B--2---:R-:W-:Y:S05]  /*b9f0*/  BPT.TRAP 0x1 ;  /* 0x000000040000795c */ /* 0x004fea0000300000 */
.L_x_231:
[----:B------:R-:W-:Y:S01]  /*ba00*/  UISETP.NE.AND UP0, UPT, UR55, URZ, UPT ;  /* 0x000000ff3700728c */ /* 0x000fe2000bf05270 */
[----:B------:R-:W-:Y:S01]  /*ba10*/  MOV R3, UR54 ;  /* 0x0000003600037c02 */ /* 0x000fe20008000f00 */
[----:B------:R-:W-:Y:S01]  /*ba20*/  UIADD3 UR4, UPT, UPT, UR37, 0xa080, URZ ;  /* 0x0000a08025047890 */ /* 0x000fe2000fffe0ff */
[----:B------:R-:W-:Y:S01]  /*ba30*/  MOV R4, UR45 ;  /* 0x0000002d00047c02 */ /* 0x000fe20008000f00 */
[----:B------:R-:W-:Y:S01]  /*ba40*/  USEL UR39, UR52, UR49, UP0 ;  /* 0x0000003134277287 */ /* 0x000fe20008000000 */
[----:B------:R-:W-:Y:S02]  /*ba50*/  SHF.L.U32 R3, R3, 0x1f, RZ ;  /* 0x0000001f03037819 */ /* 0x000fe400000006ff */
[----:B------:R-:W-:Y:S01]  /*ba60*/  FSETP.NEU.AND P0, PT, R17, -INF , PT ;  /* 0xff8000001100780b */ /* 0x000fe20003f0d000 */
[----:B------:R-:W-:-:S03]  /*ba70*/  ULOP3.LUT UR39, UR39, 0x1, URZ, 0x3c, !UPT ;  /* 0x0000000127277892 */ /* 0x000fc6000f8e3cff */
[----:B------:R-:W-:Y:S01]  /*ba80*/  @UP0 UIADD3 UR4, UPT, UPT, UR37, 0xa070, URZ ;  /* 0x0000a07025040890 */ /* 0x000fe2000fffe0ff */
[----:B------:R-:W-:-:S05]  /*ba90*/  FSEL R0, R17, RZ, P0 ;  /* 0x000000ff11007208 */ /* 0x000fca0000000000 */
[----:B--2---:R-:W-:-:S03]  /*baa0*/  FMUL R0, R0, -UR36 ;  /* 0x8000002400007c20 */ /* 0x004fc60008400000 */
[----:B------:R-:W-:Y:S01]  /*bab0*/  SYNCS.ARRIVE.TRANS64.A1T0 RZ, [UR4], RZ ;  /* 0x000000ffffff79a7 */ /* 0x000fe20008100004 */
[--C-:B------:R-:W-:Y:S02]  /*bac0*/  FFMA2 R18, R124.F32x2.HI_LO, UR36.F32, R0.reuse.F32 ;  /* 0x000000247c127c49 */ /* 0x100fe40009200000 */
[--C-:B------:R-:W-:Y:S02]  /*bad0*/  FFMA2 R22, R126.F32x2.HI_LO, UR36.F32, R0.reuse.F32 ;  /* 0x000000247e167c49 */ /* 0x100fe40009200000 */
[--C-:B------:R-:W-:Y:S01]  /*bae0*/  FFMA2 R124, R128.F32x2.HI_LO, UR36.F32, R0.reuse.F32 ;  /* 0x00000024807c7c49 */ /* 0x100fe20009200000 */
[----:B------:R-:W-:Y:S01]  /*baf0*/  FSETP.GEU.AND P4, PT, R18, -126, PT ;  /* 0xc2fc00001200780b */ /* 0x000fe20003f8e000 */
[----:B------:R-:W-:Y:S01]  /*bb00*/  FFMA2 R126, R130.F32x2.HI_LO, UR36.F32, R0.F32 ;  /* 0x00000024827e7c49 */ /* 0x000fe20009200000 */
[----:B------:R-:W2:Y:S01]  /*bb10*/  SYNCS.PHASECHK.TRANS64.TRYWAIT P5, [R4+UR42+0xa0d0], R3 ;  /* 0x00a0d003040075a7 */ /* 0x000ea200080a112a */
[----:B------:R-:W-:Y:S02]  /*bb20*/  FSETP.GEU.AND P3, PT, R19, -126, PT ;  /* 0xc2fc00001300780b */ /* 0x000fe40003f6e000 */
[----:B------:R-:W-:-:S02]  /*bb30*/  FSETP.GEU.AND P2, PT, R22, -126, PT ;  /* 0xc2fc00001600780b */ /* 0x000fc40003f4e000 */
[----:B------:R-:W-:Y:S02]  /*bb40*/  FSETP.GEU.AND P1, PT, R23, -126, PT ;  /* 0xc2fc00001700780b */ /* 0x000fe40003f2e000 */
[----:B------:R-:W-:Y:S02]  /*bb50*/  FSETP.GEU.AND P0, PT, R124, -126, PT ;  /* 0xc2fc00007c00780b */ /* 0x000fe40003f0e000 */
[----:B------:R-:W-:Y:S02]  /*bb60*/  FSETP.GEU.AND P6, PT, R125, -126, PT ;  /* 0xc2fc00007d00780b */ /* 0x000fe40003fce000 */
[----:B------:R-:W-:-:S03]  /*bb70*/  @!P4 FMUL R18, R18, 0.5 ;  /* 0x3f0000001212c820 */ /* 0x000fc60000400000 */
[----:B------:R-:W-:Y:S02]  /*bb80*/  @!P3 FMUL R19, R19, 0.5 ;  /* 0x3f0000001313b820 */ /* 0x000fe40000400000 */
[----:B------:R-:W-:Y:S01]  /*bb90*/  @!P2 FMUL R22, R22, 0.5 ;  /* 0x3f0000001616a820 */ /* 0x000fe20000400000 */
[----:B------:R-:W3:Y:S01]  /*bba0*/  MUFU.EX2 R18, R18 ;  /* 0x0000001200127308 */ /* 0x000ee20000000800 */
[----:B------:R-:W-:-:S07]  /*bbb0*/  @!P1 FMUL R23, R23, 0.5 ;  /* 0x3f00000017179820 */ /* 0x000fce0000400000 */
[----:B------:R-:W4:Y:S08]  /*bbc0*/  MUFU.EX2 R19, R19 ;  /* 0x0000001300137308 */ /* 0x000f300000000800 */
[----:B------:R-:W1:Y:S08]  /*bbd0*/  MUFU.EX2 R22, R22 ;  /* 0x0000001600167308 */ /* 0x000e700000000800 */
[----:B------:R-:W1:Y:S02]  /*bbe0*/  MUFU.EX2 R23, R23 ;  /* 0x0000001700177308 */ /* 0x000e640000000800 */
[----:B-1234-:R-:W-:Y:S05]  /*bbf0*/  @!P5 BRA `(.L_x_232) ;  /* 0x000000d80078d947 */ /* 0x01efea0003800000 */
.L_x_407:
[----:B------:R-:W-:Y:S01]  /*bc00*/  @!P0 FMUL R124, R124, 0.5 ;  /* 0x3f0000007c7c8820 */ /* 0x000fe20000400000 */
[--C-:B------:R-:W-:Y:S01]  /*bc10*/  FFMA2 R128, R132.F32x2.HI_LO, UR36.F32, R0.reuse.F32 ;  /* 0x0000002484807c49 */ /* 0x100fe20009200000 */
[----:B------:R-:W-:Y:S01]  /*bc20*/  FSETP.GEU.AND P5, PT, R126, -126, PT ;  /* 0xc2fc00007e00780b */ /* 0x000fe20003fae000 */
[----:B------:R-:W-:Y:S01]  /*bc30*/  @!P4 FMUL R18, R18, R18 ;  /* 0x000000121212c220 */ /* 0x000fe20000400000 */
[--C-:B------:R-:W-:Y:S01]  /*bc40*/  FFMA2 R130, R134.F32x2.HI_LO, UR36.F32, R0.reuse.F32 ;  /* 0x0000002486827c49 */ /* 0x100fe20009200000 */
[----:B------:R-:W-:Y:S01]  /*bc50*/  FSETP.GEU.AND P4, PT, R127, -126, PT ;  /* 0xc2fc00007f00780b */ /* 0x000fe20003f8e000 */
[----:B------:R-:W2:Y:S01]  /*bc60*/  MUFU.EX2 R124, R124 ;  /* 0x0000007c007c7308 */ /* 0x000ea20000000800 */
[----:B------:R-:W-:Y:S01]  /*bc70*/  @!P3 FMUL R19, R19, R19 ;  /* 0x000000131313b220 */ /* 0x000fe20000400000 */
[----:B------:R-:W-:Y:S01]  /*bc80*/  FSETP.GEU.AND P3, PT, R128, -126, PT ;  /* 0xc2fc00008000780b */ /* 0x000fe20003f6e000 */
[----:B------:R-:W-:Y:S01]  /*bc90*/  @!P2 FMUL R22, R22, R22 ;  /* 0x000000161616a220 */ /* 0x000fe20000400000 */
[----:B------:R-:W-:Y:S01]  /*bca0*/  @!P1 FMUL R23, R23, R23 ;  /* 0x0000001717179220 */ /* 0x000fe20000400000 */
[----:B------:R-:W-:Y:S01]  /*bcb0*/  FSETP.GEU.AND P2, PT, R129, -126, PT ;  /* 0xc2fc00008100780b */ /* 0x000fe20003f4e000 */
[----:B------:R-:W-:Y:S01]  /*bcc0*/  @!P6 FMUL R125, R125, 0.5 ;  /* 0x3f0000007d7de820 */ /* 0x000fe20000400000 */
[----:B------:R-:W-:Y:S01]  /*bcd0*/  FSETP.GEU.AND P1, PT, R130, -126, PT ;  /* 0xc2fc00008200780b */ /* 0x000fe20003f2e000 */
[--C-:B------:R-:W-:Y:S01]  /*bce0*/  FFMA2 R132, R136.F32x2.HI_LO, UR36.F32, R0.reuse.F32 ;  /* 0x0000002488847c49 */ /* 0x100fe20009200000 */
[----:B------:R-:W-:Y:S01]  /*bcf0*/  USHF.R.U32.HI UR4, URZ, 0x15, UR40 ;  /* 0x00000015ff047899 */ /* 0x000fe20008011628 */
[----:B------:R-:W-:Y:S01]  /*bd00*/  @!P5 FMUL R126, R126, 0.5 ;  /* 0x3f0000007e7ed820 */ /* 0x000fe20000400000 */
[--C-:B------:R-:W-:Y:S01]  /*bd10*/  FFMA2 R134, R138.F32x2.HI_LO, UR36.F32, R0.reuse.F32 ;  /* 0x000000248a867c49 */ /* 0x100fe20009200000 */
[----:B------:R-:W3:Y:S01]  /*bd20*/  MUFU.EX2 R125, R125 ;  /* 0x0000007d007d7308 */ /* 0x000ee20000000800 */
[----:B------:R-:W-:Y:S01]  /*bd30*/  @!P4 FMUL R127, R127, 0.5 ;  /* 0x3f0000007f7fc820 */ /* 0x000fe20000400000 */
[--C-:B------:R-:W-:Y:S01]  /*bd40*/  FFMA2 R136, R140.F32x2.HI_LO, UR36.F32, R0.reuse.F32 ;  /* 0x000000248c887c49 */ /* 0x100fe20009200000 */
[----:B-1----:R-:W-:Y:S01]  /*bd50*/  MOV R3, UR4 ;  /* 0x0000000400037c02 */ /* 0x002fe20008000f00 */
[----:B------:R-:W-:Y:S01]  /*bd60*/  @!P3 FMUL R128, R128, 0.5 ;  /* 0x3f0000008080b820 */ /* 0x000fe20000400000 */
[----:B--2---:R-:W-:Y:S01]  /*bd70*/  @!P0 FMUL R124, R124, R124 ;  /* 0x0000007c7c7c8220 */ /* 0x004fe20000400000 */
[----:B------:R-:W-:Y:S01]  /*bd80*/  FSETP.GEU.AND P0, PT, R131, -126, PT ;  /* 0xc2fc00008300780b */ /* 0x000fe20003f0e000 */
[----:B------:R-:W-:Y:S01]  /*bd90*/  @!P2 FMUL R129, R129, 0.5 ;  /* 0x3f0000008181a820 */ /* 0x000fe20000400000 */
[----:B------:R-:W-:Y:S01]  /*bda0*/  @!P1 FMUL R130, R130, 0.5 ;  /* 0x3f00000082829820 */ /* 0x000fe20000400000 */
[----:B------:R-:W1:Y:S01]  /*bdb0*/  MUFU.EX2 R126, R126 ;  /* 0x0000007e007e7308 */ /* 0x000e620000000800 */
[--C-:B------:R-:W-:Y:S01]  /*bdc0*/  FFMA2 R138, R142.F32x2.HI_LO, UR36.F32, R0.reuse.F32 ;  /* 0x000000248e8a7c49 */ /* 0x100fe20009200000 */
[----:B------:R-:W-:Y:S01]  /*bdd0*/  ULOP3.LUT UR5, UR45, 0x8, URZ, 0x3c, !UPT ;  /* 0x000000082d057892 */ /* 0x000fe2000f8e3cff */
[--C-:B------:R-:W-:Y:S01]  /*bde0*/  FFMA2 R140, R144.F32x2.HI_LO, UR36.F32, R0.reuse.F32 ;  /* 0x00000024908c7c49 */ /* 0x100fe20009200000 */
[----:B------:R-:W-:Y:S01]  /*bdf0*/  UISETP.NE.AND UP0, UPT, UR55, URZ, UPT ;  /* 0x000000ff3700728c */ /* 0x000fe2000bf05270 */
[--C-:B------:R-:W-:Y:S01]  /*be00*/  FFMA2 R142, R146.F32x2.HI_LO, UR36.F32, R0.reuse.F32 ;  /* 0x00000024928e7c49 */ /* 0x100fe20009200000 */
[----:B------:R-:W-:Y:S01]  /*be10*/  ULOP3.LUT UR54, UR54, 0x1, URZ, 0x3c, !UPT ;  /* 0x0000000136367892 */ /* 0x000fe2000f8e3cff */
[--C-:B------:R-:W-:Y:S01]  /*be20*/  FFMA2 R144, R148.F32x2.HI_LO, UR36.F32, R0.reuse.F32 ;  /* 0x0000002494907c49 */ /* 0x100fe20009200000 */
[----:B------:R-:W2:Y:S01]  /*be30*/  MUFU.EX2 R127, R127 ;  /* 0x0000007f007f7308 */ /* 0x000ea20000000800 */
[----:B---3--:R-:W-:Y:S01]  /*be40*/  @!P6 FMUL R125, R125, R125 ;  /* 0x0000007d7d7de220 */ /* 0x008fe20000400000 */
[----:B------:R-:W-:Y:S01]  /*be50*/  @!P0 FMUL R131, R131, 0.5 ;  /* 0x3f00000083838820 */ /* 0x000fe20000400000 */
[----:B------:R-:W-:Y:S01]  /*be60*/  FSETP.GEU.AND P6, PT, R132, -126, PT ;  /* 0xc2fc00008400780b */ /* 0x000fe20003fce000 */
[--C-:B------:R-:W-:Y:S01]  /*be70*/  FFMA2 R146, R150.F32x2.HI_LO, UR36.F32, R0.reuse.F32 ;  /* 0x0000002496927c49 */ /* 0x100fe20009200000 */
[----:B------:R-:W-:Y:S01]  /*be80*/  USEL UR52, UR39, UR52, UP0 ;  /* 0x0000003427347287 */ /* 0x000fe20008000000 */
[--C-:B------:R-:W-:Y:S01]  /*be90*/  FFMA2 R148, R152.F32x2.HI_LO, UR36.F32, R0.reuse.F32 ;  /* 0x0000002498947c49 */ /* 0x100fe20009200000 */
[----:B------:R-:W-:Y:S01]  /*bea0*/  USEL UR49, UR49, UR39, UP0 ;  /* 0x0000002731317287 */ /* 0x000fe20008000000 */
[----:B------:R-:W3:Y:S01]  /*beb0*/  MUFU.EX2 R128, R128 ;  /* 0x0000008000807308 */ /* 0x000ee20000000800 */
[----:B-1----:R-:W-:Y:S01]  /*bec0*/  @!P5 FMUL R126, R126, R126 ;  /* 0x0000007e7e7ed220 */ /* 0x002fe20000400000 */
[----:B------:R-:W-:Y:S01]  /*bed0*/  FSETP.GEU.AND P5, PT, R133, -126, PT ;  /* 0xc2fc00008500780b */ /* 0x000fe20003fae000 */
[--C-:B------:R-:W-:Y:S01]  /*bee0*/  FFMA2 R154, R154.F32x2.HI_LO, UR36.F32, R0.reuse.F32 ;  /* 0x000000249a9a7c49 */ /* 0x100fe20009200000 */
[----:B------:R-:W-:Y:S01]  /*bef0*/  F2FP.F16.F32.PACK_AB R56, R19, R18 ;  /* 0x000000121338723e */ /* 0x000fe200000000ff */
[--C-:B------:R-:W-:Y:S01]  /*bf00*/  FFMA2 R8, R92.F32x2.HI_LO, UR36.F32, R0.reuse.F32 ;  /* 0x000000245c087c49 */ /* 0x100fe20009200000 */
[----:B------:R-:W-:Y:S01]  /*bf10*/  F2FP.F16.F32.PACK_AB R57, R23, R22 ;  /* 0x000000161739723e */ /* 0x000fe200000000ff */
[--C-:B------:R-:W-:Y:S01]  /*bf20*/  FFMA2 R6, R94.F32x2.HI_LO, UR36.F32, R0.reuse.F32 ;  /* 0x000000245e067c49 */ /* 0x100fe20009200000 */
[----:B------:R-:W1:Y:S01]  /*bf30*/  MUFU.EX2 R129, R129 ;  /* 0x0000008100817308 */ /* 0x000e620000000800 */
[----:B--2---:R-:W-:Y:S01]  /*bf40*/  @!P4 FMUL R127, R127, R127 ;  /* 0x0000007f7f7fc220 */ /* 0x004fe20000400000 */
[----:B------:R-:W-:Y:S01]  /*bf50*/  FSETP.GEU.AND P4, PT, R134, -126, PT ;  /* 0xc2fc00008600780b */ /* 0x000fe20003f8e000 */
[----:B------:R-:W-:Y:S01]  /*bf60*/  @!P6 FMUL R132, R132, 0.5 ;  /* 0x3f0000008484e820 */ /* 0x000fe20000400000 */
[--C-:B------:R-:W-:Y:S01]  /*bf70*/  FFMA2 R4, R96.F32x2.HI_LO, UR36.F32, R0.reuse.F32 ;  /* 0x0000002460047c49 */ /* 0x100fe20009200000 */
[----:B------:R-:W-:Y:S01]  /*bf80*/  F2FP.F16.F32.PACK_AB R58, R125, R124 ;  /* 0x0000007c7d3a723e */ /* 0x000fe200000000ff */
[--C-:B------:R-:W-:Y:S01]  /*bf90*/  FFMA2 R10, R98.F32x2.HI_LO, UR36.F32, R0.reuse.F32 ;  /* 0x00000024620a7c49 */ /* 0x100fe20009200000 */
[----:B------:R-:W-:Y:S01]  /*bfa0*/  F2FP.F16.F32.PACK_AB R59, R127, R126 ;  /* 0x0000007e7f3b723e */ /* 0x000fe200000000ff */
[----:B------:R-:W2:Y:S01]  /*bfb0*/  MUFU.EX2 R130, R130 ;  /* 0x0000008200827308 */ /* 0x000ea20000000800 */
[----:B---3--:R-:W-:Y:S01]  /*bfc0*/  @!P3 FMUL R128, R128, R128 ;  /* 0x000000808080b220 */ /* 0x008fe20000400000 */
[----:B------:R-:W-:Y:S01]  /*bfd0*/  FSETP.GEU.AND P3, PT, R135, -126, PT ;  /* 0xc2fc00008700780b */ /* 0x000fe20003f6e000 */
[----:B------:R-:W-:Y:S01]  /*bfe0*/  @!P5 FMUL R133, R133, 0.5 ;  /* 0x3f0000008585d820 */ /* 0x000fe20000400000 */
[----:B------:R-:W-:-:S02]  /*bff0*/  FFMA2 R150, R122.F32x2.HI_LO, UR36.F32, R0.F32 ;  /* 0x000000247a967c49 */ /* 0x000fc40009200000 */
[--C-:B------:R-:W-:Y:S02]  /*c000*/  FFMA2 R24, R24.F32x2.HI_LO, UR36.F32, R0.reuse.F32 ;  /* 0x0000002418187c49 */ /* 0x100fe40009200000 */
[----:B------:R-:W3:Y:S01]  /*c010*/  MUFU.EX2 R131, R131 ;  /* 0x0000008300837308 */ /* 0x000ee20000000800 */
[----:B-1----:R-:W-:Y:S01]  /*c020*/  @!P2 FMUL R129, R129, R129 ;  /* 0x000000818181a220 */ /* 0x002fe20000400000 */
[----:B------:R-:W-:Y:S01]  /*c030*/  FSETP.GEU.AND P2, PT, R136, -126, PT ;  /* 0xc2fc00008800780b */ /* 0x000fe20003f4e000 */
[----:B------:R-:W-:Y:S01]  /*c040*/  @!P4 FMUL R134, R134, 0.5 ;  /* 0x3f0000008686c820 */ /* 0x000fe20000400000 */
[--C-:B------:R-:W-:Y:S02]  /*c050*/  FFMA2 R26, R26.F32x2.HI_LO, UR36.F32, R0.reuse.F32 ;  /* 0x000000241a1a7c49 */ /* 0x100fe40009200000 */
[--C-:B------:R-:W-:Y:S02]  /*c060*/  FFMA2 R28, R28.F32x2.HI_LO, UR36.F32, R0.reuse.F32 ;  /* 0x000000241c1c7c49 */ /* 0x100fe40009200000 */
[----:B------:R-:W-:Y:S01]  /*c070*/  @!P3 FMUL R135, R135, 0.5 ;  /* 0x3f0000008787b820 */ /* 0x000fe20000400000 */
[----:B--2---:R-:W-:Y:S01]  /*c080*/  @!P1 FMUL R130, R130, R130 ;  /* 0x0000008282829220 */ /* 0x004fe20000400000 */
[----:B------:R-:W-:Y:S01]  /*c090*/  FSETP.GEU.AND P1, PT, R137, -126, PT ;  /* 0xc2fc00008900780b */ /* 0x000fe20003f2e000 */
[----:B------:R-:W1:Y:S01]  /*c0a0*/  MUFU.EX2 R132, R132 ;  /* 0x0000008400847308 */ /* 0x000e620000000800 */
[----:B------:R-:W-:-:S02]  /*c0b0*/  FFMA2 R30, R30.F32x2.HI_LO, UR36.F32, R0.F32 ;  /* 0x000000241e1e7c49 */ /* 0x000fc40009200000 */
[--C-:B------:R-:W-:Y:S02]  /*c0c0*/  FFMA2 R32, R32.F32x2.HI_LO, UR36.F32, R0.reuse.F32 ;  /* 0x0000002420207c49 */ /* 0x100fe40009200000 */
[----:B------:R-:W-:Y:S01]  /*c0d0*/  @!P2 FMUL R136, R136, 0.5 ;  /* 0x3f0000008888a820 */ /* 0x000fe20000400000 */
[----:B---3--:R-:W-:Y:S01]  /*c0e0*/  @!P0 FMUL R131, R131, R131 ;  /* 0x0000008383838220 */ /* 0x008fe20000400000 */
[----:B------:R-:W-:Y:S01]  /*c0f0*/  FSETP.GEU.AND P0, PT, R138, -126, PT ;  /* 0xc2fc00008a00780b */ /* 0x000fe20003f0e000 */
[----:B------:R-:W2:Y:S01]  /*c100*/  MUFU.EX2 R133, R133 ;  /* 0x0000008500857308 */ /* 0x000ea20000000800 */
[--C-:B------:R-:W-:Y:S02]  /*c110*/  FFMA2 R34, R34.F32x2.HI_LO, UR36.F32, R0.reuse.F32 ;  /* 0x0000002422227c49 */ /* 0x100fe40009200000 */
[--C-:B------:R-:W-:Y:S02]  /*c120*/  FFMA2 R36, R36.F32x2.HI_LO, UR36.F32, R0.reuse.F32 ;  /* 0x0000002424247c49 */ /* 0x100fe40009200000 */
[----:B------:R-:W-:Y:S01]  /*c130*/  @!P1 FMUL R137, R137, 0.5 ;  /* 0x3f00000089899820 */ /* 0x000fe20000400000 */
[----:B------:R-:W-:-:S02]  /*c140*/  FFMA2 R38, R38.F32x2.HI_LO, UR36.F32, R0.F32 ;  /* 0x0000002426267c49 */ /* 0x000fc40009200000 */
[----:B------:R-:W3:Y:S01]  /*c150*/  MUFU.EX2 R134, R134 ;  /* 0x0000008600867308 */ /* 0x000ee20000000800 */
[----:B-1----:R-:W-:Y:S01]  /*c160*/  @!P6 FMUL R132, R132, R132 ;  /* 0x000000848484e220 */ /* 0x002fe20000400000 */
[----:B------:R-:W-:Y:S01]  /*c170*/  FSETP.GEU.AND P6, PT, R139, -126, PT ;  /* 0xc2fc00008b00780b */ /* 0x000fe20003fce000 */
[--C-:B------:R-:W-:Y:S02]  /*c180*/  FFMA2 R40, R40.F32x2.HI_LO, UR36.F32, R0.reuse.F32 ;  /* 0x0000002428287c49 */ /* 0x100fe40009200000 */
[----:B------:R-:W-:Y:S01]  /*c190*/  @!P0 FMUL R138, R138, 0.5 ;  /* 0x3f0000008a8a8820 */ /* 0x000fe20000400000 */
[--C-:B------:R-:W-:Y:S02]  /*c1a0*/  FFMA2 R42, R42.F32x2.HI_LO, UR36.F32, R0.reuse.F32 ;  /* 0x000000242a2a7c49 */ /* 0x100fe40009200000 */
[----:B------:R-:W1:Y:S01]  /*c1b0*/  MUFU.EX2 R135, R135 ;  /* 0x0000008700877308 */ /* 0x000e620000000800 */
[----:B--2---:R-:W-:Y:S01]  /*c1c0*/  @!P5 FMUL R133, R133, R133 ;  /* 0x000000858585d220 */ /* 0x004fe20000400000 */
[----:B------:R-:W-:Y:S01]  /*c1d0*/  FSETP.GEU.AND P5, PT, R140, -126, PT ;  /* 0xc2fc00008c00780b */ /* 0x000fe20003fae000 */
[----:B------:R-:W-:-:S02]  /*c1e0*/  FFMA2 R44, R44.F32x2.HI_LO, UR36.F32, R0.F32 ;  /* 0x000000242c2c7c49 */ /* 0x000fc40009200000 */
[--C-:B------:R-:W-:Y:S02]  /*c1f0*/  FFMA2 R46, R46.F32x2.HI_LO, UR36.F32, R0.reuse.F32 ;  /* 0x000000242e2e7c49 */ /* 0x100fe40009200000 */
[----:B------:R-:W-:Y:S01]  /*c200*/  @!P6 FMUL R139, R139, 0.5 ;  /* 0x3f0000008b8be820 */ /* 0x000fe20000400000 */
[----:B------:R-:W2:Y:S01]  /*c210*/  MUFU.EX2 R136, R136 ;  /* 0x0000008800887308 */ /* 0x000ea20000000800 */
[----:B---3--:R-:W-:Y:S01]  /*c220*/  @!P4 FMUL R134, R134, R134 ;  /* 0x000000868686c220 */ /* 0x008fe20000400000 */
[----:B------:R-:W-:Y:S01]  /*c230*/  FSETP.GEU.AND P4, PT, R141, -126, PT ;  /* 0xc2fc00008d00780b */ /* 0x000fe20003f8e000 */
[--C-:B------:R-:W-:Y:S02]  /*c240*/  FFMA2 R48, R48.F32x2.HI_LO, UR36.F32, R0.reuse.F32 ;  /* 0x0000002430307c49 */ /* 0x100fe40009200000 */
[--C-:B------:R-:W-:Y:S02]  /*c250*/  FFMA2 R50, R50.F32x2.HI_LO, UR36.F32, R0.reuse.F32 ;  /* 0x0000002432327c49 */ /* 0x100fe40009200000 */
[----:B------:R-:W-:Y:S01]  /*c260*/  @!P5 FMUL R140, R140, 0.5 ;  /* 0x3f0000008c8cd820 */ /* 0x000fe20000400000 */
[----:B------:R-:W3:Y:S01]  /*c270*/  MUFU.EX2 R137, R137 ;  /* 0x0000008900897308 */ /* 0x000ee20000000800 */
[----:B-1----:R-:W-:Y:S01]  /*c280*/  @!P3 FMUL R135, R135, R135 ;  /* 0x000000878787b220 */ /* 0x002fe20000400000 */
[----:B------:R-:W-:Y:S01]  /*c290*/  FSETP.GEU.AND P3, PT, R142, -126, PT ;  /* 0xc2fc00008e00780b */ /* 0x000fe20003f6e000 */
[----:B------:R-:W-:-:S02]  /*c2a0*/  FFMA2 R52, R52.F32x2.HI_LO, UR36.F32, R0.F32 ;  /* 0x0000002434347c49 */ /* 0x000fc40009200000 */
[--C-:B------:R-:W-:Y:S02]  /*c2b0*/  FFMA2 R54, R54.F32x2.HI_LO, UR36.F32, R0.reuse.F32 ;  /* 0x0000002436367c49 */ /* 0x100fe40009200000 */
[----:B------:R-:W-:Y:S01]  /*c2c0*/  @!P4 FMUL R141, R141, 0.5 ;  /* 0x3f0000008d8dc820 */ /* 0x000fe20000400000 */
[----:B------:R-:W1:Y:S01]  /*c2d0*/  MUFU.EX2 R138, R138 ;  /* 0x0000008a008a7308 */ /* 0x000e620000000800 */
[----:B--2---:R-:W-:Y:S01]  /*c2e0*/  @!P2 FMUL R136, R136, R136 ;  /* 0x000000888888a220 */ /* 0x004fe20000400000 */
[----:B------:R-:W-:Y:S01]  /*c2f0*/  FSETP.GEU.AND P2, PT, R143, -126, PT ;  /* 0xc2fc00008f00780b */ /* 0x000fe20003f4e000 */
[--C-:B------:R-:W-:Y:S02]  /*c300*/  FFMA2 R60, R60.F32x2.HI_LO, UR36.F32, R0.reuse.F32 ;  /* 0x000000243c3c7c49 */ /* 0x100fe40009200000 */
[--C-:B------:R-:W-:Y:S02]  /*c310*/  FFMA2 R62, R62.F32x2.HI_LO, UR36.F32, R0.reuse.F32 ;  /* 0x000000243e3e7c49 */ /* 0x100fe40009200000 */
[----:B------:R-:W-:Y:S01]  /*c320*/  @!P3 FMUL R142, R142, 0.5 ;  /* 0x3f0000008e8eb820 */ /* 0x000fe20000400000 */
[----:B------:R-:W2:Y:S01]  /*c330*/  MUFU.EX2 R139, R139 ;  /* 0x0000008b008b7308 */ /* 0x000ea20000000800 */
[----:B---3--:R-:W-:Y:S01]  /*c340*/  @!P1 FMUL R137, R137, R137 ;  /* 0x0000008989899220 */ /* 0x008fe20000400000 */
[----:B------:R-:W-:Y:S01]  /*c350*/  FSETP.GEU.AND P1, PT, R144, -126, PT ;  /* 0xc2fc00009000780b */ /* 0x000fe20003f2e000 */
[----:B------:R-:W-:-:S02]  /*c360*/  FFMA2 R64, R64.F32x2.HI_LO, UR36.F32, R0.F32 ;  /* 0x0000002440407c49 */ /* 0x000fc40009200000 */
[--C-:B------:R-:W-:Y:S02]  /*c370*/  FFMA2 R66, R66.F32x2.HI_LO, UR36.F32, R0.reuse.F32 ;  /* 0x0000002442427c49 */ /* 0x100fe40009200000 */
[----:B------:R-:W-:Y:S01]  /*c380*/  @!P2 FMUL R143, R143, 0.5 ;  /* 0x3f0000008f8fa820 */ /* 0x000fe20000400000 */
[----:B------:R-:W3:Y:S01]  /*c390*/  MUFU.EX2 R140, R140 ;  /* 0x0000008c008c7308 */ /* 0x000ee20000000800 */
[----:B-1----:R-:W-:Y:S01]  /*c3a0*/  @!P0 FMUL R138, R138, R138 ;  /* 0x0000008a8a8a8220 */ /* 0x002fe20000400000 */
[----:B------:R-:W-:Y:S01]  /*c3b0*/  FSETP.GEU.AND P0, PT, R145, -126, PT ;  /* 0xc2fc00009100780b */ /* 0x000fe20003f0e000 */
[--C-:B------:R-:W-:Y:S02]  /*c3c0*/  FFMA2 R68, R68.F32x2.HI_LO, UR36.F32, R0.reuse.F32 ;  /* 0x0000002444447c49 */ /* 0x100fe40009200000 */
[--C-:B------:R-:W-:Y:S02]  /*c3d0*/  FFMA2 R70, R70.F32x2.HI_LO, UR36.F32, R0.reuse.F32 ;  /* 0x0000002446467c49 */ /* 0x100fe40009200000 */
[----:B------:R-:W-:Y:S01]  /*c3e0*/  @!P1 FMUL R144, R144, 0.5 ;  /* 0x3f00000090909820 */ /* 0x000fe20000400000 */
        /* <DEDUP_REMOVED lines=22> */
[----:B------:R-:W-:Y:S02]  /*c550*/  FFMA2 R86, R86.F32x2.HI_LO, UR36.F32, R0.F32 ;  /* 0x0000002456567c49 */ /* 0x000fe40009200000 */
[----:B------:R-:W-:Y:S01]  /*c560*/  @!P4 FMUL R148, R148, 0.5 ;  /* 0x3f0000009494c820 */ /* 0x000fe20000400000 */
[----:B------:R-:W2:Y:S01]  /*c570*/  MUFU.EX2 R145, R145 ;  /* 0x0000009100917308 */ /* 0x000ea20000000800 */
[----:B---3--:R-:W-:Y:S01]  /*c580*/  @!P2 FMUL R143, R143, R143 ;  /* 0x0000008f8f8fa220 */ /* 0x008fe20000400000 */
[----:B------:R-:W-:-:S05]  /*c590*/  FSETP.GEU.AND P2, PT, R154, -126, PT ;  /* 0xc2fc00009a00780b */ /* 0x000fca0003f4e000 */
[----:B------:R-:W-:Y:S01]  /*c5a0*/  @!P3 FMUL R149, R149, 0.5 ;  /* 0x3f0000009595b820 */ /* 0x000fe20000400000 */
[----:B------:R-:W3:Y:S01]  /*c5b0*/  MUFU.EX2 R146, R146 ;  /* 0x0000009200927308 */ /* 0x000ee20000000800 */
[----:B-1----:R-:W-:Y:S01]  /*c5c0*/  @!P1 FMUL R144, R144, R144 ;  /* 0x0000009090909220 */ /* 0x002fe20000400000 */
[----:B------:R-:W-:-:S05]  /*c5d0*/  FSETP.GEU.AND P1, PT, R155, -126, PT ;  /* 0xc2fc00009b00780b */ /* 0x000fca0003f2e000 */
[----:B------:R-:W-:Y:S01]  /*c5e0*/  @!P2 FMUL R154, R154, 0.5 ;  /* 0x3f0000009a9aa820 */ /* 0x000fe20000400000 */
[----:B------:R-:W1:Y:S01]  /*c5f0*/  MUFU.EX2 R147, R147 ;  /* 0x0000009300937308 */ /* 0x000e620000000800 */
[----:B--2---:R-:W-:Y:S01]  /*c600*/  @!P0 FMUL R145, R145, R145 ;  /* 0x0000009191918220 */ /* 0x004fe20000400000 */
[----:B------:R-:W-:-:S05]  /*c610*/  FSETP.GEU.AND P0, PT, R8, -126, PT ;  /* 0xc2fc00000800780b */ /* 0x000fca0003f0e000 */
        /* <DEDUP_REMOVED lines=21> */
[----:B------:R1:W4:Y:S01]  /*c770*/  MUFU.EX2 R95, R9 ;  /* 0x00000009005f7308 */ /* 0x0003220000000800 */
[----:B--2---:R-:W-:Y:S01]  /*c780*/  @!P1 FMUL R93, R93, R93 ;  /* 0x0000005d5d5d9220 */ /* 0x004fe20000400000 */
[----:B------:R-:W-:-:S05]  /*c790*/  FSETP.GEU.AND P1, PT, R10, -126, PT ;  /* 0xc2fc00000a00780b */ /* 0x000fca0003f2e000 */
[----:B------:R-:W-:Y:S01]  /*c7a0*/  @!P2 FMUL R5, R5, 0.5 ;  /* 0x3f0000000505a820 */ /* 0x000fe20000400000 */
[----:B------:R-:W2:Y:S01]  /*c7b0*/  MUFU.EX2 R96, R6 ;  /* 0x0000000600607308 */ /* 0x000ea20000000800 */
[----:B---3--:R-:W-:Y:S01]  /*c7c0*/  @!P0 FMUL R94, R94, R94 ;  /* 0x0000005e5e5e8220 */ /* 0x008fe20000400000 */
[----:B------:R-:W-:-:S05]  /*c7d0*/  FSETP.GEU.AND P0, PT, R11, -126, PT ;  /* 0xc2fc00000b00780b */ /* 0x000fca0003f0e000 */
[----:B------:R-:W-:Y:S01]  /*c7e0*/  @!P1 FMUL R10, R10, 0.5 ;  /* 0x3f0000000a0a9820 */ /* 0x000fe20000400000 */
[----:B------:R3:W5:Y:S01]  /*c7f0*/  MUFU.EX2 R97, R7 ;  /* 0x0000000700617308 */ /* 0x0007620000000800 */
[----:B-1----:R-:W-:Y:S02]  /*c800*/  FFMA2 R8, R100.F32x2.HI_LO, UR36.F32, R0.F32 ;  /* 0x0000002464087c49 */ /* 0x002fe40009200000 */
[----:B----4-:R-:W-:-:S03]  /*c810*/  @!P6 FMUL R95, R95, R95 ;  /* 0x0000005f5f5fe220 */ /* 0x010fc60000400000 */
[----:B------:R-:W-:Y:S01]  /*c820*/  FSETP.GEU.AND P6, PT, R8, -126, PT ;  /* 0xc2fc00000800780b */ /* 0x000fe20003fce000 */
[----:B------:R-:W-:Y:S01]  /*c830*/  @!P0 FMUL R11, R11, 0.5 ;  /* 0x3f0000000b0b8820 */ /* 0x000fe20000400000 */
[----:B------:R-:W1:Y:S01]  /*c840*/  MUFU.EX2 R98, R4 ;  /* 0x0000000400627308 */ /* 0x000e620000000800 */
[----:B--2---:R-:W-:Y:S01]  /*c850*/  @!P5 FMUL R96, R96, R96 ;  /* 0x000000606060d220 */ /* 0x004fe20000400000 */
[----:B------:R-:W-:-:S06]  /*c860*/  FSETP.GEU.AND P5, PT, R9, -126, PT ;  /* 0xc2fc00000900780b */ /* 0x000fcc0003fae000 */
[----:B------:R2:W4:Y:S01]  /*c870*/  MUFU.EX2 R99, R5 ;  /* 0x0000000500637308 */ /* 0x0005220000000800 */
[----:B---3--:R-:W-:Y:S02]  /*c880*/  FFMA2 R6, R102.F32x2.HI_LO, UR36.F32, R0.F32 ;  /* 0x0000002466067c49 */ /* 0x008fe40009200000 */
[----:B-----5:R-:W-:Y:S01]  /*c890*/  @!P4 FMUL R97, R97, R97 ;  /* 0x000000616161c220 */ /* 0x020fe20000400000 */
[----:B------:R-:W-:Y:S02]  /*c8a0*/  @!P6 FMUL R8, R8, 0.5 ;  /* 0x3f0000000808e820 */ /* 0x000fe40000400000 */
[----:B------:R-:W-:Y:S01]  /*c8b0*/  FSETP.GEU.AND P4, PT, R6, -126, PT ;  /* 0xc2fc00000600780b */ /* 0x000fe20003f8e000 */
[----:B------:R-:W-:Y:S01]  /*c8c0*/  @!P5 FMUL R9, R9, 0.5 ;  /* 0x3f0000000909d820 */ /* 0x000fe20000400000 */
[----:B------:R-:W3:Y:S01]  /*c8d0*/  MUFU.EX2 R100, R10 ;  /* 0x0000000a00647308 */ /* 0x000ee20000000800 */
[----:B-1----:R-:W-:Y:S01]  /*c8e0*/  @!P3 FMUL R98, R98, R98 ;  /* 0x000000626262b220 */ /* 0x002fe20000400000 */
[----:B------:R-:W-:-:S06]  /*c8f0*/  FSETP.GEU.AND P3, PT, R7, -126, PT ;  /* 0xc2fc00000700780b */ /* 0x000fcc0003f6e000 */
[----:B------:R1:W5:Y:S01]  /*c900*/  MUFU.EX2 R101, R11 ;  /* 0x0000000b00657308 */ /* 0x0003620000000800 */
[----:B--2---:R-:W-:Y:S02]  /*c910*/  FFMA2 R4, R104.F32x2.HI_LO, UR36.F32, R0.F32 ;  /* 0x0000002468047c49 */ /* 0x004fe40009200000 */
[----:B----4-:R-:W-:Y:S01]  /*c920*/  @!P2 FMUL R99, R99, R99 ;  /* 0x000000636363a220 */ /* 0x010fe20000400000 */
[----:B------:R-:W-:Y:S02]  /*c930*/  @!P4 FMUL R6, R6, 0.5 ;  /* 0x3f0000000606c820 */ /* 0x000fe40000400000 */
[----:B------:R-:W-:Y:S01]  /*c940*/  FSETP.GEU.AND P2, PT, R4, -126, PT ;  /* 0xc2fc00000400780b */ /* 0x000fe20003f4e000 */
[----:B------:R-:W-:Y:S01]  /*c950*/  @!P3 FMUL R7, R7, 0.5 ;  /* 0x3f0000000707b820 */ /* 0x000fe20000400000 */
[----:B------:R-:W2:Y:S01]  /*c960*/  MUFU.EX2 R102, R8 ;  /* 0x0000000800667308 */ /* 0x000ea20000000800 */
[----:B---3--:R-:W-:Y:S01]  /*c970*/  @!P1 FMUL R100, R100, R100 ;  /* 0x0000006464649220 */ /* 0x008fe20000400000 */
[----:B------:R-:W-:-:S06]  /*c980*/  FSETP.GEU.AND P1, PT, R5, -126, PT ;  /* 0xc2fc00000500780b */ /* 0x000fcc0003f2e000 */
[----:B------:R3:W4:Y:S01]  /*c990*/  MUFU.EX2 R103, R9 ;  /* 0x0000000900677308 */ /* 0x0007220000000800 */
[----:B-1----:R-:W-:Y:S02]  /*c9a0*/  FFMA2 R10, R106.F32x2.HI_LO, UR36.F32, R0.F32 ;  /* 0x000000246a0a7c49 */ /* 0x002fe40009200000 */
[----:B-----5:R-:W-:Y:S01]  /*c9b0*/  @!P0 FMUL R101, R101, R101 ;  /* 0x0000006565658220 */ /* 0x020fe20000400000 */
[----:B------:R-:W-:Y:S02]  /*c9c0*/  @!P2 FMUL R4, R4, 0.5 ;  /* 0x3f0000000404a820 */ /* 0x000fe40000400000 */
[----:B------:R-:W-:Y:S01]  /*c9d0*/  FSETP.GEU.AND P0, PT, R10, -126, PT ;  /* 0xc2fc00000a00780b */ /* 0x000fe20003f0e000 */
[----:B------:R-:W-:Y:S01]  /*c9e0*/  @!P1 FMUL R5, R5, 0.5 ;  /* 0x3f00000005059820 */ /* 0x000fe20000400000 */
[----:B------:R-:W1:Y:S01]  /*c9f0*/  MUFU.EX2 R104, R6 ;  /* 0x0000000600687308 */ /* 0x000e620000000800 */
[----:B--2---:R-:W-:Y:S01]  /*ca00*/  @!P6 FMUL R102, R102, R102 ;  /* 0x000000666666e220 */ /* 0x004fe20000400000 */
[----:B------:R-:W-:-:S06]  /*ca10*/  FSETP.GEU.AND P6, PT, R11, -126, PT ;  /* 0xc2fc00000b00780b */ /* 0x000fcc0003fce000 */
[----:B------:R2:W5:Y:S01]  /*ca20*/  MUFU.EX2 R105, R7 ;  /* 0x0000000700697308 */ /* 0x0005620000000800 */
[----:B---3--:R-:W-:Y:S02]  /*ca30*/  FFMA2 R8, R108.F32x2.HI_LO, UR36.F32, R0.F32 ;  /* 0x000000246c087c49 */ /* 0x008fe40009200000 */
[----:B------:R-:W-:Y:S01]  /*ca40*/  @!P0 FMUL R10, R10, 0.5 ;  /* 0x3f0000000a0a8820 */ /* 0x000fe20000400000 */
[----:B----4-:R-:W-:Y:S02]  /*ca50*/  @!P5 FMUL R103, R103, R103 ;  /* 0x000000676767d220 */ /* 0x010fe40000400000 */
[----:B------:R-:W-:Y:S01]  /*ca60*/  FSETP.GEU.AND P5, PT, R8, -126, PT ;  /* 0xc2fc00000800780b */ /* 0x000fe20003fae000 */
[----:B------:R-:W-:Y:S01]  /*ca70*/  @!P6 FMUL R11, R11, 0.5 ;  /* 0x3f0000000b0be820 */ /* 0x000fe20000400000 */
[----:B------:R-:W3:Y:S01]  /*ca80*/  MUFU.EX2 R106, R4 ;  /* 0x00000004006a7308 */ /* 0x000ee20000000800 */
[----:B-1----:R-:W-:Y:S01]  /*ca90*/  @!P4 FMUL R104, R104, R104 ;  /* 0x000000686868c220 */ /* 0x002fe20000400000 */
[----:B------:R-:W-:-:S06]  /*caa0*/  FSETP.GEU.AND P4, PT, R9, -126, PT ;  /* 0xc2fc00000900780b */ /* 0x000fcc0003f8e000 */
[----:B------:R1:W4:Y:S01]  /*cab0*/  MUFU.EX2 R107, R5 ;  /* 0x00000005006b7308 */ /* 0x0003220000000800 */
[----:B--2---:R-:W-:Y:S02]  /*cac0*/  FFMA2 R6, R110.F32x2.HI_LO, UR36.F32, R0.F32 ;  /* 0x000000246e067c49 */ /* 0x004fe40009200000 */
[----:B-----5:R-:W-:Y:S01]  /*cad0*/  @!P3 FMUL R105, R105, R105 ;  /* 0x000000696969b220 */ /* 0x020fe20000400000 */
[----:B------:R-:W-:Y:S02]  /*cae0*/  @!P5 FMUL R8, R8, 0.5 ;  /* 0x3f0000000808d820 */ /* 0x000fe40000400000 */
[----:B------:R-:W-:Y:S01]  /*caf0*/  FSETP.GEU.AND P3, PT, R6, -126, PT ;  /* 0xc2fc00000600780b */ /* 0x000fe20003f6e000 */
[----:B------:R-:W-:Y:S01]  /*cb00*/  @!P4 FMUL R9, R9, 0.5 ;  /* 0x3f0000000909c820 */ /* 0x000fe20000400000 */
[----:B------:R-:W2:Y:S01]  /*cb10*/  MUFU.EX2 R108, R10 ;  /* 0x0000000a006c7308 */ /* 0x000ea20000000800 */
[----:B---3--:R-:W-:Y:S01]  /*cb20*/  @!P2 FMUL R106, R106, R106 ;  /* 0x0000006a6a6aa220 */ /* 0x008fe20000400000 */
[----:B------:R-:W-:-:S06]  /*cb30*/  FSETP.GEU.AND P2, PT, R7, -126, PT ;  /* 0xc2fc00000700780b */ /* 0x000fcc0003f4e000 */
[----:B------:R3:W5:Y:S01]  /*cb40*/  MUFU.EX2 R109, R11 ;  /* 0x0000000b006d7308 */ /* 0x0007620000000800 */
[----:B-1----:R-:W-:Y:S02]  /*cb50*/  FFMA2 R4, R112.F32x2.HI_LO, UR36.F32, R0.F32 ;  /* 0x0000002470047c49 */ /* 0x002fe40009200000 */
[----:B----4-:R-:W-:Y:S01]  /*cb60*/  @!P1 FMUL R107, R107, R107 ;  /* 0x0000006b6b6b9220 */ /* 0x010fe20000400000 */
[----:B------:R-:W-:Y:S02]  /*cb70*/  @!P3 FMUL R6, R6, 0.5 ;  /* 0x3f0000000606b820 */ /* 0x000fe40000400000 */
[----:B------:R-:W-:Y:S01]  /*cb80*/  FSETP.GEU.AND P1, PT, R4, -126, PT ;  /* 0xc2fc00000400780b */ /* 0x000fe20003f2e000 */
[----:B------:R-:W-:Y:S01]  /*cb90*/  @!P2 FMUL R7, R7, 0.5 ;  /* 0x3f0000000707a820 */ /* 0x000fe20000400000 */
[----:B------:R-:W1:Y:S01]  /*cba0*/  MUFU.EX2 R110, R8 ;  /* 0x00000008006e7308 */ /* 0x000e620000000800 */
[----:B--2---:R-:W-:Y:S01]  /*cbb0*/  @!P0 FMUL R108, R108, R108 ;  /* 0x0000006c6c6c8220 */ /* 0x004fe20000400000 */
[----:B------:R-:W-:-:S06]  /*cbc0*/  FSETP.GEU.AND P0, PT, R5, -126, PT ;  /* 0xc2fc00000500780b */ /* 0x000fcc0003f0e000 */
[----:B------:R2:W4:Y:S01]  /*cbd0*/  MUFU.EX2 R111, R9 ;  /* 0x00000009006f7308 */ /* 0x0005220000000800 */
[----:B---3--:R-:W-:Y:S02]  /*cbe0*/  FFMA2 R10, R114.F32x2.HI_LO, UR36.F32, R0.F32 ;  /* 0x00000024720a7c49 */ /* 0x008fe40009200000 */
[----:B------:R-:W-:Y:S01]  /*cbf0*/  @!P1 FMUL R4, R4, 0.5 ;  /* 0x3f00000004049820 */ /* 0x000fe20000400000 */
[----:B-----5:R-:W-:Y:S02]  /*cc00*/  @!P6 FMUL R109, R109, R109 ;  /* 0x0000006d6d6de220 */ /* 0x020fe40000400000 */
        /* <DEDUP_REMOVED lines=23> */
[----:B------:R-:W2:Y:S01]  /*cd80*/  MUFU.EX2 R118, R8 ;  /* 0x0000000800767308 */ /* 0x000ea20000000800 */
[----:B---3--:R-:W-:Y:S01]  /*cd90*/  FFMA2 R4, R120.F32x2.HI_LO, UR36.F32, R0.F32 ;  /* 0x0000002478047c49 */ /* 0x008fe20009200000 */
[----:B------:R-:W-:Y:S01]  /*cda0*/  MOV R0, UR5 ;  /* 0x0000000500007c02 */ /* 0x000fe20008000f00 */
[----:B----4-:R-:W-:Y:S01]  /*cdb0*/  @!P0 FMUL R115, R115, R115 ;  /* 0x0000007373738220 */ /* 0x010fe20000400000 */
[----:B------:R-:W-:Y:S02]  /*cdc0*/  @!P2 FMUL R6, R6, 0.5 ;  /* 0x3f0000000606a820 */ /* 0x000fe40000400000 */
[----:B------:R-:W-:Y:S01]  /*cdd0*/  FSETP.GEU.AND P0, PT, R4, -126, PT ;  /* 0xc2fc00000400780b */ /* 0x000fe20003f0e000 */
[----:B------:R-:W-:Y:S01]  /*cde0*/  @!P1 FMUL R7, R7, 0.5 ;  /* 0x3f00000007079820 */ /* 0x000fe20000400000 */
[----:B------:R-:W3:Y:S01]  /*cdf0*/  MUFU.EX2 R116, R10 ;  /* 0x0000000a00747308 */ /* 0x000ee20000000800 */
[----:B-1----:R-:W-:Y:S01]  /*ce00*/  @!P5 FMUL R117, R117, R117 ;  /* 0x000000757575d220 */ /* 0x002fe20000400000 */
[----:B------:R-:W-:Y:S01]  /*ce10*/  FSETP.GEU.AND P5, PT, R150, -126, PT ;  /* 0xc2fc00009600780b */ /* 0x000fe20003fae000 */
[----:B------:R1:W-:Y:S05]  /*ce20*/  SYNCS.ARRIVE.TRANS64.A1T0 RZ, [R0+UR37+0xa0d0], RZ ;  /* 0x00a0d0ff00ff79a7 */ /* 0x0003ea0008100025 */
[----:B------:R-:W4:Y:S01]  /*ce30*/  MUFU.EX2 R119, R9 ;  /* 0x0000000900777308 */ /* 0x000f220000000800 */
[----:B--2---:R-:W-:Y:S01]  /*ce40*/  @!P4 FMUL R118, R118, R118 ;  /* 0x000000767676c220 */ /* 0x004fe20000400000 */
[----:B------:R-:W-:Y:S01]  /*ce50*/  FSETP.GEU.AND P4, PT, R151, -126, PT ;  /* 0xc2fc00009700780b */ /* 0x000fe20003f8e000 */
[----:B------:R-:W-:-:S04]  /*ce60*/  @!P0 FMUL R4, R4, 0.5 ;  /* 0x3f00000004048820 */ /* 0x000fc80000400000 */
[----:B------:R-:W-:Y:S01]  /*ce70*/  @!P5 FMUL R150, R150, 0.5 ;  /* 0x3f0000009696d820 */ /* 0x000fe20000400000 */
[----:B------:R-:W2:Y:S01]  /*ce80*/  MUFU.EX2 R120, R6 ;  /* 0x0000000600787308 */ /* 0x000ea20000000800 */
[----:B---3--:R-:W-:Y:S01]  /*ce90*/  @!P6 FMUL R116, R116, R116 ;  /* 0x000000747474e220 */ /* 0x008fe20000400000 */
[----:B------:R-:W-:-:S05]  /*cea0*/  FSETP.GEU.AND P6, PT, R5, -126, PT ;  /* 0xc2fc00000500780b */ /* 0x000fca0003fce000 */
[----:B------:R-:W-:Y:S01]  /*ceb0*/  @!P4 FMUL R151, R151, 0.5 ;  /* 0x3f0000009797c820 */ /* 0x000fe20000400000 */
[----:B------:R-:W3:Y:S01]  /*cec0*/  MUFU.EX2 R121, R7 ;  /* 0x0000000700797308 */ /* 0x000ee20000000800 */
[----:B----4-:R-:W-:Y:S01]  /*ced0*/  @!P3 FMUL R119, R119, R119 ;  /* 0x000000777777b220 */ /* 0x010fe20000400000 */
[----:B------:R-:W-:-:S05]  /*cee0*/  FSETP.GEU.AND P3, PT, R24, -126, PT ;  /* 0xc2fc00001800780b */ /* 0x000fca0003f6e000 */
[----:B------:R-:W-:Y:S01]  /*cef0*/  @!P6 FMUL R5, R5, 0.5 ;  /* 0x3f0000000505e820 */ /* 0x000fe20000400000 */
[----:B------:R-:W4:Y:S01]  /*cf00*/  MUFU.EX2 R122, R4 ;  /* 0x00000004007a7308 */ /* 0x000f220000000800 */
        /* <DEDUP_REMOVED lines=29> */
[----:B------:R-:W-:-:S04]  /*d0e0*/  FSETP.GEU.AND P2, PT, R32, -126, PT ;  /* 0xc2fc00002000780b */ /* 0x000fc80003f4e000 */
[----:B------:R-:W-:Y:S01]  /*d0f0*/  F2FP.F16.F32.PACK_AB R24, R153, R152 ;  /* 0x000000989918723e */ /* 0x000fe200000000ff */
[----:B------:R-:W-:Y:S01]  /*d100*/  @!P3 FMUL R31, R31, 0.5 ;  /* 0x3f0000001f1fb820 */ /* 0x000fe20000400000 */
[----:B------:R-:W3:Y:S01]  /*d110*/  MUFU.EX2 R158, R28 ;  /* 0x0000001c009e7308 */ /* 0x000ee20000000800 */
[----:B----4-:R-:W-:Y:S01]  /*d120*/  @!P1 FMUL R154, R154, R154 ;  /* 0x0000009a9a9a9220 */ /* 0x010fe20000400000 */
[----:B------:R-:W-:-:S05]  /*d130*/  FSETP.GEU.AND P1, PT, R33, -126, PT ;  /* 0xc2fc00002100780b */ /* 0x000fca0003f2e000 */
[----:B------:R-:W-:Y:S01]  /*d140*/  @!P2 FMUL R32, R32, 0.5 ;  /* 0x3f0000002020a820 */ /* 0x000fe20000400000 */
[----:B------:R-:W4:Y:S01]  /*d150*/  MUFU.EX2 R159, R29 ;  /* 0x0000001d009f7308 */ /* 0x000f220000000800 */
[----:B--2---:R-:W-:Y:S01]  /*d160*/  @!P0 FMUL R155, R155, R155 ;  /* 0x0000009b9b9b8220 */ /* 0x004fe20000400000 */
[----:B------:R-:W-:-:S04]  /*d170*/  FSETP.GEU.AND P0, PT, R34, -126, PT ;  /* 0xc2fc00002200780b */ /* 0x000fc80003f0e000 */
[----:B------:R-:W-:Y:S01]  /*d180*/  F2FP.F16.F32.PACK_AB R25, R155, R154 ;  /* 0x0000009a9b19723e */ /* 0x000fe200000000ff */
[----:B------:R-:W-:Y:S01]  /*d190*/  @!P1 FMUL R33, R33, 0.5 ;  /* 0x3f00000021219820 */ /* 0x000fe20000400000 */
[----:B------:R-:W2:Y:S01]  /*d1a0*/  MUFU.EX2 R160, R30 ;  /* 0x0000001e00a07308 */ /* 0x000ea20000000800 */
[----:B---3--:R-:W-:Y:S01]  /*d1b0*/  @!P6 FMUL R158, R158, R158 ;  /* 0x0000009e9e9ee220 */ /* 0x008fe20000400000 */
[----:B------:R-:W-:-:S05]  /*d1c0*/  FSETP.GEU.AND P6, PT, R35, -126, PT ;  /* 0xc2fc00002300780b */ /* 0x000fca0003fce000 */
[----:B------:R-:W-:Y:S01]  /*d1d0*/  @!P0 FMUL R34, R34, 0.5 ;  /* 0x3f00000022228820 */ /* 0x000fe20000400000 */
[----:B------:R-:W3:Y:S01]  /*d1e0*/  MUFU.EX2 R161, R31 ;  /* 0x0000001f00a17308 */ /* 0x000ee20000000800 */
[----:B----4-:R-:W-:Y:S01]  /*d1f0*/  @!P5 FMUL R159, R159, R159 ;  /* 0x0000009f9f9fd220 */ /* 0x010fe20000400000 */
[----:B------:R-:W-:-:S04]  /*d200*/  FSETP.GEU.AND P5, PT, R36, -126, PT ;  /* 0xc2fc00002400780b */ /* 0x000fc80003fae000 */
[----:B------:R-:W-:Y:S01]  /*d210*/  F2FP.F16.F32.PACK_AB R26, R159, R158 ;  /* 0x0000009e9f1a723e */ /* 0x000fe200000000ff */
        /* <DEDUP_REMOVED lines=120> */
[----:B------:R-:W-:Y:S02]  /*d9a0*/  FSETP.GEU.AND P6, PT, R67, -126, PT ;  /* 0xc2fc00004300780b */ /* 0x000fe40003fce000 */
[----:B------:R-:W-:-:S03]  /*d9b0*/  F2FP.F16.F32.PACK_AB R60, R129, R128 ;  /* 0x00000080813c723e */ /* 0x000fc600000000ff */
[----:B------:R-:W-:Y:S01]  /*d9c0*/  @!P0 FMUL R66, R66, 0.5 ;  /* 0x3f00000042428820 */ /* 0x000fe20000400000 */
[----:B------:R-:W4:Y:S01]  /*d9d0*/  MUFU.EX2 R189, R63 ;  /* 0x0000003f00bd7308 */ /* 0x000f220000000800 */
[----:B--2---:R-:W-:Y:S01]  /*d9e0*/  @!P5 FMUL R187, R187, R187 ;  /* 0x000000bbbbbbd220 */ /* 0x004fe20000400000 */
[----:B------:R-:W-:Y:S02]  /*d9f0*/  FSETP.GEU.AND P5, PT, R68, -126, PT ;  /* 0xc2fc00004400780b */ /* 0x000fe40003fae000 */
[----:B------:R-:W-:Y:S02]  /*da00*/  F2FP.F16.F32.PACK_AB R61, R131, R130 ;  /* 0x00000082833d723e */ /* 0x000fe400000000ff */
[----:B------:R-:W-:Y:S01]  /*da10*/  F2FP.F16.F32.PACK_AB R40, R187, R186 ;  /* 0x000000babb28723e */ /* 0x000fe200000000ff */
[----:B------:R-:W-:Y:S01]  /*da20*/  @!P6 FMUL R67, R67, 0.5 ;  /* 0x3f0000004343e820 */ /* 0x000fe20000400000 */
[----:B------:R-:W2:Y:S01]  /*da30*/  MUFU.EX2 R42, R64 ;  /* 0x00000040002a7308 */ /* 0x000ea20000000800 */
[----:B---3--:R-:W-:Y:S01]  /*da40*/  @!P4 FMUL R188, R188, R188 ;  /* 0x000000bcbcbcc220 */ /* 0x008fe20000400000 */
[----:B------:R-:W-:-:S02]  /*da50*/  FSETP.GEU.AND P4, PT, R69, -126, PT ;  /* 0xc2fc00004500780b */ /* 0x000fc40003f8e000 */
[----:B------:R-:W-:-:S03]  /*da60*/  F2FP.F16.F32.PACK_AB R62, R133, R132 ;  /* 0x00000084853e723e */ /* 0x000fc600000000ff */
[----:B------:R-:W-:Y:S01]  /*da70*/  @!P5 FMUL R68, R68, 0.5 ;  /* 0x3f0000004444d820 */ /* 0x000fe20000400000 */
[----:B------:R-:W3:Y:S01]  /*da80*/  MUFU.EX2 R50, R65 ;  /* 0x0000004100327308 */ /* 0x000ee20000000800 */
[----:B----4-:R-:W-:Y:S01]  /*da90*/  @!P3 FMUL R189, R189, R189 ;  /* 0x000000bdbdbdb220 */ /* 0x010fe20000400000 */
[----:B------:R-:W-:Y:S02]  /*daa0*/  FSETP.GEU.AND P3, PT, R70, -126, PT ;  /* 0xc2fc00004600780b */ /* 0x000fe40003f6e000 */
[----:B------:R-:W-:Y:S02]  /*dab0*/  F2FP.F16.F32.PACK_AB R63, R135, R134 ;  /* 0x00000086873f723e */ /* 0x000fe400000000ff */
[----:B------:R-:W-:Y:S01]  /*dac0*/  F2FP.F16.F32.PACK_AB R41, R189, R188 ;  /* 0x000000bcbd29723e */ /* 0x000fe200000000ff */
[----:B------:R-:W-:Y:S01]  /*dad0*/  @!P4 FMUL R69, R69, 0.5 ;  /* 0x3f0000004545c820 */ /* 0x000fe20000400000 */
[----:B------:R-:W4:Y:S01]  /*dae0*/  MUFU.EX2 R43, R66 ;  /* 0x00000042002b7308 */ /* 0x000f220000000800 */
[----:B--2---:R-:W-:Y:S01]  /*daf0*/  @!P2 FMUL R42, R42, R42 ;  /* 0x0000002a2a2aa220 */ /* 0x004fe20000400000 */
[----:B------:R-:W-:-:S02]  /*db00*/  FSETP.GEU.AND P2, PT, R71, -126, PT ;  /* 0xc2fc00004700780b */ /* 0x000fc40003f4e000 */
[----:B------:R-:W-:Y:S02]  /*db10*/  F2FP.F16.F32.PACK_AB R64, R137, R136 ;  /* 0x000000888940723e */ /* 0x000fe400000000ff */
[----:B------:R2:W-:Y:S01]  /*db20*/  STL [R1+0x18], R42 ;  /* 0x0000182a01007387 */ /* 0x0005e20000100800 */
[----:B------:R-:W-:Y:S01]  /*db30*/  @!P3 FMUL R70, R70, 0.5 ;  /* 0x3f0000004646b820 */ /* 0x000fe20000400000 */
[----:B------:R-:W5:Y:S01]  /*db40*/  MUFU.EX2 R49, R67 ;  /* 0x0000004300317308 */ /* 0x000f620000000800 */
[----:B---3--:R-:W-:Y:S01]  /*db50*/  @!P1 FMUL R50, R50, R50 ;  /* 0x0000003232329220 */ /* 0x008fe20000400000 */
[----:B------:R-:W-:Y:S02]  /*db60*/  FSETP.GEU.AND P1, PT, R72, -126, PT ;  /* 0xc2fc00004800780b */ /* 0x000fe40003f2e000 */
[----:B------:R-:W-:Y:S02]  /*db70*/  F2FP.F16.F32.PACK_AB R65, R139, R138 ;  /* 0x0000008a8b41723e */ /* 0x000fe400000000ff */
[----:B------:R-:W-:Y:S01]  /*db80*/  STL [R1+0x1c], R50 ;  /* 0x00001c3201007387 */ /* 0x000fe20000100800 */
[----:B------:R-:W-:Y:S01]  /*db90*/  @!P2 FMUL R71, R71, 0.5 ;  /* 0x3f0000004747a820 */ /* 0x000fe20000400000 */
[----:B------:R-:W3:Y:S01]  /*dba0*/  MUFU.EX2 R44, R68 ;  /* 0x00000044002c7308 */ /* 0x000ee20000000800 */
[----:B----4-:R-:W-:Y:S01]  /*dbb0*/  @!P0 FMUL R43, R43, R43 ;  /* 0x0000002b2b2b8220 */ /* 0x010fe20000400000 */
[----:B------:R-:W-:-:S02]  /*dbc0*/  FSETP.GEU.AND P0, PT, R73, -126, PT ;  /* 0xc2fc00004900780b */ /* 0x000fc40003f0e000 */
[----:B------:R-:W-:Y:S02]  /*dbd0*/  F2FP.F16.F32.PACK_AB R66, R141, R140 ;  /* 0x0000008c8d42723e */ /* 0x000fe400000000ff */
[----:B------:R4:W-:Y:S01]  /*dbe0*/  STL [R1+0x20], R43 ;  /* 0x0000202b01007387 */ /* 0x0009e20000100800 */
[----:B------:R-:W-:Y:S01]  /*dbf0*/  @!P1 FMUL R72, R72, 0.5 ;  /* 0x3f00000048489820 */ /* 0x000fe20000400000 */
[----:B------:R-:W1:Y:S01]  /*dc00*/  MUFU.EX2 R48, R69 ;  /* 0x0000004500307308 */ /* 0x000e620000000800 */
[----:B-----5:R-:W-:Y:S01]  /*dc10*/  @!P6 FMUL R49, R49, R49 ;  /* 0x000000313131e220 */ /* 0x020fe20000400000 */
[----:B------:R-:W-:Y:S02]  /*dc20*/  FSETP.GEU.AND P6, PT, R74, -126, PT ;  /* 0xc2fc00004a00780b */ /* 0x000fe40003fce000 */
[----:B------:R-:W-:Y:S02]  /*dc30*/  F2FP.F16.F32.PACK_AB R67, R143, R142 ;  /* 0x0000008e8f43723e */ /* 0x000fe400000000ff */
[----:B------:R-:W-:Y:S01]  /*dc40*/  STL [R1+0x24], R49 ;  /* 0x0000243101007387 */ /* 0x000fe20000100800 */
[----:B------:R-:W-:Y:S01]  /*dc50*/  @!P0 FMUL R73, R73, 0.5 ;  /* 0x3f00000049498820 */ /* 0x000fe20000400000 */
[----:B------:R-:W5:Y:S01]  /*dc60*/  MUFU.EX2 R45, R70 ;  /* 0x00000046002d7308 */ /* 0x000f620000000800 */
[----:B---3--:R-:W-:Y:S01]  /*dc70*/  @!P5 FMUL R44, R44, R44 ;  /* 0x0000002c2c2cd220 */ /* 0x008fe20000400000 */
[----:B------:R-:W-:-:S02]  /*dc80*/  FSETP.GEU.AND P5, PT, R75, -126, PT ;  /* 0xc2fc00004b00780b */ /* 0x000fc40003fae000 */
[----:B--2---:R-:W-:Y:S02]  /*dc90*/  F2FP.F16.F32.PACK_AB R42, R50, R42 ;  /* 0x0000002a322a723e */ /* 0x004fe400000000ff */
[----:B------:R2:W-:Y:S01]  /*dca0*/  STL [R1+0x28], R44 ;  /* 0x0000282c01007387 */ /* 0x0005e20000100800 */
[----:B------:R-:W-:Y:S01]  /*dcb0*/  @!P6 FMUL R74, R74, 0.5 ;  /* 0x3f0000004a4ae820 */ /* 0x000fe20000400000 */
[----:B------:R-:W3:Y:S01]  /*dcc0*/  MUFU.EX2 R47, R71 ;  /* 0x00000047002f7308 */ /* 0x000ee20000000800 */
[----:B-1----:R-:W-:Y:S01]  /*dcd0*/  @!P4 FMUL R48, R48, R48 ;  /* 0x000000303030c220 */ /* 0x002fe20000400000 */
[----:B------:R-:W-:Y:S02]  /*dce0*/  FSETP.GEU.AND P4, PT, R76, -126, PT ;  /* 0xc2fc00004c00780b */ /* 0x000fe40003f8e000 */
[----:B------:R-:W-:Y:S02]  /*dcf0*/  F2FP.F16.F32.PACK_AB R68, R145, R144 ;  /* 0x000000909144723e */ /* 0x000fe400000000ff */
[----:B------:R-:W-:Y:S01]  /*dd00*/  STL [R1+0x2c], R48 ;  /* 0x00002c3001007387 */ /* 0x000fe20000100800 */
[----:B------:R-:W-:Y:S01]  /*dd10*/  @!P5 FMUL R75, R75, 0.5 ;  /* 0x3f0000004b4bd820 */ /* 0x000fe20000400000 */
[----:B------:R-:W1:Y:S01]  /*dd20*/  MUFU.EX2 R5, R72 ;  /* 0x0000004800057308 */ /* 0x000e620000000800 */
[----:B-----5:R-:W-:Y:S01]  /*dd30*/  @!P3 FMUL R45, R45, R45 ;  /* 0x0000002d2d2db220 */ /* 0x020fe20000400000 */
[----:B------:R-:W-:-:S02]  /*dd40*/  FSETP.GEU.AND P3, PT, R77, -126, PT ;  /* 0xc2fc00004d00780b */ /* 0x000fc40003f6e000 */
[----:B----4-:R-:W-:Y:S02]  /*dd50*/  F2FP.F16.F32.PACK_AB R43, R49, R43 ;  /* 0x0000002b312b723e */ /* 0x010fe400000000ff */
        /* <DEDUP_REMOVED lines=9> */
[----:B-1----:R-:W-:Y:S01]  /*ddf0*/  @!P1 FMUL R5, R5, R5 ;  /* 0x0000000505059220 */ /* 0x002fe20000400000 */
[----:B------:R-:W-:-:S02]  /*de00*/  FSETP.GEU.AND P1, PT, R79, -126, PT ;  /* 0xc2fc00004f00780b */ /* 0x000fc40003f2e000 */
[----:B--2---:R-:W-:Y:S02]  /*de10*/  F2FP.F16.F32.PACK_AB R44, R48, R44 ;  /* 0x0000002c302c723e */ /* 0x004fe400000000ff */
[----:B------:R-:W-:Y:S01]  /*de20*/  STL [R1+0x38], R5 ;  /* 0x0000380501007387 */ /* 0x000fe20000100800 */
[----:B------:R-:W-:Y:S01]  /*de30*/  @!P2 FMUL R78, R78, 0.5 ;  /* 0x3f0000004e4ea820 */ /* 0x000fe20000400000 */
[----:B------:R-:W1:Y:S01]  /*de40*/  MUFU.EX2 R4, R75 ;  /* 0x0000004b00047308 */ /* 0x000e620000000800 */
[----:B-----5:R-:W-:Y:S01]  /*de50*/  @!P0 FMUL R46, R46, R46 ;  /* 0x0000002e2e2e8220 */ /* 0x020fe20000400000 */
[----:B------:R-:W-:Y:S02]  /*de60*/  FSETP.GEU.AND P0, PT, R80, -126, PT ;  /* 0xc2fc00005000780b */ /* 0x000fe40003f0e000 */
[----:B------:R-:W-:Y:S02]  /*de70*/  F2FP.F16.F32.PACK_AB R70, R149, R148 ;  /* 0x000000949546723e */ /* 0x000fe400000000ff */
[----:B------:R2:W-:Y:S01]  /*de80*/  STL [R1+0x3c], R46 ;  /* 0x00003c2e01007387 */ /* 0x0005e20000100800 */
[----:B------:R-:W-:Y:S01]  /*de90*/  @!P1 FMUL R79, R79, 0.5 ;  /* 0x3f0000004f4f9820 */ /* 0x000fe20000400000 */
[----:B------:R-:W5:Y:S01]  /*dea0*/  MUFU.EX2 R9, R76 ;  /* 0x0000004c00097308 */ /* 0x000f620000000800 */
[----:B---3--:R-:W-:Y:S01]  /*deb0*/  @!P6 FMUL R7, R7, R7 ;  /* 0x000000070707e220 */ /* 0x008fe20000400000 */
[----:B------:R-:W-:-:S02]  /*dec0*/  FSETP.GEU.AND P6, PT, R81, -126, PT ;  /* 0xc2fc00005100780b */ /* 0x000fc40003fce000 */
[----:B----4-:R-:W-:Y:S02]  /*ded0*/  F2FP.F16.F32.PACK_AB R45, R47, R45 ;  /* 0x0000002d2f2d723e */ /* 0x010fe400000000ff */
[----:B------:R3:W-:Y:S01]  /*dee0*/  STL [R1+0x40], R7 ;  /* 0x0000400701007387 */ /* 0x0007e20000100800 */
[----:B------:R-:W-:Y:S01]  /*def0*/  @!P0 FMUL R80, R80, 0.5 ;  /* 0x3f00000050508820 */ /* 0x000fe20000400000 */
[----:B------:R-:W4:Y:S01]  /*df00*/  MUFU.EX2 R6, R77 ;  /* 0x0000004d00067308 */ /* 0x000f220000000800 */
[----:B-1----:R-:W-:Y:S01]  /*df10*/  @!P5 FMUL R4, R4, R4 ;  /* 0x000000040404d220 */ /* 0x002fe20000400000 */
[----:B------:R-:W-:Y:S02]  /*df20*/  FSETP.GEU.AND P5, PT, R82, -126, PT ;  /* 0xc2fc00005200780b */ /* 0x000fe40003fae000 */
[----:B------:R-:W-:Y:S02]  /*df30*/  F2FP.F16.F32.PACK_AB R71, R93, R92 ;  /* 0x0000005c5d47723e */ /* 0x000fe400000000ff */
[----:B------:R3:W-:Y:S01]  /*df40*/  STL [R1+0x44], R4 ;  /* 0x0000440401007387 */ /* 0x0007e20000100800 */
[----:B------:R-:W-:Y:S01]  /*df50*/  @!P6 FMUL R81, R81, 0.5 ;  /* 0x3f0000005151e820 */ /* 0x000fe20000400000 */
[----:B------:R-:W1:Y:S01]  /*df60*/  MUFU.EX2 R11, R78 ;  /* 0x0000004e000b7308 */ /* 0x000e620000000800 */
[----:B-----5:R-:W-:Y:S01]  /*df70*/  @!P4 FMUL R9, R9, R9 ;  /* 0x000000090909c220 */ /* 0x020fe20000400000 */
[----:B------:R-:W-:-:S02]  /*df80*/  FSETP.GEU.AND P4, PT, R83, -126, PT ;  /* 0xc2fc00005300780b */ /* 0x000fc40003f8e000 */
[----:B------:R-:W-:Y:S02]  /*df90*/  F2FP.F16.F32.PACK_AB R72, R95, R94 ;  /* 0x0000005e5f48723e */ /* 0x000fe400000000ff */
[----:B------:R3:W-:Y:S01]  /*dfa0*/  STL [R1+0x48], R9 ;  /* 0x0000480901007387 */ /* 0x0007e20000100800 */
[----:B------:R-:W-:Y:S01]  /*dfb0*/  @!P5 FMUL R82, R82, 0.5 ;  /* 0x3f0000005252d820 */ /* 0x000fe20000400000 */
[----:B------:R-:W5:Y:S01]  /*dfc0*/  MUFU.EX2 R8, R79 ;  /* 0x0000004f00087308 */ /* 0x000f620000000800 */
[----:B----4-:R-:W-:Y:S01]  /*dfd0*/  @!P3 FMUL R6, R6, R6 ;  /* 0x000000060606b220 */ /* 0x010fe20000400000 */
[----:B------:R-:W-:Y:S02]  /*dfe0*/  FSETP.GEU.AND P3, PT, R84, -126, PT ;  /* 0xc2fc00005400780b */ /* 0x000fe40003f6e000 */
[----:B------:R-:W-:Y:S02]  /*dff0*/  F2FP.F16.F32.PACK_AB R73, R97, R96 ;  /* 0x000000606149723e */ /* 0x000fe400000000ff */
[----:B------:R3:W-:Y:S01]  /*e000*/  STL [R1+0x4c], R6 ;  /* 0x00004c0601007387 */ /* 0x0007e20000100800 */
[----:B------:R-:W-:Y:S01]  /*e010*/  @!P4 FMUL R83, R83, 0.5 ;  /* 0x3f0000005353c820 */ /* 0x000fe20000400000 */
[----:B------:R-:W4:Y:S01]  /*e020*/  MUFU.EX2 R157, R80 ;  /* 0x00000050009d7308 */ /* 0x000f220000000800 */
[----:B-1----:R-:W-:Y:S01]  /*e030*/  @!P2 FMUL R11, R11, R11 ;  /* 0x0000000b0b0ba220 */ /* 0x002fe20000400000 */
        /* <DEDUP_REMOVED lines=11> */
[----:B----4-:R-:W-:Y:S01]  /*e0f0*/  @!P0 FMUL R157, R157, R157 ;  /* 0x0000009d9d9d8220 */ /* 0x010fe20000400000 */
[----:B------:R-:W-:-:S02]  /*e100*/  FSETP.GEU.AND P0, PT, R87, -126, PT ;  /* 0xc2fc00005700780b */ /* 0x000fc40003f0e000 */
[----:B------:R-:W-:Y:S02]  /*e110*/  F2FP.F16.F32.PACK_AB R76, R103, R102 ;  /* 0x00000066674c723e */ /* 0x000fe400000000ff */
[----:B------:R3:W-:Y:S01]  /*e120*/  STL [R1+0x58], R157 ;  /* 0x0000589d01007387 */ /* 0x0007e20000100800 */
[----:B------:R-:W-:Y:S01]  /*e130*/  @!P1 FMUL R86, R86, 0.5 ;  /* 0x3f00000056569820 */ /* 0x000fe20000400000 */
[----:B------:R-:W4:Y:S01]  /*e140*/  MUFU.EX2 R21, R83 ;  /* 0x0000005300157308 */ /* 0x000f220000000800 */
[----:B-1----:R-:W-:Y:S01]  /*e150*/  @!P6 FMUL R10, R10, R10 ;  /* 0x0000000a0a0ae220 */ /* 0x002fe20000400000 */
[----:B------:R-:W-:Y:S02]  /*e160*/  LOP3.LUT P6, RZ, R3, 0x3, R2, 0x48, !PT ;  /* 0x0000000303ff7812 */ /* 0x000fe400078c4802 */
[----:B------:R-:W-:Y:S02]  /*e170*/  F2FP.F16.F32.PACK_AB R77, R105, R104 ;  /* 0x00000068694d723e */ /* 0x000fe400000000ff */
[----:B------:R3:W-:Y:S01]  /*e180*/  STL [R1+0x5c], R10 ;  /* 0x00005c0a01007387 */ /* 0x0007e20000100800 */
[----:B------:R-:W-:Y:S01]  /*e190*/  @!P0 FMUL R87, R87, 0.5 ;  /* 0x3f00000057578820 */ /* 0x000fe20000400000 */
[----:B------:R-:W1:Y:S01]  /*e1a0*/  MUFU.EX2 R14, R84 ;  /* 0x00000054000e7308 */ /* 0x000e620000000800 */
[----:B-----5:R-:W-:Y:S01]  /*e1b0*/  @!P5 FMUL R20, R20, R20 ;  /* 0x000000141414d220 */ /* 0x020fe20000400000 */
[----:B------:R-:W-:-:S02]  /*e1c0*/  F2FP.F16.F32.PACK_AB R78, R107, R106 ;  /* 0x0000006a6b4e723e */ /* 0x000fc400000000ff */
[----:B------:R-:W-:Y:S02]  /*e1d0*/  F2FP.F16.F32.PACK_AB R79, R109, R108 ;  /* 0x0000006c6d4f723e */ /* 0x000fe400000000ff */
[----:B------:R3:W-:Y:S01]  /*e1e0*/  STL [R1+0x60], R20 ;  /* 0x0000601401007387 */ /* 0x0007e20000100800 */
[----:B------:R-:W-:Y:S01]  /*e1f0*/  F2FP.F16.F32.PACK_AB R80, R111, R110 ;  /* 0x0000006e6f50723e */ /* 0x000fe200000000ff */
[----:B------:R-:W5:Y:S01]  /*e200*/  MUFU.EX2 R15, R85 ;  /* 0x00000055000f7308 */ /* 0x000f620000000800 */
[----:B----4-:R-:W-:Y:S01]  /*e210*/  @!P4 FMUL R21, R21, R21 ;  /* 0x000000151515c220 */ /* 0x010fe20000400000 */
[----:B------:R-:W-:Y:S02]  /*e220*/  F2FP.F16.F32.PACK_AB R81, R113, R112 ;  /* 0x000000707151723e */ /* 0x000fe400000000ff */
[----:B------:R-:W-:Y:S02]  /*e230*/  F2FP.F16.F32.PACK_AB R82, R115, R114 ;  /* 0x000000727352723e */ /* 0x000fe400000000ff */
[----:B------:R3:W-:Y:S01]  /*e240*/  STL [R1+0x64], R21 ;  /* 0x0000641501007387 */ /* 0x0007e20000100800 */
[----:B------:R-:W-:Y:S01]  /*e250*/  F2FP.F16.F32.PACK_AB R83, R117, R116 ;  /* 0x000000747553723e */ /* 0x000fe200000000ff */
[----:B------:R-:W4:Y:S01]  /*e260*/  MUFU.EX2 R12, R86 ;  /* 0x00000056000c7308 */ /* 0x000f220000000800 */
[----:B-1----:R-:W-:Y:S01]  /*e270*/  @!P3 FMUL R14, R14, R14 ;  /* 0x0000000e0e0eb220 */ /* 0x002fe20000400000 */
[----:B------:R-:W-:-:S02]  /*e280*/  F2FP.F16.F32.PACK_AB R84, R119, R118 ;  /* 0x000000767754723e */ /* 0x000fc400000000ff */
[----:B--2---:R-:W-:Y:S02]  /*e290*/  F2FP.F16.F32.PACK_AB R46, R46, R5 ;  /* 0x000000052e2e723e */ /* 0x004fe400000000ff */
[----:B------:R3:W-:Y:S01]  /*e2a0*/  STL [R1+0x70], R14 ;  /* 0x0000700e01007387 */ /* 0x0007e20000100800 */
[----:B------:R-:W-:Y:S01]  /*e2b0*/  F2FP.F16.F32.PACK_AB R47, R4, R7 ;  /* 0x00000007042f723e */ /* 0x000fe200000000ff */
[----:B------:R-:W1:Y:S01]  /*e2c0*/  MUFU.EX2 R13, R87 ;  /* 0x00000057000d7308 */ /* 0x000e620000000800 */
[----:B-----5:R-:W-:Y:S01]  /*e2d0*/  @!P2 FMUL R15, R15, R15 ;  /* 0x0000000f0f0fa220 */ /* 0x020fe20000400000 */
[----:B------:R-:W-:Y:S02]  /*e2e0*/  F2FP.F16.F32.PACK_AB R85, R121, R120 ;  /* 0x000000787955723e */ /* 0x000fe400000000ff */
[----:B------:R-:W-:Y:S02]  /*e2f0*/  F2FP.F16.F32.PACK_AB R48, R6, R9 ;  /* 0x000000090630723e */ /* 0x000fe400000000ff */
[----:B------:R3:W-:Y:S01]  /*e300*/  STL [R1+0x74], R15 ;  /* 0x0000740f01007387 */ /* 0x0007e20000100800 */
[----:B------:R-:W-:Y:S01]  /*e310*/  F2FP.F16.F32.PACK_AB R49, R8, R11 ;  /* 0x0000000b0831723e */ /* 0x000fe200000000ff */
[----:B----4-:R-:W-:Y:S01]  /*e320*/  @!P1 FMUL R12, R12, R12 ;  /* 0x0000000c0c0c9220 */ /* 0x010fe20000400000 */
[----:B------:R-:W-:-:S02]  /*e330*/  F2FP.F16.F32.PACK_AB R86, R123, R122 ;  /* 0x0000007a7b56723e */ /* 0x000fc400000000ff */
[----:B------:R-:W-:Y:S02]  /*e340*/  F2FP.F16.F32.PACK_AB R50, R10, R157 ;  /* 0x0000009d0a32723e */ /* 0x000fe400000000ff */
[----:B------:R3:W-:Y:S01]  /*e350*/  STL [R1+0x68], R12 ;  /* 0x0000680c01007387 */ /* 0x0007e20000100800 */
[----:B------:R-:W-:Y:S01]  /*e360*/  F2FP.F16.F32.PACK_AB R51, R21, R20 ;  /* 0x000000141533723e */ /* 0x000fe200000000ff */
[----:B-1----:R-:W-:Y:S01]  /*e370*/  @!P0 FMUL R13, R13, R13 ;  /* 0x0000000d0d0d8220 */ /* 0x002fe20000400000 */
[----:B------:R-:W-:Y:S02]  /*e380*/  F2FP.F16.F32.PACK_AB R87, R151, R150 ;  /* 0x000000969757723e */ /* 0x000fe400000000ff */
[----:B------:R-:W-:Y:S02]  /*e390*/  F2FP.F16.F32.PACK_AB R52, R15, R14 ;  /* 0x0000000e0f34723e */ /* 0x000fe400000000ff */
[----:B------:R3:W-:Y:S01]  /*e3a0*/  STL [R1+0x6c], R13 ;  /* 0x00006c0d01007387 */ /* 0x0007e20000100800 */
[----:B------:R-:W-:Y:S01]  /*e3b0*/  F2FP.F16.F32.PACK_AB R53, R13, R12 ;  /* 0x0000000c0d35723e */ /* 0x000fe200000000ff */
[----:B------:R-:W-:Y:S06]  /*e3c0*/  @!P6 BRA `(.L_x_233) ;  /* 0x000000000040e947 */ /* 0x000fec0003800000 */
[----:B------:R-:W-:Y:S01]  /*e3d0*/  MOV R2, 0x8 ;  /* 0x0000000800027802 */ /* 0x000fe20000000f00 */
[----:B------:R-:W1:Y:S01]  /*e3e0*/  LDCU.64 UR6, c[0x4][0xb0] ;  /* 0x01001600ff0677ac */ /* 0x000e620008000a00 */
[----:B---3--:R-:W-:Y:S02]  /*e3f0*/  HFMA2 R12, -RZ, RZ, 0, 5.9604644775390625e-08 ;  /* 0x00000001ff0c7431 */ /* 0x008fe400000001ff */
[----:B------:R-:W-:Y:S01]  /*e400*/  IMAD.MOV.U32 R8, RZ, RZ, 0x1be ;  /* 0x000001beff087424 */ /* 0x000fe200078e00ff */
[----:B------:R-:W2:Y:S01]  /*e410*/  LDCU.64 UR4, c[0x4][0xb8] ;  /* 0x01001700ff0477ac */ /* 0x000ea20008000a00 */
[----:B------:R-:W3:Y:S01]  /*e420*/  LDC.64 R2, c[0x4][R2] ;  /* 0x0100000002027b82 */ /* 0x000ee20000000a00 */
[----:B------:R-:W-:Y:S01]  /*e430*/  IMAD.MOV.U32 R13, RZ, RZ, RZ ;  /* 0x000000ffff0d7224 */ /* 0x000fe200078e00ff */
[----:B------:R-:W4:Y:S01]  /*e440*/  LDCU.64 UR8, c[0x4][0x20] ;  /* 0x01000400ff0877ac */ /* 0x000f220008000a00 */
[----:B-1----:R-:W-:Y:S01]  /*e450*/  IMAD.U32 R4, RZ, RZ, UR6 ;  /* 0x00000006ff047e24 */ /* 0x002fe2000f8e00ff */
[----:B------:R-:W-:Y:S01]  /*e460*/  MOV R5, UR7 ;  /* 0x0000000700057c02 */ /* 0x000fe20008000f00 */
[----:B--2---:R-:W-:Y:S01]  /*e470*/  IMAD.U32 R6, RZ, RZ, UR4 ;  /* 0x00000004ff067e24 */ /* 0x004fe2000f8e00ff */
[----:B------:R-:W-:Y:S01]  /*e480*/  MOV R7, UR5 ;  /* 0x0000000500077c02 */ /* 0x000fe20008000f00 */
[----:B----4-:R-:W-:Y:S01]  /*e490*/  IMAD.U32 R10, RZ, RZ, UR8 ;  /* 0x00000008ff0a7e24 */ /* 0x010fe2000f8e00ff */
[----:B------:R-:W-:-:S02]  /*e4a0*/  MOV R11, UR9 ;  /* 0x00000009000b7c02 */ /* 0x000fc40008000f00 */
[----:B------:R-:W-:-:S07]  /*e4b0*/  LEPC R20, `(.L_x_233) ;  /* 0x000000001014794e */ /* 0x000fce0000000000 */
[----:B---3--:R-:W-:Y:S05]  /*e4c0*/  CALL.ABS.NOINC R2 ;  /* 0x0000000002007343 */ /* 0x008fea0003c00000 */
.L_x_233:
[C---:B------:R-:W-:Y:S01]  /*e4d0*/  FSETP.NEU.AND P0, PT, R17.reuse, -INF , PT ;  /* 0xff8000001100780b */ /* 0x040fe20003f0d000 */
[----:B------:R-:W1:Y:S01]  /*e4e0*/  S2R R2, SR_TID.X ;  /* 0x0000000000027919 */ /* 0x000e620000002100 */
[----:B------:R-:W-:Y:S05]  /*e4f0*/  WARPSYNC.ALL ;  /* 0x0000000000007948 */ /* 0x000fea0003800000 */
[----:B------:R-:W-:Y:S01]  /*e500*/  FSEL R0, R17, RZ, P0 ;  /* 0x000000ff11007208 */ /* 0x000fe20000000000 */
[----:B------:R-:W-:Y:S01]  /*e510*/  UIADD3 UR4, UPT, UPT, UR40, 0x20, URZ ;  /* 0x0000002028047890 */ /* 0x000fe2000fffe0ff */
[----:B------:R2:W-:Y:S03]  /*e520*/  STTM.x32 tmem[UR40], R56 ;  /* 0x00000038000079ed */ /* 0x0005e600082c0028 */
[----:B------:R-:W-:Y:S01]  /*e530*/  FMUL R0, R0, -UR36 ;  /* 0x8000002400007c20 */ /* 0x000fe20008400000 */
[----:B------:R-:W-:-:S03]  /*e540*/  USHF.R.U32.HI UR4, URZ, 0x15, UR4 ;  /* 0x00000015ff047899 */ /* 0x000fc60008011604 */
[--C-:B------:R-:W-:Y:S02]  /*e550*/  FFMA2 R88, R88.F32x2.HI_LO, UR36.F32, R0.reuse.F32 ;  /* 0x0000002458587c49 */ /* 0x100fe40009200000 */
[----:B------:R-:W-:Y:S01]  /*e560*/  FFMA2 R90, R90.F32x2.HI_LO, UR36.F32, R0.F32 ;  /* 0x000000245a5a7c49 */ /* 0x000fe20009200000 */
[----:B------:R-:W-:Y:S02]  /*e570*/  MOV R0, UR4 ;  /* 0x0000000400007c02 */ /* 0x000fe40008000f00 */
[----:B------:R-:W-:Y:S02]  /*e580*/  FSETP.GEU.AND P4, PT, R88, -126, PT ;  /* 0xc2fc00005800780b */ /* 0x000fe40003f8e000 */
[----:B------:R-:W-:Y:S02]  /*e590*/  FSETP.GEU.AND P3, PT, R89, -126, PT ;  /* 0xc2fc00005900780b */ /* 0x000fe40003f6e000 */
[----:B------:R-:W-:Y:S02]  /*e5a0*/  FSETP.GEU.AND P2, PT, R90, -126, PT ;  /* 0xc2fc00005a00780b */ /* 0x000fe40003f4e000 */
[----:B------:R-:W-:-:S02]  /*e5b0*/  FSETP.GEU.AND P1, PT, R91, -126, PT ;  /* 0xc2fc00005b00780b */ /* 0x000fc40003f2e000 */
[----:B-1----:R-:W-:-:S05]  /*e5c0*/  SHF.R.U32.HI R3, RZ, 0x5, R2 ;  /* 0x00000005ff037819 */ /* 0x002fca0000011602 */
[----:B------:R-:W-:Y:S02]  /*e5d0*/  @!P4 FMUL R88, R88, 0.5 ;  /* 0x3f0000005858c820 */ /* 0x000fe40000400000 */
[----:B------:R-:W-:Y:S01]  /*e5e0*/  @!P3 FMUL R89, R89, 0.5 ;  /* 0x3f0000005959b820 */ /* 0x000fe20000400000 */
[----:B------:R-:W-:Y:S01]  /*e5f0*/  LOP3.LUT P0, RZ, R0, 0x3, R3, 0x48, !PT ;  /* 0x0000000300ff7812 */ /* 0x000fe20007804803 */
[----:B------:R-:W-:Y:S02]  /*e600*/  @!P2 FMUL R90, R90, 0.5 ;  /* 0x3f0000005a5aa820 */ /* 0x000fe40000400000 */
[----:B------:R-:W-:Y:S01]  /*e610*/  @!P1 FMUL R91, R91, 0.5 ;  /* 0x3f0000005b5b9820 */ /* 0x000fe20000400000 */
[----:B--2---:R-:W1:Y:S08]  /*e620*/  MUFU.EX2 R58, R88 ;  /* 0x00000058003a7308 */ /* 0x004e700000000800 */
[----:B------:R-:W2:Y:S08]  /*e630*/  MUFU.EX2 R59, R89 ;  /* 0x00000059003b7308 */ /* 0x000eb00000000800 */
[----:B------:R-:W4:Y:S01]  /*e640*/  MUFU.EX2 R56, R90 ;  /* 0x0000005a00387308 */ /* 0x000f220000000800 */
[----:B-1----:R-:W-:-:S07]  /*e650*/  @!P4 FMUL R58, R58, R58 ;  /* 0x0000003a3a3ac220 */ /* 0x002fce0000400000 */
[----:B------:R-:W1:Y:S01]  /*e660*/  MUFU.EX2 R57, R91 ;  /* 0x0000005b00397308 */ /* 0x000e620000000800 */
[----:B--2---:R-:W-:-:S05]  /*e670*/  @!P3 FMUL R59, R59, R59 ;  /* 0x0000003b3b3bb220 */ /* 0x004fca0000400000 */
[----:B------:R-:W-:Y:S01]  /*e680*/  F2FP.F16.F32.PACK_AB R54, R59, R58 ;  /* 0x0000003a3b36723e */ /* 0x000fe200000000ff */
[----:B----4-:R-:W-:Y:S01]  /*e690*/  @!P2 FMUL R56, R56, R56 ;  /* 0x000000383838a220 */ /* 0x010fe20000400000 */
[----:B-1----:R-:W-:-:S05]  /*e6a0*/  @!P1 FMUL R57, R57, R57 ;  /* 0x0000003939399220 */ /* 0x002fca0000400000 */
[----:B------:R-:W-:Y:S01]  /*e6b0*/  F2FP.F16.F32.PACK_AB R55, R57, R56 ;  /* 0x000000383937723e */ /* 0x000fe200000000ff */
[----:B------:R-:W-:Y:S06]  /*e6c0*/  @!P0 BRA `(.L_x_234) ;  /* 0x0000000000408947 */ /* 0x000fec0003800000 */
[----:B---3--:R-:W-:Y:S01]  /*e6d0*/  MOV R14, 0x8 ;  /* 0x00000008000e7802 */ /* 0x008fe20000000f00 */
[----:B------:R-:W1:Y:S01]  /*e6e0*/  LDCU.64 UR8, c[0x4][0xb0] ;  /* 0x01001600ff0877ac */ /* 0x000e620008000a00 */
[----:B------:R-:W-:Y:S02]  /*e6f0*/  HFMA2 R12, -RZ, RZ, 0, 5.9604644775390625e-08 ;  /* 0x00000001ff0c7431 */ /* 0x000fe400000001ff */
        /* <DEDUP_REMOVED lines=13> */
.L_x_234:
[----:B------:R-:W-:-:S04]  /*e7d0*/  UISETP.NE.AND UP0, UPT, UR55, URZ, UPT ;  /* 0x000000ff3700728c */ /* 0x000fc8000bf05270 */
[----:B------:R-:W-:-:S06]  /*e7e0*/  USEL UR4, UR48, UR47, UP0 ;  /* 0x0000002f30047287 */ /* 0x000fcc0008000000 */
[----:B------:R-:W-:Y:S01]  /*e7f0*/  MOV R0, UR4 ;  /* 0x0000000400007c02 */ /* 0x000fe20008000f00 */
[----:B------:R-:W-:Y:S05]  /*e800*/  WARPSYNC.ALL ;  /* 0x0000000000007948 */ /* 0x000fea0003800000 */
[----:B------:R-:W-:Y:S01]  /*e810*/  ISETP.GT.U32.AND P1, PT, R0, 0x1, PT ;  /* 0x000000010000780c */ /* 0x000fe20003f24070 */
[----:B------:R1:W-:Y:S01]  /*e820*/  STTM.x32 tmem[UR40+0x20], R24 ;  /* 0x00002018000079ed */ /* 0x0003e200082c0028 */
[----:B------:R-:W2:Y:S11]  /*e830*/  FENCE.VIEW.ASYNC.T ;  /* 0x00000000000073c6 */ /* 0x000eb60000000200 */
[----:B------:R-:W-:Y:S05]  /*e840*/  @P1 BRA `(.L_x_235) ;  /* 0x0000000000081947 */ /* 0x000fea0003800000 */
[----:B------:R-:W-:Y:S05]  /*e850*/  BPT.TRAP 0x1 ;  /* 0x000000040000795c */ /* 0x000fea0000300000 */
[----:B------:R-:W-:Y:S05]  /*e860*/  BPT.TRAP 0x1 ;  /* 0x000000040000795c */ /* 0x000fea0000300000 */
.L_x_235:
[----:B------:R-:W4:Y:S01]  /*e870*/  S2UR UR5, SR_CgaCtaId ;  /* 0x00000000000579c3 */ /* 0x000f220000008800 */
[----:B------:R-:W-:Y:S01]  /*e880*/  UISETP.NE.AND UP0, UPT, UR55, URZ, UPT ;  /* 0x000000ff3700728c */ /* 0x000fe2000bf05270 */
[----:B------:R-:W-:Y:S02]  /*e890*/  UMOV UR4, 0x400 ;  /* 0x0000040000047882 */ /* 0x000fe40000000000 */
[----:B----4-:R-:W-:-:S04]  /*e8a0*/  ULEA UR4, UR5, UR4, 0x18 ;  /* 0x0000000405047291 */ /* 0x010fc8000f8ec0ff */
[----:B------:R-:W-:-:S04]  /*e8b0*/  UIADD3 UR6, UPT, UPT, UR4, 0xa068, URZ ;  /* 0x0000a06804067890 */ /* 0x000fc8000fffe0ff */
[----:B------:R-:W-:-:S04]  /*e8c0*/  @UP0 UIADD3 UR6, UPT, UPT, UR4, 0xa058, URZ ;  /* 0x0000a05804060890 */ /* 0x000fc8000fffe0ff */
[----:B------:R-:W-:Y:S02]  /*e8d0*/  UPRMT UR6, UR5, 0x654, UR6 ;  /* 0x0000065405067896 */ /* 0x000fe40008000006 */
[----:B------:R-:W-:-:S04]  /*e8e0*/  USEL UR5, UR51, UR50, UP0 ;  /* 0x0000003233057287 */ /* 0x000fc80008000000 */
[----:B------:R-:W-:-:S03]  /*e8f0*/  ULOP3.LUT UR5, UR5, 0x1, URZ, 0x3c, !UPT ;  /* 0x0000000105057892 */ /* 0x000fc6000f8e3cff */
[----:B--2---:R-:W-:Y:S01]  /*e900*/  SYNCS.ARRIVE.TRANS64.RED.A1T0 RZ, [UR6], RZ ;  /* 0x000000ffffff79a7 */ /* 0x004fe20008100406 */
[----:B------:R-:W-:Y:S02]  /*e910*/  USEL UR51, UR5, UR51, UP0 ;  /* 0x0000003305337287 */ /* 0x000fe40008000000 */
[----:B------:R-:W-:Y:S02]  /*e920*/  USEL UR50, UR50, UR5, UP0 ;  /* 0x0000000532327287 */ /* 0x000fe40008000000 */
[----:B------:R-:W-:-:S09]  /*e930*/  UISETP.NE.AND UP0, UPT, UR46, URZ, UPT ;  /* 0x000000ff2e00728c */ /* 0x000fd2000bf05270 */
[----:B------:R-:W-:Y:S05]  /*e940*/  BRA.U UP0, `(.L_x_236) ;  /* 0x0000000100047547 */ /* 0x000fea000b800000 */
[----:B------:R-:W-:Y:S05]  /*e950*/  BPT.TRAP 0x1 ;  /* 0x000000040000795c */ /* 0x000fea0000300000 */
.L_x_236:
[----:B------:R-:W-:Y:S01]  /*e960*/  UISETP.NE.AND UP0, UPT, UR55, URZ, UPT ;  /* 0x000000ff3700728c */ /* 0x000fe2000bf05270 */
[----:B------:R-:W-:Y:S01]  /*e970*/  MOV R0, UR39 ;  /* 0x0000002700007c02 */ /* 0x000fe20008000f00 */
[----:B------:R-:W-:Y:S01]  /*e980*/  UIADD3 UR6, UPT, UPT, UR4, 0xa078, URZ ;  /* 0x0000a07804067890 */ /* 0x000fe2000fffe0ff */
[----:B------:R-:W-:Y:S01]  /*e990*/  FADD2 R22, R22.F32x2.HI_LO, RZ.F32 ;  /* 0x000000ff1616724b */ /* 0x000fe20000200000 */
[----:B------:R-:W-:Y:S01]  /*e9a0*/  FSETP.NEU.AND P0, PT, R17, -INF , PT ;  /* 0xff8000001100780b */ /* 0x000fe20003f0d000 */
[----:B------:R-:W-:Y:S01]  /*e9b0*/  FADD2 R124, R124.F32x2.HI_LO, RZ.F32 ;  /* 0x000000ff7c7c724b */ /* 0x000fe20000200000 */
[----:B------:R-:W-:Y:S01]  /*e9c0*/  SHF.L.U32 R0, R0, 0x1f, RZ ;  /* 0x0000001f00007819 */ /* 0x000fe200000006ff */
[----:B------:R-:W-:Y:S01]  /*e9d0*/  FADD2 R22, R22.F32x2.HI_LO, R130.F32x2.HI_LO ;  /* 0x000000821616724b */ /* 0x000fe20000000000 */
[----:B------:R-:W-:Y:S01]  /*e9e0*/  FSEL R3, R17, RZ, P0 ;  /* 0x000000ff11037208 */ /* 0x000fe20000000000 */
[----:B------:R-:W-:Y:S02]  /*e9f0*/  FADD2 R126, R126.F32x2.HI_LO, RZ.F32 ;  /* 0x000000ff7e7e724b */ /* 0x000fe40000200000 */
[----:B------:R-:W-:Y:S01]  /*ea00*/  @!UP0 UIADD3 UR6, UPT, UPT, UR4, 0xa088, URZ ;  /* 0x0000a08804068890 */ /* 0x000fe2000fffe0ff */
[----:B------:R-:W-:Y:S01]  /*ea10*/  FADD2 R124, R124.F32x2.HI_LO, R132.F32x2.HI_LO ;  /* 0x000000847c7c724b */ /* 0x000fe20000000000 */
[----:B------:R-:W-:Y:S01]  /*ea20*/  FSETP.NEU.AND P0, PT, R156, R3, PT ;  /* 0x000000039c00720b */ /* 0x000fe20003f0d000 */
[----:B------:R-:W-:-:S02]  /*ea30*/  FADD2 R126, R126.F32x2.HI_LO, R134.F32x2.HI_LO ;  /* 0x000000867e7e724b */ /* 0x000fc40000000000 */
[----:B------:R-:W-:Y:S02]  /*ea40*/  FADD2 R22, R22.F32x2.HI_LO, R138.F32x2.HI_LO ;  /* 0x0000008a1616724b */ /* 0x000fe40000000000 */
[----:B------:R-:W-:Y:S02]  /*ea50*/  FADD2 R124, R124.F32x2.HI_LO, R140.F32x2.HI_LO ;  /* 0x0000008c7c7c724b */ /* 0x000fe40000000000 */
[----:B------:R-:W2:Y:S01]  /*ea60*/  SYNCS.PHASECHK.TRANS64.TRYWAIT P2, [UR6], R0 ;  /* 0x00000000ff0075a7 */ /* 0x000ea20008041106 */
[----:B------:R-:W-:Y:S02]  /*ea70*/  FADD2 R126, R126.F32x2.HI_LO, R142.F32x2.HI_LO ;  /* 0x0000008e7e7e724b */ /* 0x000fe40000000000 */
[----:B------:R-:W-:Y:S02]  /*ea80*/  FADD2 R22, R22.F32x2.HI_LO, R146.F32x2.HI_LO ;  /* 0x000000921616724b */ /* 0x000fe40000000000 */
[----:B------:R-:W-:Y:S02]  /*ea90*/  FADD2 R124, R124.F32x2.HI_LO, R148.F32x2.HI_LO ;  /* 0x000000947c7c724b */ /* 0x000fe40000000000 */
[----:B------:R-:W-:-:S02]  /*eaa0*/  FADD2 R126, R126.F32x2.HI_LO, R92.F32x2.HI_LO ;  /* 0x0000005c7e7e724b */ /* 0x000fc40000000000 */
[----:B------:R-:W-:Y:S02]  /*eab0*/  FADD2 R22, R22.F32x2.HI_LO, R96.F32x2.HI_LO ;  /* 0x000000601616724b */ /* 0x000fe40000000000 */
[----:B------:R-:W-:Y:S02]  /*eac0*/  FADD2 R124, R124.F32x2.HI_LO, R98.F32x2.HI_LO ;  /* 0x000000627c7c724b */ /* 0x000fe40000000000 */
[----:B------:R-:W-:Y:S02]  /*ead0*/  FADD2 R126, R126.F32x2.HI_LO, R100.F32x2.HI_LO ;  /* 0x000000647e7e724b */ /* 0x000fe40000000000 */
[----:B------:R-:W-:Y:S01]  /*eae0*/  FADD2 R22, R22.F32x2.HI_LO, R104.F32x2.HI_LO ;  /* 0x000000681616724b */ /* 0x000fe20000000000 */
[----:B--2---:R-:W-:Y:S06]  /*eaf0*/  @!P2 BRA `(.L_x_237) ;  /* 0x000000a800d0a947 */ /* 0x004fec0003800000 */
.L_x_409:
[----:B------:R-:W-:Y:S01]  /*eb00*/  BSSY.RECONVERGENT B0, `(.L_x_238) ;  /* 0x000000a000007945 */ /* 0x000fe20003800200 */
[----:B--2---:R-:W-:-:S03]  /*eb10*/  MOV R5, 0x3f000000 ;  /* 0x3f00000000057802 */ /* 0x004fc60000000f00 */
[----:B------:R-:W-:Y:S05]  /*eb20*/  @!P0 BRA `(.L_x_239) ;  /* 0x00000000001c8947 */ /* 0x000fea0003800000 */
[----:B------:R-:W-:-:S04]  /*eb30*/  FADD R0, -R3, R156 ;  /* 0x0000009c03007221 */ /* 0x000fc80000000100 */
[----:B------:R-:W-:-:S05]  /*eb40*/  FMUL R0, R0, UR36 ;  /* 0x0000002400007c20 */ /* 0x000fca0008400000 */
[----:B------:R-:W-:-:S13]  /*eb50*/  FSETP.GEU.AND P0, PT, R0, -126, PT ;  /* 0xc2fc00000000780b */ /* 0x000fda0003f0e000 */
[----:B------:R-:W-:-:S04]  /*eb60*/  @!P0 FMUL R0, R0, 0.5 ;  /* 0x3f00000000008820 */ /* 0x000fc80000400000 */
[----:B------:R-:W2:Y:S02]  /*eb70*/  MUFU.EX2 R5, R0 ;  /* 0x0000000000057308 */ /* 0x000ea40000000800 */
[----:B--2---:R-:W-:-:S04]  /*eb80*/  @!P0 FMUL R5, R5, R5 ;  /* 0x0000000505058220 */ /* 0x004fc80000400000 */
[----:B------:R-:W-:Y:S02]  /*eb90*/  FMUL R5, R5, 0.5 ;  /* 0x3f00000005057820 */ /* 0x000fe40000400000 */
.L_x_239:
[----:B------:R-:W-:Y:S05]  /*eba0*/  BSYNC.RECONVERGENT B0 ;  /* 0x0000000000007941 */ /* 0x000fea0003800200 */
.L_x_238:
[----:B-1----:R-:W2:Y:S04]  /*ebb0*/  LDL.LU.64 R34, [R1+0x18] ;  /* 0x0000180001227983 */ /* 0x002ea80000300a00 */
[----:B------:R-:W4:Y:S04]  /*ebc0*/  LDL.LU.64 R32, [R1+0x20] ;  /* 0x0000200001207983 */ /* 0x000f280000300a00 */
[----:B------:R-:W5:Y:S04]  /*ebd0*/  LDL.LU.64 R30, [R1+0x30] ;  /* 0x00003000011e7983 */ /* 0x000f680000300a00 */
[----:B------:R-:W5:Y:S04]  /*ebe0*/  LDL.LU.64 R28, [R1+0x38] ;  /* 0x00003800011c7983 */ /* 0x000f680000300a00 */
[----:B------:R-:W5:Y:S04]  /*ebf0*/  LDL.LU.64 R26, [R1+0x40] ;  /* 0x00004000011a7983 */ /* 0x000f680000300a00 */
[----:B---3--:R-:W3:Y:S04]  /*ec00*/  LDL.LU.64 R14, [R1+0x28] ;  /* 0x00002800010e7983 */ /* 0x008ee80000300a00 */
[----:B------:R-:W3:Y:S04]  /*ec10*/  LDL.LU.64 R24, [R1+0x50] ;  /* 0x0000500001187983 */ /* 0x000ee80000300a00 */
[----:B------:R-:W3:Y:S04]  /*ec20*/  LDL.LU.64 R20, [R1+0x58] ;  /* 0x0000580001147983 */ /* 0x000ee80000300a00 */
[----:B------:R-:W3:Y:S04]  /*ec30*/  LDL.LU.64 R12, [R1+0x60] ;  /* 0x00006000010c7983 */ /* 0x000ee80000300a00 */
[----:B------:R-:W3:Y:S04]  /*ec40*/  LDL.LU.64 R8, [R1+0x48] ;  /* 0x0000480001087983 */ /* 0x000ee80000300a00 */
[----:B------:R-:W3:Y:S04]  /*ec50*/  LDL.LU.64 R10, [R1+0x68] ;  /* 0x00006800010a7983 */ /* 0x000ee80000300a00 */
[----:B------:R-:W3:Y:S01]  /*ec60*/  LDL.LU.64 R6, [R1+0x70] ;  /* 0x0000700001067983 */ /* 0x000ee20000300a00 */
[----:B------:R-:W-:-:S04]  /*ec70*/  FMUL R16, R5, R16 ;  /* 0x0000001005107220 */ /* 0x000fc80000400000 */
[----:B------:R-:W-:-:S04]  /*ec80*/  FADD2 R18, R16.F32, R18.F32x2.HI_LO ;  /* 0x000000121012724b */ /* 0x000fc80000040000 */
[----:B------:R-:W-:-:S04]  /*ec90*/  FADD2 R18, R18.F32x2.HI_LO, R128.F32x2.HI_LO ;  /* 0x000000801212724b */ /* 0x000fc80000000000 */
[----:B------:R-:W-:-:S04]  /*eca0*/  FADD2 R18, R18.F32x2.HI_LO, R136.F32x2.HI_LO ;  /* 0x000000881212724b */ /* 0x000fc80000000000 */
[----:B------:R-:W-:-:S04]  /*ecb0*/  FADD2 R18, R18.F32x2.HI_LO, R144.F32x2.HI_LO ;  /* 0x000000901212724b */ /* 0x000fc80000000000 */
[----:B------:R-:W-:Y:S02]  /*ecc0*/  FADD2 R18, R18.F32x2.HI_LO, R94.F32x2.HI_LO ;  /* 0x0000005e1212724b */ /* 0x000fe40000000000 */
[----:B------:R-:W-:Y:S02]  /*ecd0*/  FADD2 R124, R124.F32x2.HI_LO, R106.F32x2.HI_LO ;  /* 0x0000006a7c7c724b */ /* 0x000fe40000000000 */
[----:B------:R-:W-:Y:S02]  /*ece0*/  FADD2 R126, R126.F32x2.HI_LO, R108.F32x2.HI_LO ;  /* 0x0000006c7e7e724b */ /* 0x000fe40000000000 */
[----:B------:R-:W-:Y:S02]  /*ecf0*/  FADD2 R18, R18.F32x2.HI_LO, R102.F32x2.HI_LO ;  /* 0x000000661212724b */ /* 0x000fe40000000000 */
[----:B------:R-:W-:Y:S02]  /*ed00*/  FADD2 R22, R22.F32x2.HI_LO, R112.F32x2.HI_LO ;  /* 0x000000701616724b */ /* 0x000fe40000000000 */
[----:B------:R-:W-:-:S02]  /*ed10*/  FADD2 R124, R124.F32x2.HI_LO, R114.F32x2.HI_LO ;  /* 0x000000727c7c724b */ /* 0x000fc40000000000 */
        /* <DEDUP_REMOVED lines=23> */
[----:B------:R-:W-:Y:S01]  /*ee90*/  FADD2 R18, R18.F32x2.HI_LO, R186.F32x2.HI_LO ;  /* 0x000000ba1212724b */ /* 0x000fe20000000000 */
[----:B------:R-:W-:Y:S01]  /*eea0*/  ULOP3.LUT UP0, URZ, UR41, UR38, URZ, 0xfc, !UPT ;  /* 0x0000002629ff7292 */ /* 0x000fe2000f80fcff */
[----:B--2---:R-:W-:-:S02]  /*eeb0*/  FADD2 R124, R124.F32x2.HI_LO, R34.F32x2.HI_LO ;  /* 0x000000227c7c724b */ /* 0x004fc40000000000 */
[----:B----4-:R-:W-:Y:S02]  /*eec0*/  FADD2 R126, R126.F32x2.HI_LO, R32.F32x2.HI_LO ;  /* 0x000000207e7e724b */ /* 0x010fe40000000000 */
[----:B-----5:R-:W-:Y:S02]  /*eed0*/  FADD2 R22, R22.F32x2.HI_LO, R30.F32x2.HI_LO ;  /* 0x0000001e1616724b */ /* 0x020fe40000000000 */
[----:B------:R-:W-:Y:S02]  /*eee0*/  FADD2 R124, R124.F32x2.HI_LO, R28.F32x2.HI_LO ;  /* 0x0000001c7c7c724b */ /* 0x000fe40000000000 */
[----:B------:R-:W-:Y:S02]  /*eef0*/  FADD2 R126, R126.F32x2.HI_LO, R26.F32x2.HI_LO ;  /* 0x0000001a7e7e724b */ /* 0x000fe40000000000 */
[----:B---3--:R-:W-:Y:S02]  /*ef00*/  FADD2 R18, R18.F32x2.HI_LO, R14.F32x2.HI_LO ;  /* 0x0000000e1212724b */ /* 0x008fe40000000000 */
        /* <DEDUP_REMOVED lines=9> */
[----:B------:R-:W-:-:S04]  /*efa0*/  FADD2 R18, R18.F32x2.HI_LO, R22.F32x2.HI_LO ;  /* 0x000000161212724b */ /* 0x000fc80000000000 */
[----:B------:R-:W-:-:S04]  /*efb0*/  FADD2 R18, R18.F32x2.HI_LO, R124.F32x2.HI_LO ;  /* 0x0000007c1212724b */ /* 0x000fc80000000000 */
[----:B------:R-:W-:Y:S01]  /*efc0*/  FADD R16, R18, R19 ;  /* 0x0000001312107221 */ /* 0x000fe20000000000 */
[----:B------:R-:W-:Y:S06]  /*efd0*/  BRA.U UP0, `(.L_x_240) ;  /* 0x0000000100947547 */ /* 0x000fec000b800000 */
[----:B------:R-:W-:Y:S05]  /*efe0*/  @P1 BRA `(.L_x_241) ;  /* 0x0000000000041947 */ /* 0x000fea0003800000 */
[----:B------:R-:W-:Y:S05]  /*eff0*/  BPT.TRAP 0x1 ;  /* 0x000000040000795c */ /* 0x000fea0000300000 */
.L_x_241:
[----:B------:R-:W-:Y:S01]  /*f000*/  UISETP.NE.AND UP0, UPT, UR55, URZ, UPT ;  /* 0x000000ff3700728c */ /* 0x000fe2000bf05270 */
[----:B------:R-:W-:Y:S01]  /*f010*/  IMAD.U32 R0, RZ, RZ, UR5 ;  /* 0x00000005ff007e24 */ /* 0x000fe2000f8e00ff */
[----:B------:R-:W-:Y:S01]  /*f020*/  UIADD3 UR6, UPT, UPT, UR4, 0xa060, URZ ;  /* 0x0000a06004067890 */ /* 0x000fe2000fffe0ff */
[----:B------:R-:W-:Y:S01]  /*f030*/  IMAD.U32 R4, R2, 0x10000, RZ ;  /* 0x0001000002047824 */ /* 0x000fe200078e00ff */
[----:B------:R-:W-:Y:S02]  /*f040*/  SHF.R.U32.HI R2, RZ, 0x5, R2 ;  /* 0x00000005ff027819 */ /* 0x000fe40000011602 */
[----:B------:R-:W-:Y:S02]  /*f050*/  SHF.L.U32 R0, R0, 0x1f, RZ ;  /* 0x0000001f00007819 */ /* 0x000fe400000006ff */
[----:B------:R-:W-:Y:S02]  /*f060*/  LOP3.LUT R4, R4, 0x600000, RZ, 0xc0, !PT ;  /* 0x0060000004047812 */ /* 0x000fe400078ec0ff */
[----:B------:R-:W-:Y:S01]  /*f070*/  LOP3.LUT R2, R2, 0x3, RZ, 0xc0, !PT ;  /* 0x0000000302027812 */ /* 0x000fe200078ec0ff */
[----:B------:R-:W-:Y:S01]  /*f080*/  @UP0 UIADD3 UR6, UPT, UPT, UR4, 0xa050, URZ ;  /* 0x0000a05004060890 */ /* 0x000fe2000fffe0ff */
[----:B------:R-:W-:Y:S01]  /*f090*/  SHF.R.U32.HI R3, RZ, 0x15, R4 ;  /* 0x00000015ff037819 */ /* 0x000fe20000011604 */
[----:B------:R-:W-:-:S03]  /*f0a0*/  USEL UR4, URZ, 0x80, UP0 ;  /* 0x00000080ff047887 */ /* 0x000fc60008000000 */
[----:B------:R-:W-:-:S03]  /*f0b0*/  ISETP.NE.AND P0, PT, R2, R3, PT ;  /* 0x000000030200720c */ /* 0x000fc60003f05270 */
[----:B------:R-:W-:Y:S01]  /*f0c0*/  LOP3.LUT R2, R4, UR4, RZ, 0xfc, !PT ;  /* 0x0000000404027c12 */ /* 0x000fe2000f8efcff */
[----:B------:R-:W1:Y:S02]  /*f0d0*/  SYNCS.PHASECHK.TRANS64.TRYWAIT P1, [UR6], R0 ;  /* 0x00000000ff0075a7 */ /* 0x000e640008021106 */
[----:B-1----:R-:W-:Y:S07]  /*f0e0*/  @!P1 BRA `(.L_x_242) ;  /* 0x000000a4006c9947 */ /* 0x002fee0003800000 */
.L_x_411:
        /* <DEDUP_REMOVED lines=17> */
.L_x_243:
[----:B------:R-:W-:Y:S05]  /*f200*/  WARPSYNC.ALL ;  /* 0x0000000000007948 */ /* 0x000fea0003800000 */
[----:B------:R-:W-:-:S13]  /*f210*/  R2UR UR4, R2 ;  /* 0x00000000020472ca */ /* 0x000fda00000e0000 */
[----:B------:R2:W-:Y:S02]  /*f220*/  STTM.x2 tmem[UR4], R16 ;  /* 0x00000010000079ed */ /* 0x0005e400080c0004 */
.L_x_240:
[----:B------:R-:W-:Y:S01]  /*f230*/  UIADD3 UR6, UPT, UPT, UR41, 0x1, URZ ;  /* 0x0000000129067890 */ /* 0x000fe2000fffe0ff */
[----:B------:R-:W-:Y:S01]  /*f240*/  MOV R156, R17 ;  /* 0x00000011009c7202 */ /* 0x000fe20000000f00 */
[----:B------:R-:W-:Y:S02]  /*f250*/  UIADD3 UR5, UPT, UPT, -UR53, UR38, URZ ;  /* 0x0000002635057290 */ /* 0x000fe4000fffe1ff */
[----:B------:R-:W-:Y:S02]  /*f260*/  UISETP.GT.U32.AND UP0, UPT, UR6, 0x1, UPT ;  /* 0x000000010600788c */ /* 0x000fe4000bf04070 */
[----:B------:R-:W-:Y:S02]  /*f270*/  USHF.L.U32 UR5, UR5, 0x7, URZ ;  /* 0x0000000705057899 */ /* 0x000fe400080006ff */
[----:B------:R-:W-:-:S04]  /*f280*/  UIADD3 UR4, UPT, UPT, UR41, -0x1, URZ ;  /* 0xffffffff29047890 */ /* 0x000fc8000fffe0ff */
[----:B------:R-:W-:-:S03]  /*f290*/  MOV R2, UR5 ;  /* 0x0000000500027c02 */ /* 0x000fc60008000f00 */
[----:B------:R-:W-:Y:S01]  /*f2a0*/  UMOV UR41, UR4 ;  /* 0x0000000400297c82 */ /* 0x000fe20008000000 */
[----:B------:R-:W-:Y:S05]  /*f2b0*/  BRA.U UP0, `(.L_x_244) ;  /* 0xffffffb900847547 */ /* 0x000fea000b83ffff */
.L_x_223:
[----:B------:R-:W-:-:S09]  /*f2c0*/  UISETP.GE.AND UP0, UPT, UR38, 0x1, UPT ;  /* 0x000000012600788c */ /* 0x000fd2000bf06270 */
[----:B------:R-:W-:Y:S05]  /*f2d0*/  BRA.U !UP0, `(.L_x_245) ;  /* 0x0000006d08ac7547 */ /* 0x000fea000b800000 */
[----:B------:R-:W3:Y:S01]  /*f2e0*/  S2UR UR40, SR_CgaCtaId ;  /* 0x00000000002879c3 */ /* 0x000ee20000008800 */
[----:B------:R-:W-:Y:S01]  /*f2f0*/  UMOV UR4, 0x400 ;  /* 0x0000040000047882 */ /* 0x000fe20000000000 */
[----:B------:R-:W4:Y:S01]  /*f300*/  LDCU UR36, c[0x0][0x704] ;  /* 0x0000e080ff2477ac */ /* 0x000f220008000800 */
[----:B------:R-:W1:Y:S01]  /*f310*/  LDCU UR37, c[0x0][0x384] ;  /* 0x00007080ff2577ac */ /* 0x000e620008000800 */
[----:B------:R-:W-:Y:S02]  /*f320*/  ULOP3.LUT UR41, UR45, 0x8, URZ, 0x3c, !UPT ;  /* 0x000000082d297892 */ /* 0x000fe4000f8e3cff */
[----:B-1-34-:R-:W-:-:S12]  /*f330*/  ULEA UR40, UR40, UR4, 0x18 ;  /* 0x0000000428287291 */ /* 0x01afd8000f8ec0ff */
.L_x_266:
[----:B--2---:R-:W1:Y:S01]  /*f340*/  S2R R18, SR_TID.X ;  /* 0x0000000000127919 */ /* 0x004e620000002100 */
[----:B------:R-:W-:Y:S01]  /*f350*/  UISETP.NE.AND UP0, UPT, UR55, URZ, UPT ;  /* 0x000000ff3700728c */ /* 0x000fe2000bf05270 */
[----:B------:R-:W-:-:S03]  /*f360*/  UMOV UR4, 0x20 ;  /* 0x0000002000047882 */ /* 0x000fc60000000000 */
[----:B------:R-:W-:Y:S02]  /*f370*/  USEL UR4, UR4, 0xa0, UP0 ;  /* 0x000000a004047887 */ /* 0x000fe40008000000 */
[----:B------:R-:W-:Y:S01]  /*f380*/  USEL UR5, UR51, UR50, UP0 ;  /* 0x0000003233057287 */ /* 0x000fe20008000000 */
[----:B-1----:R-:W-:-:S05]  /*f390*/  IMAD.U32 R160, R18, 0x10000, RZ ;  /* 0x0001000012a07824 */ /* 0x002fca00078e00ff */
[----:B------:R-:W-:-:S05]  /*f3a0*/  LOP3.LUT R160, R160, 0x600000, RZ, 0xc0, !PT ;  /* 0x00600000a0a07812 */ /* 0x000fca00078ec0ff */
[----:B------:R-:W-:Y:S01]  /*f3b0*/  VIADD R0, R160, UR4 ;  /* 0x00000004a0007c36 */ /* 0x000fe20008000000 */
[----:B------:R-:W-:-:S04]  /*f3c0*/  USEL UR4, UR48, UR47, UP0 ;  /* 0x0000002f30047287 */ /* 0x000fc80008000000 */
[----:B------:R-:W-:Y:S01]  /*f3d0*/  UISETP.GT.U32.AND UP0, UPT, UR4, 0x1, UPT ;  /* 0x000000010400788c */ /* 0x000fe2000bf04070 */
[----:B------:R-:W1:Y:S02]  /*f3e0*/  SHFL.IDX PT, R0, R0, RZ, 0x1f ;  /* 0x00001fff00007589 */ /* 0x000e6400000e0000 */
[----:B-1----:R-:W-:-:S06]  /*f3f0*/  R2UR UR43, R0 ;  /* 0x00000000002b72ca */ /* 0x002fcc00000e0000 */
[----:B------:R-:W-:Y:S09]  /*f400*/  BRA.U UP0, `(.L_x_246) ;  /* 0x0000000100047547 */ /* 0x000ff2000b800000 */
[----:B------:R-:W-:Y:S05]  /*f410*/  BPT.TRAP 0x1 ;  /* 0x000000040000795c */ /* 0x000fea0000300000 */
.L_x_246:
        /* <DEDUP_REMOVED lines=8> */
[----:B------:R-:W-:-:S04]  /*f4a0*/  LOP3.LUT R161, R0, 0x3, RZ, 0xc0, !PT ;  /* 0x0000000300a17812 */ /* 0x000fc800078ec0ff */
[----:B------:R-:W-:Y:S01]  /*f4b0*/  ISETP.NE.AND P0, PT, R161, R174, PT ;  /* 0x000000aea100720c */ /* 0x000fe20003f05270 */
[----:B-1----:R-:W-:-:S04]  /*f4c0*/  ULEA UR38, UR38, UR4, 0x18 ;  /* 0x0000000426267291 */ /* 0x002fc8000f8ec0ff */
[----:B------:R-:W-:Y:S02]  /*f4d0*/  UIADD3 UR4, UPT, UPT, UR38, 0xa060, URZ ;  /* 0x0000a06026047890 */ /* 0x000fe4000fffe0ff */
[----:B------:R-:W-:-:S09]  /*f4e0*/  @UP0 UIADD3 UR4, UPT, UPT, UR38, 0xa050, URZ ;  /* 0x0000a05026040890 */ /* 0x000fd2000fffe0ff */
[----:B------:R-:W1:Y:S02]  /*f4f0*/  SYNCS.PHASECHK.TRANS64.TRYWAIT P1, [UR4], R3 ;  /* 0x00000003ff0075a7 */ /* 0x000e640008021104 */
[----:B-1----:R-:W-:Y:S05]  /*f500*/  @!P1 BRA `(.L_x_247) ;  /* 0x000000a0007c9947 */ /* 0x002fea0003800000 */
.L_x_413:
[----:B------:R-:W-:Y:S01]  /*f510*/  LOP3.LUT R160, R160, UR39, RZ, 0xfc, !PT ;  /* 0x00000027a0a07c12 */ /* 0x000fe2000f8efcff */
        /* <DEDUP_REMOVED lines=17> */
.L_x_248:
        /* <DEDUP_REMOVED lines=23> */
.L_x_249:
        /* <DEDUP_REMOVED lines=23> */
.L_x_250:
        /* <DEDUP_REMOVED lines=23> */
.L_x_251:
[----:B------:R-:W1:Y:S01]  /*fa80*/  S2R R3, SR_CTAID.X ;  /* 0x0000000000037919 */ /* 0x000e620000002500 */
[----:B------:R-:W-:Y:S05]  /*fa90*/  WARPSYNC.ALL ;  /* 0x0000000000007948 */ /* 0x000fea0003800000 */
[----:B------:R-:W-:Y:S01]  /*faa0*/  R2UR UR4, R160 ;  /* 0x00000000a00472ca */ /* 0x000fe200000e0000 */
[----:B------:R-:W-:Y:S01]  /*fab0*/  VIADD R0, R2, 0x1 ;  /* 0x0000000102007836 */ /* 0x000fe20000000000 */
[----:B------:R-:W-:Y:S01]  /*fac0*/  LOP3.LUT R18, R18, 0x7f, RZ, 0xc0, !PT ;  /* 0x0000007f12127812 */ /* 0x000fe200078ec0ff */
[C---:B------:R-:W-:Y:S02]  /*fad0*/  VIADD R4, R2.reuse, 0x7f ;  /* 0x0000007f02047836 */ /* 0x040fe40000000000 */
[----:B------:R-:W-:Y:S01]  /*fae0*/  VIADD R13, R2, 0x55 ;  /* 0x00000055020d7836 */ /* 0x000fe20000000000 */
[----:B------:R-:W-:Y:S01]  /*faf0*/  ISETP.GE.AND P3, PT, R0, UR37, PT ;  /* 0x0000002500007c0c */ /* 0x000fe2000bf66270 */
[----:B------:R-:W-:Y:S01]  /*fb00*/  VIADD R0, R2, 0x2 ;  /* 0x0000000202007836 */ /* 0x000fe20000000000 */
[----:B------:R-:W-:Y:S01]  /*fb10*/  ISETP.GE.AND P1, PT, R4, UR37, PT ;  /* 0x0000002504007c0c */ /* 0x000fe2000bf26270 */
[C---:B------:R-:W-:Y:S01]  /*fb20*/  VIADD R11, R2.reuse, 0x56 ;  /* 0x00000056020b7836 */ /* 0x040fe20000000000 */
[----:B------:R-:W-:Y:S01]  /*fb30*/  FSEL R89, R89, -INF , !P3 ;  /* 0xff80000059597808 */ /* 0x000fe20005800000 */
[----:B------:R-:W-:Y:S01]  /*fb40*/  VIADD R7, R2, 0x59 ;  /* 0x0000005902077836 */ /* 0x000fe20000000000 */
[----:B------:R-:W-:Y:S01]  /*fb50*/  ISETP.GE.AND P0, PT, R0, UR37, PT ;  /* 0x0000002500007c0c */ /* 0x000fe2000bf06270 */
[----:B------:R-:W3:Y:S01]  /*fb60*/  LDTM.x32 R120, tmem[UR4+0x60] ;  /* 0x00006004007879ee */ /* 0x000ee200082c0000 */
[----:B------:R-:W-:-:S02]  /*fb70*/  VIADD R5, R2, 0x5a ;  /* 0x0000005a02057836 */ /* 0x000fc40000000000 */
[----:B------:R-:W-:Y:S01]  /*fb80*/  FSEL R90, R90, -INF , !P0 ;  /* 0xff8000005a5a7808 */ /* 0x000fe20004000000 */
[C---:B------:R-:W-:Y:S02]  /*fb90*/  VIADD R186, R2.reuse, 0x5d ;  /* 0x0000005d02ba7836 */ /* 0x040fe40000000000 */
[C---:B------:R-:W-:Y:S02]  /*fba0*/  VIADD R184, R2.reuse, 0x5e ;  /* 0x0000005e02b87836 */ /* 0x040fe40000000000 */
[C---:B------:R-:W-:Y:S02]  /*fbb0*/  VIADD R169, R2.reuse, 0x54 ;  /* 0x0000005402a97836 */ /* 0x040fe40000000000 */
[C---:B------:R-:W-:Y:S02]  /*fbc0*/  VIADD R180, R2.reuse, 0x61 ;  /* 0x0000006102b47836 */ /* 0x040fe40000000000 */
[----:B------:R-:W-:Y:S02]  /*fbd0*/  VIADD R178, R2, 0x62 ;  /* 0x0000006202b27836 */ /* 0x000fe40000000000 */
[----:B-1----:R-:W-:-:S02]  /*fbe0*/  IMAD R3, R3, 0x100, R18 ;  /* 0x0000010003037824 */ /* 0x002fc400078e0212 */
[C---:B------:R-:W-:Y:S02]  /*fbf0*/  VIADD R9, R2.reuse, 0x58 ;  /* 0x0000005802097836 */ /* 0x040fe40000000000 */
[----:B------:R-:W-:Y:S02]  /*fc00*/  VIADD R3, R3, UR39 ;  /* 0x0000002703037c36 */ /* 0x000fe40008000000 */
[C---:B------:R-:W-:Y:S02]  /*fc10*/  VIADD R172, R2.reuse, 0x65 ;  /* 0x0000006502ac7836 */ /* 0x040fe40000000000 */
[C---:B------:R-:W-:Y:S01]  /*fc20*/  VIADD R170, R2.reuse, 0x66 ;  /* 0x0000006602aa7836 */ /* 0x040fe20000000000 */
[C---:B------:R-:W-:Y:S01]  /*fc30*/  ISETP.GE.U32.AND P5, PT, R3.reuse, R4, PT ;  /* 0x000000040300720c */ /* 0x040fe20003fa6070 */
[C---:B------:R-:W-:Y:S01]  /*fc40*/  VIADD R4, R2.reuse, 0x4 ;  /* 0x0000000402047836 */ /* 0x040fe20000000000 */
[----:B------:R-:W-:Y:S01]  /*fc50*/  ISETP.GE.U32.AND P4, PT, R3, R0, PT ;  /* 0x000000000300720c */ /* 0x000fe20003f86070 */
[C---:B------:R-:W-:Y:S01]  /*fc60*/  VIADD R0, R2.reuse, 0x5 ;  /* 0x0000000502007836 */ /* 0x040fe20000000000 */
[----:B---3--:R-:W-:Y:S01]  /*fc70*/  FSEL R19, R151, -INF , !P1 ;  /* 0xff80000097137808 */ /* 0x008fe20004800000 */
[----:B------:R-:W-:Y:S01]  /*fc80*/  VIADD R188, R2, 0x5c ;  /* 0x0000005c02bc7836 */ /* 0x000fe20000000000 */
[----:B------:R-:W-:Y:S01]  /*fc90*/  ISETP.GE.AND P2, PT, R4, UR37, PT ;  /* 0x0000002504007c0c */ /* 0x000fe2000bf46270 */
[C---:B------:R-:W-:Y:S01]  /*fca0*/  VIADD R166, R2.reuse, 0x69 ;  /* 0x0000006902a67836 */ /* 0x040fe20000000000 */
[----:B------:R-:W-:Y:S01]  /*fcb0*/  ISETP.GE.U32.AND P6, PT, R3, R4, PT ;  /* 0x000000040300720c */ /* 0x000fe20003fc6070 */
[C---:B------:R-:W-:Y:S01]  /*fcc0*/  VIADD R4, R2.reuse, 0x6 ;  /* 0x0000000602047836 */ /* 0x040fe20000000000 */
[----:B------:R-:W-:Y:S01]  /*fcd0*/  FSEL R19, R19, -INF , P5 ;  /* 0xff80000013137808 */ /* 0x000fe20002800000 */
[----:B------:R-:W-:Y:S01]  /*fce0*/  VIADD R164, R2, 0x6a ;  /* 0x0000006a02a47836 */ /* 0x000fe20000000000 */
[----:B------:R-:W-:Y:S01]  /*fcf0*/  ISETP.GE.AND P1, PT, R0, UR37, PT ;  /* 0x0000002500007c0c */ /* 0x000fe2000bf26270 */
[C---:B------:R-:W-:Y:S01]  /*fd00*/  VIADD R182, R2.reuse, 0x60 ;  /* 0x0000006002b67836 */ /* 0x040fe20000000000 */
[C---:B------:R-:W-:Y:S01]  /*fd10*/  ISETP.GE.U32.AND P5, PT, R3.reuse, R0, PT ;  /* 0x000000000300720c */ /* 0x040fe20003fa6070 */
[----:B------:R-:W-:Y:S01]  /*fd20*/  VIADD R0, R2, 0x8 ;  /* 0x0000000802007836 */ /* 0x000fe20000000000 */
[----:B------:R-:W-:Y:S01]  /*fd30*/  FSEL R22, R92, -INF , !P2 ;  /* 0xff8000005c167808 */ /* 0x000fe20005000000 */
[----:B------:R-:W-:Y:S01]  /*fd40*/  VIADD R158, R2, 0x6d ;  /* 0x0000006d029e7836 */ /* 0x000fe20000000000 */
[----:B------:R-:W-:Y:S01]  /*fd50*/  FSEL R90, R90, -INF , P4 ;  /* 0xff8000005a5a7808 */ /* 0x000fe20002000000 */
[----:B------:R-:W-:Y:S01]  /*fd60*/  VIADD R156, R2, 0x6e ;  /* 0x0000006e029c7836 */ /* 0x000fe20000000000 */
[----:B------:R-:W-:Y:S01]  /*fd70*/  ISETP.GE.AND P0, PT, R4, UR37, PT ;  /* 0x0000002504007c0c */ /* 0x000fe2000bf06270 */
[C---:B------:R-:W-:Y:S01]  /*fd80*/  VIADD R176, R2.reuse, 0x64 ;  /* 0x0000006402b07836 */ /* 0x040fe20000000000 */
[----:B------:R-:W-:Y:S01]  /*fd90*/  ISETP.GE.U32.AND P4, PT, R3, R4, PT ;  /* 0x000000040300720c */ /* 0x000fe20003f86070 */
[C---:B------:R-:W-:Y:S01]  /*fda0*/  VIADD R4, R2.reuse, 0x9 ;  /* 0x0000000902047836 */ /* 0x040fe20000000000 */
[----:B------:R-:W-:Y:S01]  /*fdb0*/  FSEL R23, R93, -INF , !P1 ;  /* 0xff8000005d177808 */ /* 0x000fe20004800000 */
[----:B------:R-:W-:Y:S01]  /*fdc0*/  VIADD R152, R2, 0x71 ;  /* 0x0000007102987836 */ /* 0x000fe20000000000 */
[----:B------:R-:W-:Y:S01]  /*fdd0*/  FSEL R22, R22, -INF , P6 ;  /* 0xff80000016167808 */ /* 0x000fe20003000000 */
[----:B------:R-:W-:Y:S01]  /*fde0*/  VIADD R168, R2, 0x68 ;  /* 0x0000006802a87836 */ /* 0x000fe20000000000 */
[----:B------:R-:W-:Y:S01]  /*fdf0*/  ISETP.GE.AND P2, PT, R0, UR37, PT ;  /* 0x0000002500007c0c */ /* 0x000fe2000bf46270 */
[C---:B------:R-:W-:Y:S01]  /*fe00*/  VIADD R18, R2.reuse, 0x75 ;  /* 0x0000007502127836 */ /* 0x040fe20000000000 */
[----:B------:R-:W-:Y:S01]  /*fe10*/  ISETP.GE.U32.AND P6, PT, R3, R0, PT ;  /* 0x000000000300720c */ /* 0x000fe20003fc6070 */
[----:B------:R-:W-:Y:S01]  /*fe20*/  VIADD R0, R2, 0xa ;  /* 0x0000000a02007836 */ /* 0x000fe20000000000 */
[----:B------:R-:W-:Y:S01]  /*fe30*/  FSEL R94, R94, -INF , !P0 ;  /* 0xff8000005e5e7808 */ /* 0x000fe20004000000 */
        /* <DEDUP_REMOVED lines=41> */
[----:B------:R-:W-:-:S02]  /*100d0*/  FSEL R96, R96, -INF , P6 ;  /* 0xff80000060607808 */ /* 0x000fc40003000000 */
[----:B------:R-:W-:Y:S02]  /*100e0*/  ISETP.GE.AND P2, PT, R0, UR37, PT ;  /* 0x0000002500007c0c */ /* 0x000fe4000bf46270 */
[----:B------:R-:W-:Y:S01]  /*100f0*/  ISETP.GE.U32.AND P6, PT, R3, R0, PT ;  /* 0x000000000300720c */ /* 0x000fe20003fc6070 */
[----:B------:R-:W-:Y:S01]  /*10100*/  VIADD R0, R2, 0x12 ;  /* 0x0000001202007836 */ /* 0x000fe20000000000 */
[----:B------:R-:W-:Y:S02]  /*10110*/  FSEL R102, R102, -INF , !P0 ;  /* 0xff80000066667808 */ /* 0x000fe40004000000 */
[----:B------:R-:W-:Y:S02]  /*10120*/  FSEL R97, R97, -INF , P5 ;  /* 0xff80000061617808 */ /* 0x000fe40002800000 */
[----:B------:R-:W-:Y:S02]  /*10130*/  ISETP.GE.AND P1, PT, R4, UR37, PT ;  /* 0x0000002504007c0c */ /* 0x000fe4000bf26270 */
[----:B------:R-:W-:Y:S01]  /*10140*/  ISETP.GE.U32.AND P5, PT, R3, R4, PT ;  /* 0x000000040300720c */ /* 0x000fe20003fa6070 */
[----:B------:R-:W-:Y:S01]  /*10150*/  VIADD R4, R2, 0x14 ;  /* 0x0000001402047836 */ /* 0x000fe20000000000 */
[----:B------:R-:W-:-:S02]  /*10160*/  FSEL R100, R104, -INF , !P2 ;  /* 0xff80000068647808 */ /* 0x000fc40005000000 */
[----:B------:R-:W-:Y:S02]  /*10170*/  FSEL R102, R102, -INF , P4 ;  /* 0xff80000066667808 */ /* 0x000fe40002000000 */
[----:B------:R-:W-:Y:S02]  /*10180*/  ISETP.GE.AND P0, PT, R0, UR37, PT ;  /* 0x0000002500007c0c */ /* 0x000fe4000bf06270 */
[----:B------:R-:W-:Y:S01]  /*10190*/  ISETP.GE.U32.AND P4, PT, R3, R0, PT ;  /* 0x000000000300720c */ /* 0x000fe20003f86070 */
[----:B------:R-:W-:Y:S01]  /*101a0*/  VIADD R0, R2, 0x15 ;  /* 0x0000001502007836 */ /* 0x000fe20000000000 */
[----:B------:R-:W-:Y:S02]  /*101b0*/  FSEL R101, R105, -INF , !P1 ;  /* 0xff80000069657808 */ /* 0x000fe40004800000 */
[----:B------:R-:W-:Y:S02]  /*101c0*/  FSEL R100, R100, -INF , P6 ;  /* 0xff80000064647808 */ /* 0x000fe40003000000 */
[----:B------:R-:W-:-:S02]  /*101d0*/  ISETP.GE.AND P2, PT, R4, UR37, PT ;  /* 0x0000002504007c0c */ /* 0x000fc4000bf46270 */
        /* <DEDUP_REMOVED lines=47> */
[----:B------:R-:W-:Y:S01]  /*104d0*/  FSEL R116, R118, -INF , !P0 ;  /* 0xff80000076747808 */ /* 0x000fe20004000000 */
[----:B------:R-:W-:Y:S01]  /*104e0*/  VIADD R118, R2, 0x72 ;  /* 0x0000007202767836 */ /* 0x000fe20000000000 */
        /* <DEDUP_REMOVED lines=154> */
[----:B------:R-:W-:-:S02]  /*10e90*/  FSEL R30, R30, -INF , P4 ;  /* 0xff8000001e1e7808 */ /* 0x000fc40002000000 */
[----:B------:R-:W-:Y:S02]  /*10ea0*/  FSEL R32, R32, -INF , !P2 ;  /* 0xff80000020207808 */ /* 0x000fe40005000000 */
[----:B------:R-:W-:Y:S02]  /*10eb0*/  ISETP.GE.AND P0, PT, R0, UR37, PT ;  /* 0x0000002500007c0c */ /* 0x000fe4000bf06270 */
[----:B------:R-:W-:Y:S01]  /*10ec0*/  ISETP.GE.U32.AND P4, PT, R3, R0, PT ;  /* 0x000000000300720c */ /* 0x000fe20003f86070 */
[----:B------:R-:W-:Y:S01]  /*10ed0*/  VIADD R0, R2, 0x4d ;  /* 0x0000004d02007836 */ /* 0x000fe20000000000 */
[----:B------:R-:W-:Y:S02]  /*10ee0*/  FSEL R33, R33, -INF , !P1 ;  /* 0xff80000021217808 */ /* 0x000fe40004800000 */
[----:B------:R-:W-:Y:S02]  /*10ef0*/  ISETP.GE.AND P2, PT, R4, UR37, PT ;  /* 0x0000002504007c0c */ /* 0x000fe4000bf46270 */
[----:B------:R-:W-:-:S02]  /*10f00*/  FSEL R32, R32, -INF , P6 ;  /* 0xff80000020207808 */ /* 0x000fc40003000000 */
[----:B------:R-:W-:Y:S01]  /*10f10*/  ISETP.GE.U32.AND P6, PT, R3, R4, PT ;  /* 0x000000040300720c */ /* 0x000fe20003fc6070 */
[----:B------:R-:W-:Y:S01]  /*10f20*/  VIADD R4, R2, 0x4e ;  /* 0x0000004e02047836 */ /* 0x000fe20000000000 */
[----:B------:R-:W-:Y:S02]  /*10f30*/  FSEL R33, R33, -INF , P5 ;  /* 0xff80000021217808 */ /* 0x000fe40002800000 */
[----:B------:R-:W-:Y:S02]  /*10f40*/  FSEL R34, R34, -INF , !P0 ;  /* 0xff80000022227808 */ /* 0x000fe40004000000 */
[----:B------:R-:W-:Y:S02]  /*10f50*/  ISETP.GE.AND P1, PT, R0, UR37, PT ;  /* 0x0000002500007c0c */ /* 0x000fe4000bf26270 */
[----:B------:R-:W-:Y:S01]  /*10f60*/  ISETP.GE.U32.AND P5, PT, R3, R0, PT ;  /* 0x000000000300720c */ /* 0x000fe20003fa6070 */
[----:B------:R-:W-:Y:S01]  /*10f70*/  VIADD R0, R2, 0x50 ;  /* 0x0000005002007836 */ /* 0x000fe20000000000 */
[----:B------:R-:W-:-:S02]  /*10f80*/  FSEL R36, R36, -INF , !P2 ;  /* 0xff80000024247808 */ /* 0x000fc40005000000 */
[----:B------:R-:W-:Y:S02]  /*10f90*/  FSEL R34, R34, -INF , P4 ;  /* 0xff80000022227808 */ /* 0x000fe40002000000 */
[----:B------:R-:W-:Y:S02]  /*10fa0*/  ISETP.GE.AND P0, PT, R4, UR37, PT ;  /* 0x0000002504007c0c */ /* 0x000fe4000bf06270 */
[C---:B------:R-:W-:Y:S01]  /*10fb0*/  ISETP.GE.U32.AND P4, PT, R3.reuse, R4, PT ;  /* 0x000000040300720c */ /* 0x040fe20003f86070 */
[----:B------:R-:W-:Y:S01]  /*10fc0*/  VIADD R4, R2, 0x51 ;  /* 0x0000005102047836 */ /* 0x000fe20000000000 */
[----:B------:R-:W-:Y:S02]  /*10fd0*/  FSEL R36, R36, -INF , P6 ;  /* 0xff80000024247808 */ /* 0x000fe40003000000 */
[----:B------:R-:W-:Y:S02]  /*10fe0*/  ISETP.GE.AND P2, PT, R0, UR37, PT ;  /* 0x0000002500007c0c */ /* 0x000fe4000bf46270 */
[----:B------:R-:W-:Y:S01]  /*10ff0*/  ISETP.GE.U32.AND P6, PT, R3, R0, PT ;  /* 0x000000000300720c */ /* 0x000fe20003fc6070 */
[----:B------:R-:W-:Y:S01]  /*11000*/  VIADD R0, R2, 0x52 ;  /* 0x0000005202007836 */ /* 0x000fe20000000000 */
[----:B------:R-:W-:-:S02]  /*11010*/  FSEL R37, R37, -INF , !P1 ;  /* 0xff80000025257808 */ /* 0x000fc40004800000 */
[----:B------:R-:W-:Y:S02]  /*11020*/  ISETP.GE.AND P1, PT, R4, UR37, PT ;  /* 0x0000002504007c0c */ /* 0x000fe4000bf26270 */
[----:B------:R-:W-:Y:S02]  /*11030*/  FSEL R38, R38, -INF , !P0 ;  /* 0xff80000026267808 */ /* 0x000fe40004000000 */
[----:B------:R-:W-:Y:S02]  /*11040*/  ISETP.GE.AND P0, PT, R0, UR37, PT ;  /* 0x0000002500007c0c */ /* 0x000fe4000bf06270 */
[----:B------:R-:W-:Y:S02]  /*11050*/  FSEL R165, R41, -INF , !P1 ;  /* 0xff80000029a57808 */ /* 0x000fe40004800000 */
[----:B------:R-:W-:Y:S02]  /*11060*/  ISETP.GE.AND P1, PT, R13, UR37, PT ;  /* 0x000000250d007c0c */ /* 0x000fe4000bf26270 */
        /* <DEDUP_REMOVED lines=11> */
[----:B------:R-:W-:Y:S02]  /*11120*/  FSEL R153, R53, -INF , !P1 ;  /* 0xff80000035997808 */ /* 0x000fe40004800000 */
[----:B------:R-:W-:-:S02]  /*11130*/  ISETP.GE.AND P2, PT, R169, UR37, PT ;  /* 0x00000025a9007c0c */ /* 0x000fc4000bf46270 */
[----:B------:R-:W-:Y:S02]  /*11140*/  ISETP.GE.AND P1, PT, R180, UR37, PT ;  /* 0x00000025b4007c0c */ /* 0x000fe4000bf26270 */
[----:B------:R-:W-:Y:S02]  /*11150*/  FSEL R151, R54, -INF , !P0 ;  /* 0xff80000036977808 */ /* 0x000fe40004000000 */
[----:B------:R-:W-:Y:S02]  /*11160*/  ISETP.GE.AND P0, PT, R178, UR37, PT ;  /* 0x00000025b2007c0c */ /* 0x000fe4000bf06270 */
[----:B------:R-:W-:Y:S02]  /*11170*/  FSEL R44, R44, -INF , !P2 ;  /* 0xff8000002c2c7808 */ /* 0x000fe40005000000 */
[----:B------:R-:W-:Y:S02]  /*11180*/  FSEL R53, R121, -INF , !P1 ;  /* 0xff80000079357808 */ /* 0x000fe40004800000 */
[----:B------:R-:W-:-:S02]  /*11190*/  ISETP.GE.AND P2, PT, R9, UR37, PT ;  /* 0x0000002509007c0c */ /* 0x000fc4000bf46270 */
[----:B------:R-:W-:Y:S02]  /*111a0*/  ISETP.GE.AND P1, PT, R172, UR37, PT ;  /* 0x00000025ac007c0c */ /* 0x000fe4000bf26270 */
[----:B------:R-:W-:Y:S01]  /*111b0*/  FSEL R121, R122, -INF , !P0 ;  /* 0xff8000007a797808 */ /* 0x000fe20004000000 */
[----:B------:R-:W-:Y:S01]  /*111c0*/  VIADD R122, R2, 0x17 ;  /* 0x00000017027a7836 */ /* 0x000fe20000000000 */
        /* <DEDUP_REMOVED lines=13> */
[----:B------:R-:W-:Y:S01]  /*112a0*/  FSEL R52, R120, -INF , !P2 ;  /* 0xff80000078347808 */ /* 0x000fe20005000000 */
[----:B------:R-:W-:Y:S01]  /*112b0*/  VIADD R120, R2, 0x13 ;  /* 0x0000001302787836 */ /* 0x000fe20000000000 */
        /* <DEDUP_REMOVED lines=12> */
[----:B------:R-:W-:Y:S02]  /*11380*/  FSEL R37, R37, -INF , P5 ;  /* 0xff80000025257808 */ /* 0x000fe40002800000 */
[----:B------:R-:W-:Y:S01]  /*11390*/  ISETP.GE.U32.AND P5, PT, R3, R4, PT ;  /* 0x000000040300720c */ /* 0x000fe20003fa6070 */
[----:B------:R-:W-:Y:S01]  /*113a0*/  VIADD R4, R2, 0x7d ;  /* 0x0000007d02047836 */ /* 0x000fe20000000000 */
[----:B------:R-:W-:-:S02]  /*113b0*/  FSEL R128, R128, -INF , !P2 ;  /* 0xff80000080807808 */ /* 0x000fc40005000000 */
[----:B------:R-:W-:Y:S02]  /*113c0*/  FSEL R141, R141, -INF , !P1 ;  /* 0xff8000008d8d7808 */ /* 0x000fe40004800000 */
[----:B------:R-:W-:Y:S02]  /*113d0*/  FSEL R38, R38, -INF , P4 ;  /* 0xff80000026267808 */ /* 0x000fe40002000000 */
[----:B------:R-:W-:Y:S02]  /*113e0*/  ISETP.GE.AND P2, PT, R162, UR37, PT ;  /* 0x00000025a2007c0c */ /* 0x000fe4000bf46270 */
[----:B------:R-:W-:Y:S02]  /*113f0*/  ISETP.GE.AND P1, PT, R10, UR37, PT ;  /* 0x000000250a007c0c */ /* 0x000fe4000bf26270 */
[----:B------:R-:W-:Y:S01]  /*11400*/  ISETP.GE.U32.AND P4, PT, R3, R0, PT ;  /* 0x000000000300720c */ /* 0x000fe20003f86070 */
[----:B------:R-:W-:Y:S01]  /*11410*/  VIADD R0, R2, 0x7e ;  /* 0x0000007e02007836 */ /* 0x000fe20000000000 */
[----:B------:R-:W-:-:S02]  /*11420*/  FSEL R142, R142, -INF , !P0 ;  /* 0xff8000008e8e7808 */ /* 0x000fc40004000000 */
[----:B------:R-:W-:Y:S02]  /*11430*/  ISETP.GE.AND P0, PT, R8, UR37, PT ;  /* 0x0000002508007c0c */ /* 0x000fe4000bf06270 */
[----:B------:R-:W-:Y:S02]  /*11440*/  FSEL R117, R132, -INF , !P2 ;  /* 0xff80000084757808 */ /* 0x000fe40005000000 */
[----:B------:R-:W-:Y:S02]  /*11450*/  FSEL R145, R145, -INF , !P1 ;  /* 0xff80000091917808 */ /* 0x000fe40004800000 */
[----:B------:R-:W-:Y:S02]  /*11460*/  ISETP.GE.AND P2, PT, R154, UR37, PT ;  /* 0x000000259a007c0c */ /* 0x000fe4000bf46270 */
[----:B------:R-:W-:Y:S02]  /*11470*/  ISETP.GE.AND P1, PT, R4, UR37, PT ;  /* 0x0000002504007c0c */ /* 0x000fe4000bf26270 */
[----:B------:R-:W-:-:S02]  /*11480*/  FSEL R146, R146, -INF , !P0 ;  /* 0xff80000092927808 */ /* 0x000fc40004000000 */
[----:B------:R-:W-:Y:S02]  /*11490*/  ISETP.GE.AND P0, PT, R0, UR37, PT ;  /* 0x0000002500007c0c */ /* 0x000fe4000bf06270 */
[----:B------:R-:W-:Y:S02]  /*114a0*/  FSEL R136, R136, -INF , !P2 ;  /* 0xff80000088887808 */ /* 0x000fe40005000000 */
[----:B------:R-:W-:Y:S02]  /*114b0*/  FSEL R149, R149, -INF , !P1 ;  /* 0xff80000095957808 */ /* 0x000fe40004800000 */
[----:B------:R-:W-:Y:S02]  /*114c0*/  ISETP.GE.AND P2, PT, R20, UR37, PT ;  /* 0x0000002514007c0c */ /* 0x000fe4000bf46270 */
[----:B------:R-:W-:Y:S02]  /*114d0*/  ISETP.GE.U32.AND P1, PT, R3, R13, PT ;  /* 0x0000000d0300720c */ /* 0x000fe40003f26070 */
        /* <DEDUP_REMOVED lines=10> */
[----:B------:R-:W-:Y:S02]  /*11580*/  ISETP.GE.AND P0, PT, R173, UR37, PT ;  /* 0x00000025ad007c0c */ /* 0x000fe4000bf06270 */
[----:B------:R-:W-:Y:S02]  /*11590*/  FSEL R54, R148, -INF , !P2 ;  /* 0xff80000094367808 */ /* 0x000fe40005000000 */
[----:B------:R-:W-:-:S02]  /*115a0*/  ISETP.GE.U32.AND P2, PT, R3, R169, PT ;  /* 0x000000a90300720c */ /* 0x000fc40003f46070 */
[----:B------:R-:W-:Y:S01]  /*115b0*/  FSEL R169, R95, -INF , !P3 ;  /* 0xff8000005fa97808 */ /* 0x000fe20005800000 */
[----:B------:R-:W-:Y:S01]  /*115c0*/  VIADD R95, R2, 0x1b ;  /* 0x0000001b025f7836 */ /* 0x000fe20000000000 */
[----:B------:R-:W-:Y:S02]  /*115d0*/  FSEL R99, R99, -INF , !P0 ;  /* 0xff80000063637808 */ /* 0x000fe40004000000 */
[----:B------:R-:W-:Y:S02]  /*115e0*/  ISETP.GE.AND P0, PT, R120, UR37, PT ;  /* 0x0000002578007c0c */ /* 0x000fe4000bf06270 */
[----:B------:R-:W-:Y:S02]  /*115f0*/  ISETP.GE.AND P3, PT, R124, UR37, PT ;  /* 0x000000257c007c0c */ /* 0x000fe4000bf66270 */
[----:B------:R-:W-:Y:S02]  /*11600*/  FSEL R107, R107, -INF , !P0 ;  /* 0xff8000006b6b7808 */ /* 0x000fe40004000000 */
[----:B------:R-:W-:-:S02]  /*11610*/  ISETP.GE.AND P0, PT, R95, UR37, PT ;  /* 0x000000255f007c0c */ /* 0x000fc4000bf06270 */
[----:B------:R-:W-:Y:S01]  /*11620*/  FSEL R49, R165, -INF , P5 ;  /* 0xff800000a5317808 */ /* 0x000fe20002800000 */
[C---:B------:R-:W-:Y:S01]  /*11630*/  VIADD R165, R2.reuse, 0x4f ;  /* 0x0000004f02a57836 */ /* 0x040fe20000000000 */
[----:B------:R-:W-:Y:S02]  /*11640*/  FSEL R115, R115, -INF , !P0 ;  /* 0xff80000073737808 */ /* 0x000fe40004000000 */
[----:B------:R-:W-:Y:S01]  /*11650*/  ISETP.GE.U32.AND P0, PT, R3, R11, PT ;  /* 0x0000000b0300720c */ /* 0x000fe20003f06070 */
[C---:B------:R-:W-:Y:S01]  /*11660*/  VIADD R11, R2.reuse, 0x23 ;  /* 0x00000023020b7836 */ /* 0x040fe20000000000 */
[----:B------:R-:W-:Y:S02]  /*11670*/  FSEL R103, R103, -INF , !P3 ;  /* 0xff80000067677808 */ /* 0x000fe40005800000 */
[----:B------:R-:W-:Y:S01]  /*11680*/  ISETP.GE.U32.AND P5, PT, R3, R7, PT ;  /* 0x000000070300720c */ /* 0x000fe20003fa6070 */
[----:B------:R-:W-:Y:S01]  /*11690*/  VIADD R7, R2, 0x2b ;  /* 0x0000002b02077836 */ /* 0x000fe20000000000 */
[----:B------:R-:W-:-:S02]  /*116a0*/  ISETP.GE.AND P3, PT, R122, UR37, PT ;  /* 0x000000257a007c0c */ /* 0x000fc4000bf66270 */
[----:B------:R-:W-:Y:S02]  /*116b0*/  FSEL R41, R41, -INF , P5 ;  /* 0xff80000029297808 */ /* 0x000fe40002800000 */
[----:B------:R-:W-:Y:S02]  /*116c0*/  FSEL R111, R111, -INF , !P3 ;  /* 0xff8000006f6f7808 */ /* 0x000fe40005800000 */
[----:B------:R-:W-:Y:S02]  /*116d0*/  ISETP.GE.AND P5, PT, R11, UR37, PT ;  /* 0x000000250b007c0c */ /* 0x000fe4000bfa6270 */
        /* <DEDUP_REMOVED lines=8> */
[C---:B------:R-:W-:Y:S01]  /*11760*/  ISETP.GE.U32.AND P3, PT, R3.reuse, R9, PT ;  /* 0x000000090300720c */ /* 0x040fe20003f66070 */
[C---:B------:R-:W-:Y:S01]  /*11770*/  VIADD R9, R2.reuse, 0x27 ;  /* 0x0000002702097836 */ /* 0x040fe20000000000 */
[----:B------:R-:W-:Y:S01]  /*11780*/  ISETP.GE.U32.AND P2, PT, R3, R188, PT ;  /* 0x000000bc0300720c */ /* 0x000fe20003f46070 */
[----:B------:R-:W-:Y:S01]  /*11790*/  VIADD R188, R2, 0x2f ;  /* 0x0000002f02bc7836 */ /* 0x000fe20000000000 */
[----:B------:R-:W-:-:S02]  /*117a0*/  FSEL R42, R42, -INF , P0 ;  /* 0xff8000002a2a7808 */ /* 0x000fc40000000000 */
[----:B------:R-:W-:Y:S01]  /*117b0*/  ISETP.GE.U32.AND P0, PT, R3, R184, PT ;  /* 0x000000b80300720c */ /* 0x000fe20003f06070 */
[----:B------:R-:W-:Y:S01]  /*117c0*/  VIADD R184, R2, 0x3b ;  /* 0x0000003b02b87836 */ /* 0x000fe20000000000 */
[----:B------:R-:W-:Y:S02]  /*117d0*/  FSEL R67, R67, -INF , !P5 ;  /* 0xff80000043437808 */ /* 0x000fe40006800000 */
[----:B------:R-:W-:Y:S02]  /*117e0*/  ISETP.GE.AND P5, PT, R186, UR37, PT ;  /* 0x00000025ba007c0c */ /* 0x000fe4000bfa6270 */
[----:B------:R-:W-:Y:S02]  /*117f0*/  FSEL R132, R155, -INF , P2 ;  /* 0xff8000009b847808 */ /* 0x000fe40001000000 */
[----:B------:R-:W-:Y:S02]  /*11800*/  FSEL R48, R167, -INF , P6 ;  /* 0xff800000a7307808 */ /* 0x000fe40003000000 */
[----:B------:R-:W-:Y:S01]  /*11810*/  ISETP.GE.U32.AND P2, PT, R3, R176, PT ;  /* 0x000000b00300720c */ /* 0x000fe20003f46070 */
[----:B------:R-:W-:Y:S01]  /*11820*/  VIADD R176, R2, 0x57 ;  /* 0x0000005702b07836 */ /* 0x000fe20000000000 */
[----:B------:R-:W-:-:S02]  /*11830*/  ISETP.GE.AND P6, PT, R9, UR37, PT ;  /* 0x0000002509007c0c */ /* 0x000fc4000bfc6270 */
[----:B------:R-:W-:Y:S02]  /*11840*/  FSEL R75, R75, -INF , !P5 ;  /* 0xff8000004b4b7808 */ /* 0x000fe40006800000 */
[----:B------:R-:W-:Y:S02]  /*11850*/  FSEL R40, R40, -INF , P3 ;  /* 0xff80000028287808 */ /* 0x000fe40001800000 */
[----:B------:R-:W-:Y:S02]  /*11860*/  ISETP.GE.AND P5, PT, R184, UR37, PT ;  /* 0x00000025b8007c0c */ /* 0x000fe4000bfa6270 */
[----:B------:R-:W-:Y:S02]  /*11870*/  FSEL R50, R50, -INF , P2 ;  /* 0xff80000032327808 */ /* 0x000fe40001000000 */
[----:B------:R-:W-:Y:S01]  /*11880*/  ISETP.GE.U32.AND P3, PT, R3, R182, PT ;  /* 0x000000b60300720c */ /* 0x000fe20003f66070 */
[----:B------:R-:W-:Y:S01]  /*11890*/  VIADD R182, R2, 0x37 ;  /* 0x0000003702b67836 */ /* 0x000fe20000000000 */
[----:B------:R-:W-:-:S02]  /*118a0*/  FSEL R63, R63, -INF , !P6 ;  /* 0xff8000003f3f7808 */ /* 0x000fc40007000000 */
[----:B------:R-:W-:Y:S02]  /*118b0*/  ISETP.GE.AND P2, PT, R185, UR37, PT ;  /* 0x00000025b9007c0c */ /* 0x000fe4000bf46270 */
[----:B------:R-:W-:Y:S02]  /*118c0*/  ISETP.GE.AND P6, PT, R188, UR37, PT ;  /* 0x00000025bc007c0c */ /* 0x000fe4000bfc6270 */
[----:B------:R-:W-:Y:S02]  /*118d0*/  FSEL R46, R163, -INF , P4 ;  /* 0xff800000a32e7808 */ /* 0x000fe40002000000 */
[----:B------:R-:W-:Y:S02]  /*118e0*/  FSEL R83, R83, -INF , !P5 ;  /* 0xff80000053537808 */ /* 0x000fe40006800000 */
[C---:B------:R-:W-:Y:S01]  /*118f0*/  ISETP.GE.U32.AND P4, PT, R3.reuse, R5, PT ;  /* 0x000000050300720c */ /* 0x040fe20003f86070 */
[C---:B------:R-:W-:Y:S01]  /*11900*/  VIADD R5, R2.reuse, 0x3f ;  /* 0x0000003f02057836 */ /* 0x040fe20000000000 */
[----:B------:R-:W-:Y:S01]  /*11910*/  ISETP.GE.U32.AND P5, PT, R3, R180, PT ;  /* 0x000000b40300720c */ /* 0x000fe20003fa6070 */
[----:B------:R-:W-:Y:S01]  /*11920*/  VIADD R180, R2, 0x53 ;  /* 0x0000005302b47836 */ /* 0x000fe20000000000 */
[----:B------:R-:W-:-:S02]  /*11930*/  FSEL R27, R27, -INF , !P2 ;  /* 0xff8000001b1b7808 */ /* 0x000fc40005000000 */
        /* <DEDUP_REMOVED lines=8> */
[----:B------:R-:W-:Y:S02]  /*119c0*/  ISETP.GE.AND P2, PT, R180, UR37, PT ;  /* 0x00000025b4007c0c */ /* 0x000fe4000bf46270 */
[----:B------:R-:W-:Y:S02]  /*119d0*/  ISETP.GE.AND P6, PT, R5, UR37, PT ;  /* 0x0000002505007c0c */ /* 0x000fe4000bfc6270 */
[----:B------:R-:W-:Y:S02]  /*119e0*/  FSEL R163, R43, -INF , !P2 ;  /* 0xff8000002ba37808 */ /* 0x000fe40005000000 */
[----:B------:R-:W-:Y:S02]  /*119f0*/  FSEL R87, R87, -INF , !P6 ;  /* 0xff80000057577808 */ /* 0x000fe40007000000 */
[----:B------:R-:W-:-:S02]  /*11a00*/  FSEL R133, R153, -INF , P1 ;  /* 0xff80000099857808 */ /* 0x000fc40000800000 */
[----:B------:R-:W-:Y:S02]  /*11a10*/  FSEL R148, R151, -INF , P0 ;  /* 0xff80000097947808 */ /* 0x000fe40000000000 */
[----:B------:R-:W-:Y:S02]  /*11a20*/  ISETP.GE.AND P2, PT, R178, UR37, PT ;  /* 0x00000025b2007c0c */ /* 0x000fe4000bf46270 */
[C---:B------:R-:W-:Y:S02]  /*11a30*/  ISETP.GE.U32.AND P1, PT, R3.reuse, R172, PT ;  /* 0x000000ac0300720c */ /* 0x040fe40003f26070 */
[----:B------:R-:W-:Y:S02]  /*11a40*/  ISETP.GE.U32.AND P0, PT, R3, R170, PT ;  /* 0x000000aa0300720c */ /* 0x000fe40003f06070 */
[----:B------:R-:W-:Y:S02]  /*11a50*/  ISETP.GE.AND P6, PT, R183, UR37, PT ;  /* 0x00000025b7007c0c */ /* 0x000fe4000bfc6270 */
[----:B------:R-:W-:-:S02]  /*11a60*/  FSEL R52, R52, -INF , P3 ;  /* 0xff80000034347808 */ /* 0x000fc40001800000 */
[----:B------:R-:W-:Y:S02]  /*11a70*/  ISETP.GE.U32.AND P3, PT, R3, R168, PT ;  /* 0x000000a80300720c */ /* 0x000fe40003f66070 */
[----:B------:R-:W-:Y:S02]  /*11a80*/  FSEL R144, R121, -INF , P4 ;  /* 0xff80000079907808 */ /* 0x000fe40002000000 */
[----:B------:R-:W-:Y:S02]  /*11a90*/  FSEL R53, R53, -INF , P5 ;  /* 0xff80000035357808 */ /* 0x000fe40002800000 */
[----:B------:R-:W-:Y:S02]  /*11aa0*/  FSEL R121, R51, -INF , !P2 ;  /* 0xff80000033797808 */ /* 0x000fe40005000000 */
[----:B------:R-:W-:Y:S02]  /*11ab0*/  ISETP.GE.U32.AND P5, PT, R3, R166, PT ;  /* 0x000000a60300720c */ /* 0x000fe40003fa6070 */
[----:B------:R-:W-:-:S02]  /*11ac0*/  FSEL R31, R31, -INF , !P6 ;  /* 0xff8000001f1f7808 */ /* 0x000fc40007000000 */
[----:B------:R-:W-:Y:S02]  /*11ad0*/  FSEL R51, R125, -INF , P1 ;  /* 0xff8000007d337808 */ /* 0x000fe40000800000 */
[----:B------:R-:W-:Y:S02]  /*11ae0*/  FSEL R172, R126, -INF , P0 ;  /* 0xff8000007eac7808 */ /* 0x000fe40000000000 */
[----:B------:R-:W-:Y:S02]  /*11af0*/  ISETP.GE.U32.AND P4, PT, R3, R164, PT ;  /* 0x000000a40300720c */ /* 0x000fe40003f86070 */
[----:B------:R-:W-:Y:S02]  /*11b00*/  ISETP.GE.AND P6, PT, R165, UR37, PT ;  /* 0x00000025a5007c0c */ /* 0x000fe4000bfc6270 */
[C---:B------:R-:W-:Y:S02]  /*11b10*/  ISETP.GE.U32.AND P2, PT, R3.reuse, R162, PT ;  /* 0x000000a20300720c */ /* 0x040fe40003f46070 */
[----:B------:R-:W-:-:S02]  /*11b20*/  ISETP.GE.U32.AND P1, PT, R3, R158, PT ;  /* 0x0000009e0300720c */ /* 0x000fc40003f26070 */
[C---:B------:R-:W-:Y:S02]  /*11b30*/  ISETP.GE.U32.AND P0, PT, R3.reuse, R156, PT ;  /* 0x0000009c0300720c */ /* 0x040fe40003f06070 */
[----:B------:R-:W-:Y:S02]  /*11b40*/  FSEL R158, R128, -INF , P3 ;  /* 0xff800000809e7808 */ /* 0x000fe40001800000 */
[----:B------:R-:W-:Y:S02]  /*11b50*/  ISETP.GE.U32.AND P3, PT, R3, R154, PT ;  /* 0x0000009a0300720c */ /* 0x000fe40003f66070 */
[----:B------:R-:W-:Y:S02]  /*11b60*/  FSEL R159, R129, -INF , P5 ;  /* 0xff800000819f7808 */ /* 0x000fe40002800000 */
[----:B------:R-:W-:Y:S02]  /*11b70*/  FSEL R39, R39, -INF , !P6 ;  /* 0xff80000027277808 */ /* 0x000fe40007000000 */
[----:B------:R-:W-:-:S02]  /*11b80*/  ISETP.GE.U32.AND P5, PT, R3, R152, PT ;  /* 0x000000980300720c */ /* 0x000fc40003fa6070 */
[----:B------:R-:W-:Y:S02]  /*11b90*/  FSEL R170, R130, -INF , P4 ;  /* 0xff80000082aa7808 */ /* 0x000fe40002000000 */
[----:B------:R-:W-:Y:S02]  /*11ba0*/  FSEL R156, R117, -INF , P2 ;  /* 0xff800000759c7808 */ /* 0x000fe40001000000 */
[----:B------:R-:W-:Y:S02]  /*11bb0*/  FSEL R168, R134, -INF , P0 ;  /* 0xff80000086a87808 */ /* 0x000fe40000000000 */
[----:B------:R-:W-:Y:S02]  /*11bc0*/  ISETP.GE.AND P6, PT, R176, UR37, PT ;  /* 0x00000025b0007c0c */ /* 0x000fe4000bfc6270 */
[C---:B------:R-:W-:Y:S02]  /*11bd0*/  ISETP.GE.U32.AND P4, PT, R3.reuse, R118, PT ;  /* 0x000000760300720c */ /* 0x040fe40003f86070 */
[----:B------:R-:W-:-:S02]  /*11be0*/  ISETP.GE.U32.AND P2, PT, R3, R20, PT ;  /* 0x000000140300720c */ /* 0x000fc40003f46070 */
[----:B------:R-:W-:Y:S02]  /*11bf0*/  FSEL R157, R157, -INF , P1 ;  /* 0xff8000009d9d7808 */ /* 0x000fe40000800000 */
[C---:B------:R-:W-:Y:S02]  /*11c00*/  ISETP.GE.U32.AND P0, PT, R3.reuse, R14, PT ;  /* 0x0000000e0300720c */ /* 0x040fe40003f06070 */
[C---:B------:R-:W-:Y:S02]  /*11c10*/  ISETP.GE.U32.AND P1, PT, R3.reuse, R18, PT ;  /* 0x000000120300720c */ /* 0x040fe40003f26070 */
[----:B------:R-:W-:Y:S02]  /*11c20*/  FSEL R154, R136, -INF , P3 ;  /* 0xff800000889a7808 */ /* 0x000fe40001800000 */
[----:B------:R-:W-:Y:S02]  /*11c30*/  ISETP.GE.U32.AND P3, PT, R3, R12, PT ;  /* 0x0000000c0300720c */ /* 0x000fe40003f66070 */
[----:B------:R-:W-:-:S02]  /*11c40*/  FSEL R155, R137, -INF , P5 ;  /* 0xff800000899b7808 */ /* 0x000fc40002800000 */
[----:B------:R-:W-:Y:S02]  /*11c50*/  FSEL R43, R47, -INF , !P6 ;  /* 0xff8000002f2b7808 */ /* 0x000fe40007000000 */
[----:B------:R-:W-:Y:S02]  /*11c60*/  ISETP.GE.U32.AND P5, PT, R3, R10, PT ;  /* 0x0000000a0300720c */ /* 0x000fe40003fa6070 */
[----:B------:R-:W-:Y:S02]  /*11c70*/  FSEL R166, R138, -INF , P4 ;  /* 0xff8000008aa67808 */ /* 0x000fe40002000000 */
[----:B------:R-:W-:Y:S02]  /*11c80*/  FSEL R152, R21, -INF , P2 ;  /* 0xff80000015987808 */ /* 0x000fe40001000000 */
[----:B------:R-:W-:Y:S02]  /*11c90*/  FSEL R164, R142, -INF , P0 ;  /* 0xff8000008ea47808 */ /* 0x000fe40000000000 */
[----:B------:R-:W-:-:S02]  /*11ca0*/  ISETP.GE.AND P6, PT, R179, UR37, PT ;  /* 0x00000025b3007c0c */ /* 0x000fc4000bfc6270 */
[C---:B------:R-:W-:Y:S02]  /*11cb0*/  ISETP.GE.U32.AND P4, PT, R3.reuse, R8, PT ;  /* 0x000000080300720c */ /* 0x040fe40003f86070 */
[----:B------:R-:W-:Y:S02]  /*11cc0*/  ISETP.GE.U32.AND P2, PT, R3, R6, PT ;  /* 0x000000060300720c */ /* 0x000fe40003f46070 */
[----:B------:R-:W-:Y:S02]  /*11cd0*/  FSEL R153, R141, -INF , P1 ;  /* 0xff8000008d997808 */ /* 0x000fe40000800000 */
[C---:B------:R-:W-:Y:S01]  /*11ce0*/  ISETP.GE.U32.AND P0, PT, R3.reuse, R0, PT ;  /* 0x000000000300720c */ /* 0x040fe20003f06070 */
[C---:B------:R-:W-:Y:S01]  /*11cf0*/  VIADD R0, R2.reuse, 0x67 ;  /* 0x0000006702007836 */ /* 0x040fe20000000000 */
[----:B------:R-:W-:Y:S01]  /*11d00*/  ISETP.GE.U32.AND P1, PT, R3, R4, PT ;  /* 0x000000040300720c */ /* 0x000fe20003f26070 */
[----:B------:R-:W-:Y:S01]  /*11d10*/  VIADD R4, R2, 0x63 ;  /* 0x0000006302047836 */ /* 0x000fe20000000000 */
[----:B------:R-:W-:-:S02]  /*11d20*/  FSEL R150, R15, -INF , P3 ;  /* 0xff8000000f967808 */ /* 0x000fc40001800000 */
[----:B------:R-:W-:Y:S02]  /*11d30*/  ISETP.GE.U32.AND P3, PT, R3, R177, PT ;  /* 0x000000b10300720c */ /* 0x000fe40003f66070 */
[----:B------:R-:W-:Y:S02]  /*11d40*/  FSEL R151, R145, -INF , P5 ;  /* 0xff80000091977808 */ /* 0x000fe40002800000 */
[----:B------:R-:W-:Y:S02]  /*11d50*/  FSEL R167, R55, -INF , !P6 ;  /* 0xff80000037a77808 */ /* 0x000fe40007000000 */
[----:B------:R-:W-:Y:S02]  /*11d60*/  ISETP.GE.U32.AND P5, PT, R3, R175, PT ;  /* 0x000000af0300720c */ /* 0x000fe40003fa6070 */
[----:B------:R-:W-:Y:S02]  /*11d70*/  FSEL R162, R146, -INF , P4 ;  /* 0xff80000092a27808 */ /* 0x000fe40002000000 */
[----:B------:R-:W-:-:S02]  /*11d80*/  FSEL R54, R54, -INF , P2 ;  /* 0xff80000036367808 */ /* 0x000fc40001000000 */
[----:B------:R-:W-:Y:S02]  /*11d90*/  FSEL R18, R13, -INF , P0 ;  /* 0xff8000000d127808 */ /* 0x000fe40000000000 */
[C---:B------:R-:W-:Y:S02]  /*11da0*/  ISETP.GE.U32.AND P4, PT, R3.reuse, R173, PT ;  /* 0x000000ad0300720c */ /* 0x040fe40003f86070 */
[----:B------:R-:W-:Y:S02]  /*11db0*/  ISETP.GE.U32.AND P2, PT, R3, R2, PT ;  /* 0x000000020300720c */ /* 0x000fe40003f46070 */
[----:B------:R-:W-:Y:S02]  /*11dc0*/  FSEL R55, R149, -INF , P1 ;  /* 0xff80000095377808 */ /* 0x000fe40000800000 */
[C---:B------:R-:W-:Y:S02]  /*11dd0*/  ISETP.GE.U32.AND P0, PT, R3.reuse, R124, PT ;  /* 0x0000007c0300720c */ /* 0x040fe40003f06070 */
[----:B------:R-:W-:-:S02]  /*11de0*/  ISETP.GT.U32.AND P1, PT, R3, R2, PT ;  /* 0x000000020300720c */ /* 0x000fc40003f24070 */
[----:B------:R-:W-:Y:S02]  /*11df0*/  FSEL R91, R91, -INF , P3 ;  /* 0xff8000005b5b7808 */ /* 0x000fe40001800000 */
[----:B------:R-:W-:Y:S02]  /*11e00*/  ISETP.GE.U32.AND P3, PT, R3, R95, PT ;  /* 0x0000005f0300720c */ /* 0x000fe40003f66070 */
[----:B------:R-:W-:Y:S02]  /*11e10*/  FSEL R95, R169, -INF , P5 ;  /* 0xff800000a95f7808 */ /* 0x000fe40002800000 */
[----:B------:R-:W-:Y:S02]  /*11e20*/  FSEL R88, R88, -INF , P2 ;  /* 0xff80000058587808 */ /* 0x000fe40001000000 */
[----:B------:R-:W-:Y:S02]  /*11e30*/  ISETP.GE.U32.AND P5, PT, R3, R171, PT ;  /* 0x000000ab0300720c */ /* 0x000fe40003fa6070 */
[----:B------:R-:W-:-:S02]  /*11e40*/  FSEL R99, R99, -INF , P4 ;  /* 0xff80000063637808 */ /* 0x000fc40002000000 */
[----:B------:R-:W-:Y:S02]  /*11e50*/  FSEL R103, R103, -INF , P0 ;  /* 0xff80000067677808 */ /* 0x000fe40000000000 */
[----:B------:R-:W-:Y:S02]  /*11e60*/  ISETP.GE.U32.AND P2, PT, R3, R120, PT ;  /* 0x000000780300720c */ /* 0x000fe40003f46070 */
[----:B------:R-:W-:Y:S02]  /*11e70*/  FSEL R89, R89, -INF , P1 ;  /* 0xff80000059597808 */ /* 0x000fe40000800000 */
[C---:B------:R-:W-:Y:S02]  /*11e80*/  ISETP.GE.U32.AND P4, PT, R3.reuse, R11, PT ;  /* 0x0000000b0300720c */ /* 0x040fe40003f86070 */
[C---:B------:R-:W-:Y:S02]  /*11e90*/  ISETP.GE.U32.AND P0, PT, R3.reuse, R9, PT ;  /* 0x000000090300720c */ /* 0x040fe40003f06070 */
[----:B------:R-:W-:-:S02]  /*11ea0*/  ISETP.GE.U32.AND P1, PT, R3, R122, PT ;  /* 0x0000007a0300720c */ /* 0x000fc40003f26070 */
[----:B------:R-:W-:Y:S02]  /*11eb0*/  FSEL R115, R115, -INF , P3 ;  /* 0xff80000073737808 */ /* 0x000fe40001800000 */
[----:B------:R-:W-:Y:S02]  /*11ec0*/  FSEL R117, R119, -INF , P5 ;  /* 0xff80000077757808 */ /* 0x000fe40002800000 */
[----:B------:R-:W-:Y:S02]  /*11ed0*/  FSEL R107, R107, -INF , P2 ;  /* 0xff8000006b6b7808 */ /* 0x000fe40001000000 */
[C---:B------:R-:W-:Y:S02]  /*11ee0*/  ISETP.GE.U32.AND P3, PT, R3.reuse, R186, PT ;  /* 0x000000ba0300720c */ /* 0x040fe40003f66070 */
        /* <DEDUP_REMOVED lines=23> */
[----:B------:R-:W-:Y:S02]  /*12060*/  ISETP.GE.AND P3, PT, R4, UR37, PT ;  /* 0x0000002504007c0c */ /* 0x000fe4000bf66270 */
[----:B------:R-:W-:Y:S01]  /*12070*/  ISETP.GE.U32.AND P5, PT, R3, R4, PT ;  /* 0x000000040300720c */ /* 0x000fe20003fa6070 */
[----:B------:R-:W-:Y:S01]  /*12080*/  VIADD R4, R2, 0x6b ;  /* 0x0000006b02047836 */ /* 0x000fe20000000000 */
[----:B------:R-:W-:-:S02]  /*12090*/  FSEL R47, R163, -INF , P4 ;  /* 0xff800000a32f7808 */ /* 0x000fc40002000000 */
[----:B------:R-:W-:Y:S02]  /*120a0*/  FSEL R43, R43, -INF , P0 ;  /* 0xff8000002b2b7808 */ /* 0x000fe40000000000 */
[----:B------:R-:W-:Y:S02]  /*120b0*/  ISETP.GE.U32.AND P2, PT, R3, R178, PT ;  /* 0x000000b20300720c */ /* 0x000fe40003f46070 */
[----:B------:R-:W-:Y:S02]  /*120c0*/  FSEL R31, R31, -INF , P1 ;  /* 0xff8000001f1f7808 */ /* 0x000fe40000800000 */
[----:B------:R-:W-:Y:S02]  /*120d0*/  ISETP.GE.AND P4, PT, R0, UR37, PT ;  /* 0x0000002500007c0c */ /* 0x000fe4000bf86270 */
[C---:B------:R-:W-:Y:S01]  /*120e0*/  ISETP.GE.U32.AND P0, PT, R3.reuse, R0, PT ;  /* 0x000000000300720c */ /* 0x040fe20003f06070 */
[----:B------:R-:W-:Y:S01]  /*120f0*/  VIADD R0, R2, 0x6f ;  /* 0x0000006f02007836 */ /* 0x000fe20000000000 */
[----:B------:R-:W-:-:S02]  /*12100*/  ISETP.GE.U32.AND P1, PT, R3, R179, PT ;  /* 0x000000b30300720c */ /* 0x000fc40003f26070 */
        /* <DEDUP_REMOVED lines=15> */
[----:B------:R-:W-:Y:S02]  /*12200*/  ISETP.GE.AND P2, PT, R0, UR37, PT ;  /* 0x0000002500007c0c */ /* 0x000fe4000bf46270 */
[----:B------:R-:W-:Y:S02]  /*12210*/  FSEL R135, R135, -INF , !P1 ;  /* 0xff80000087877808 */ /* 0x000fe40004800000 */
[----:B------:R-:W-:Y:S02]  /*12220*/  FSEL R139, R139, -INF , !P5 ;  /* 0xff8000008b8b7808 */ /* 0x000fe40006800000 */
[----:B------:R-:W-:Y:S02]  /*12230*/  FSEL R143, R143, -INF , !P2 ;  /* 0xff8000008f8f7808 */ /* 0x000fe40005000000 */
[----:B------:R-:W-:Y:S02]  /*12240*/  ISETP.GE.AND P1, PT, R4, UR37, PT ;  /* 0x0000002504007c0c */ /* 0x000fe4000bf26270 */
[----:B------:R-:W-:-:S02]  /*12250*/  ISETP.GE.U32.AND P5, PT, R3, R0, PT ;  /* 0x000000000300720c */ /* 0x000fc40003fa6070 */
[----:B------:R-:W-:Y:S02]  /*12260*/  ISETP.GE.U32.AND P2, PT, R3, R4, PT ;  /* 0x000000040300720c */ /* 0x000fe40003f46070 */
[C---:B------:R-:W-:Y:S02]  /*12270*/  FMNMX3 R5, R17.reuse, R88, R22, !PT ;  /* 0x0000005811057276 */ /* 0x040fe40007800016 */
[C---:B------:R-:W-:Y:S02]  /*12280*/  FMNMX3 R4, R17.reuse, R89, R23, !PT ;  /* 0x0000005911047276 */ /* 0x040fe40007800017 */
        /* <DEDUP_REMOVED lines=45> */
[----:B------:R-:W-:Y:S02]  /*12560*/  FSEL R173, R127, -INF , P0 ;  /* 0xff8000007fad7808 */ /* 0x000fe40000000000 */
[----:B------:R-:W-:Y:S02]  /*12570*/  FMNMX3 R0, R0, R141, R149, !PT ;  /* 0x0000008d00007276 */ /* 0x000fe40007800095 */
[----:B------:R-:W-:Y:S02]  /*12580*/  FMNMX3 R5, R5, R52, R50, !PT ;  /* 0x0000003405057276 */ /* 0x000fe40007800032 */
[----:B------:R-:W-:Y:S02]  /*12590*/  FMNMX3 R4, R4, R53, R51, !PT ;  /* 0x0000003504047276 */ /* 0x000fe40007800033 */
[----:B------:R-:W-:Y:S02]  /*125a0*/  FMNMX3 R3, R3, R144, R172, !PT ;  /* 0x0000009003037276 */ /* 0x000fe400078000ac */
[----:B------:R-:W-:-:S02]  /*125b0*/  FSEL R171, R131, -INF , P6 ;  /* 0xff80000083ab7808 */ /* 0x000fc40003000000 */
[----:B------:R-:W-:Y:S02]  /*125c0*/  FSEL R169, R135, -INF , P3 ;  /* 0xff80000087a97808 */ /* 0x000fe40001800000 */
[----:B------:R-:W-:Y:S02]  /*125d0*/  FMNMX3 R0, R0, R145, R173, !PT ;  /* 0x0000009100007276 */ /* 0x000fe400078000ad */
[----:B------:R-:W-:Y:S02]  /*125e0*/  FMNMX3 R5, R5, R158, R156, !PT ;  /* 0x0000009e05057276 */ /* 0x000fe4000780009c */
[----:B------:R-:W-:Y:S02]  /*125f0*/  FMNMX3 R4, R4, R159, R157, !PT ;  /* 0x0000009f04047276 */ /* 0x000fe4000780009d */
[----:B------:R-:W-:Y:S02]  /*12600*/  FMNMX3 R3, R3, R170, R168, !PT ;  /* 0x000000aa03037276 */ /* 0x000fe400078000a8 */
[----:B------:R-:W-:-:S02]  /*12610*/  FSEL R147, R147, -INF , !P1 ;  /* 0xff80000093937808 */ /* 0x000fc40004800000 */
[----:B------:R-:W-:Y:S02]  /*12620*/  FSEL R167, R139, -INF , P4 ;  /* 0xff8000008ba77808 */ /* 0x000fe40002000000 */
[----:B------:R-:W-:Y:S02]  /*12630*/  FSEL R165, R143, -INF , P5 ;  /* 0xff8000008fa57808 */ /* 0x000fe40002800000 */
        /* <DEDUP_REMOVED lines=9> */
[----:B------:R-:W-:-:S02]  /*126d0*/  FMNMX3 R0, R0, R163, R19, !PT ;  /* 0x000000a300007276 */ /* 0x000fc40007800013 */
[----:B------:R-:W-:Y:S02]  /*126e0*/  FMNMX3 R3, R5, R4, R3, !PT ;  /* 0x0000000405037276 */ /* 0x000fe40007800003 */
[----:B------:R-:W-:Y:S02]  /*126f0*/  ISETP.NE.AND P0, PT, R161, R174, PT ;  /* 0x000000aea100720c */ /* 0x000fe40003f05270 */
[----:B------:R-:W-:-:S04]  /*12700*/  FMNMX R187, R0, R3, !PT ;  /* 0x0000000300bb7209 */ /* 0x000fc80007800000 */
[C---:B------:R-:W-:Y:S01]  /*12710*/  FSETP.NEU.AND P1, PT, R187.reuse, -INF , PT ;  /* 0xff800000bb00780b */ /* 0x040fe20003f2d000 */
[----:B------:R1:W-:Y:S03]  /*12720*/  STL [R1+0x6c], R187 ;  /* 0x00006cbb01007387 */ /* 0x0003e60000100800 */
[----:B------:R-:W-:-:S03]  /*12730*/  FSEL R119, R187, RZ, P1 ;  /* 0x000000ffbb777208 */ /* 0x000fc60000800000 */
        /* <DEDUP_REMOVED lines=17> */
.L_x_252:
[----:B------:R-:W-:Y:S05]  /*12850*/  WARPSYNC.ALL ;  /* 0x0000000000007948 */ /* 0x000fea0003800000 */
[----:B------:R-:W-:Y:S01]  /*12860*/  R2UR UR4, R160 ;  /* 0x00000000a00472ca */ /* 0x000fe200000e0000 */
[----:B------:R-:W-:Y:S01]  /*12870*/  IMAD.MOV.U32 R118, RZ, RZ, R17 ;  /* 0x000000ffff767224 */ /* 0x000fe200078e0011 */
[----:B------:R-:W-:-:S11]  /*12880*/  ISETP.NE.AND P0, PT, RZ, UR46, PT ;  /* 0x0000002eff007c0c */ /* 0x000fd6000bf05270 */
[----:B------:R3:W-:Y:S02]  /*12890*/  STTM.x2 tmem[UR4], R118 ;  /* 0x00000076000079ed */ /* 0x0007e400080c0004 */
[----:B------:R-:W-:Y:S05]  /*128a0*/  @P0 BRA `(.L_x_253) ;  /* 0x0000000000040947 */ /* 0x000fea0003800000 */
[----:B------:R-:W-:Y:S05]  /*128b0*/  BPT.TRAP 0x1 ;  /* 0x000000040000795c */ /* 0x000fea0000300000 */
.L_x_253:
[----:B------:R-:W-:Y:S01]  /*128c0*/  UISETP.NE.AND UP0, UPT, UR55, URZ, UPT ;  /* 0x000000ff3700728c */ /* 0x000fe2000bf05270 */
[----:B------:R-:W-:Y:S01]  /*128d0*/  MOV R3, UR54 ;  /* 0x0000003600037c02 */ /* 0x000fe20008000f00 */
[----:B------:R-:W-:Y:S01]  /*128e0*/  UIADD3 UR4, UPT, UPT, UR38, 0xa080, URZ ;  /* 0x0000a08026047890 */ /* 0x000fe2000fffe0ff */
[----:B------:R-:W-:Y:S02]  /*128f0*/  MOV R4, UR45 ;  /* 0x0000002d00047c02 */ /* 0x000fe40008000f00 */
[----:B------:R-:W-:Y:S02]  /*12900*/  SHF.L.U32 R3, R3, 0x1f, RZ ;  /* 0x0000001f03037819 */ /* 0x000fe400000006ff */
[----:B------:R-:W-:-:S04]  /*12910*/  FSETP.NEU.AND P0, PT, R187, -INF , PT ;  /* 0xff800000bb00780b */ /* 0x000fc80003f0d000 */
[----:B------:R-:W-:Y:S01]  /*12920*/  @UP0 UIADD3 UR4, UPT, UPT, UR38, 0xa070, URZ ;  /* 0x0000a07026040890 */ /* 0x000fe2000fffe0ff */
[----:B------:R-:W-:Y:S01]  /*12930*/  FSEL R0, R187, RZ, P0 ;  /* 0x000000ffbb007208 */ /* 0x000fe20000000000 */
[----:B------:R-:W-:-:S04]  /*12940*/  USEL UR38, UR52, UR49, UP0 ;  /* 0x0000003134267287 */ /* 0x000fc80008000000 */
[----:B------:R-:W-:Y:S01]  /*12950*/  FMUL R0, R0, -UR36 ;  /* 0x8000002400007c20 */ /* 0x000fe20008400000 */
[----:B------:R-:W-:Y:S02]  /*12960*/  ULOP3.LUT UR38, UR38, 0x1, URZ, 0x3c, !UPT ;  /* 0x0000000126267892 */ /* 0x000fe4000f8e3cff */
[----:B------:R-:W-:Y:S01]  /*12970*/  SYNCS.ARRIVE.TRANS64.A1T0 RZ, [UR4], RZ ;  /* 0x000000ffffff79a7 */ /* 0x000fe20008100004 */
[--C-:B------:R-:W-:Y:S02]  /*12980*/  FFMA2 R88, R88.F32x2.HI_LO, UR36.F32, R0.reuse.F32 ;  /* 0x0000002458587c49 */ /* 0x100fe40009200000 */
[--C-:B------:R-:W-:Y:S02]  /*12990*/  FFMA2 R90, R90.F32x2.HI_LO, UR36.F32, R0.reuse.F32 ;  /* 0x000000245a5a7c49 */ /* 0x100fe40009200000 */
[--C-:B------:R-:W-:Y:S01]  /*129a0*/  FFMA2 R22, R22.F32x2.HI_LO, UR36.F32, R0.reuse.F32 ;  /* 0x0000002416167c49 */ /* 0x100fe20009200000 */
[----:B------:R-:W-:Y:S01]  /*129b0*/  FSETP.GEU.AND P4, PT, R88, -126, PT ;  /* 0xc2fc00005800780b */ /* 0x000fe20003f8e000 */
[----:B------:R-:W-:Y:S01]  /*129c0*/  FFMA2 R6, R94.F32x2.HI_LO, UR36.F32, R0.F32 ;  /* 0x000000245e067c49 */ /* 0x000fe20009200000 */
[----:B------:R-:W4:Y:S01]  /*129d0*/  SYNCS.PHASECHK.TRANS64.TRYWAIT P5, [R4+UR42+0xa0d0], R3 ;  /* 0x00a0d003040075a7 */ /* 0x000f2200080a112a */
[----:B------:R-:W-:-:S02]  /*129e0*/  FSETP.GEU.AND P3, PT, R89, -126, PT ;  /* 0xc2fc00005900780b */ /* 0x000fc40003f6e000 */
[----:B------:R-:W-:Y:S02]  /*129f0*/  FSETP.GEU.AND P2, PT, R90, -126, PT ;  /* 0xc2fc00005a00780b */ /* 0x000fe40003f4e000 */
[----:B------:R-:W-:Y:S02]  /*12a00*/  FSETP.GEU.AND P1, PT, R91, -126, PT ;  /* 0xc2fc00005b00780b */ /* 0x000fe40003f2e000 */
[----:B------:R-:W-:Y:S02]  /*12a10*/  FSETP.GEU.AND P0, PT, R22, -126, PT ;  /* 0xc2fc00001600780b */ /* 0x000fe40003f0e000 */
[----:B------:R-:W-:Y:S02]  /*12a20*/  FSETP.GEU.AND P6, PT, R23, -126, PT ;  /* 0xc2fc00001700780b */ /* 0x000fe40003fce000 */
[----:B------:R-:W-:-:S03]  /*12a30*/  @!P4 FMUL R88, R88, 0.5 ;  /* 0x3f0000005858c820 */ /* 0x000fc60000400000 */
[----:B------:R-:W-:Y:S02]  /*12a40*/  @!P3 FMUL R89, R89, 0.5 ;  /* 0x3f0000005959b820 */ /* 0x000fe40000400000 */
[----:B------:R-:W-:Y:S01]  /*12a50*/  @!P2 FMUL R90, R90, 0.5 ;  /* 0x3f0000005a5aa820 */ /* 0x000fe20000400000 */
[----:B------:R-:W1:Y:S01]  /*12a60*/  MUFU.EX2 R88, R88 ;  /* 0x0000005800587308 */ /* 0x000e620000000800 */
[----:B------:R-:W-:-:S07]  /*12a70*/  @!P1 FMUL R91, R91, 0.5 ;  /* 0x3f0000005b5b9820 */ /* 0x000fce0000400000 */
[----:B------:R-:W1:Y:S08]  /*12a80*/  MUFU.EX2 R89, R89 ;  /* 0x0000005900597308 */ /* 0x000e700000000800 */
[----:B------:R-:W1:Y:S08]  /*12a90*/  MUFU.EX2 R90, R90 ;  /* 0x0000005a005a7308 */ /* 0x000e700000000800 */
[----:B------:R-:W1:Y:S02]  /*12aa0*/  MUFU.EX2 R91, R91 ;  /* 0x0000005b005b7308 */ /* 0x000e640000000800 */
[----:B-1--4-:R-:W-:Y:S05]  /*12ab0*/  @!P5 BRA `(.L_x_254) ;  /* 0x0000006c0028d947 */ /* 0x012fea0003800000 */
.L_x_414:
[--C-:B------:R-:W-:Y:S01]  /*12ac0*/  FFMA2 R94, R92.F32x2.HI_LO, UR36.F32, R0.reuse.F32 ;  /* 0x000000245c5e7c49 */ /* 0x100fe20009200000 */
[----:B------:R-:W-:Y:S01]  /*12ad0*/  FSETP.GEU.AND P5, PT, R6, -126, PT ;  /* 0xc2fc00000600780b */ /* 0x000fe20003fae000 */
[----:B------:R-:W-:Y:S01]  /*12ae0*/  @!P2 FMUL R90, R90, R90 ;  /* 0x0000005a5a5aa220 */ /* 0x000fe20000400000 */
[----:B------:R-:W-:Y:S01]  /*12af0*/  @!P0 FMUL R22, R22, 0.5 ;  /* 0x3f00000016168820 */ /* 0x000fe20000400000 */
[----:B------:R-:W-:Y:S01]  /*12b00*/  @!P3 FMUL R89, R89, R89 ;  /* 0x000000595959b220 */ /* 0x000fe20000400000 */
[----:B------:R-:W-:Y:S01]  /*12b10*/  FSETP.GEU.AND P2, PT, R95, -126, PT ;  /* 0xc2fc00005f00780b */ /* 0x000fe20003f4e000 */
[--C-:B-1----:R-:W-:Y:S01]  /*12b20*/  FFMA2 R4, R98.F32x2.HI_LO, UR36.F32, R0.reuse.F32 ;  /* 0x0000002462047c49 */ /* 0x102fe20009200000 */
[----:B------:R-:W-:Y:S01]  /*12b30*/  FSETP.GEU.AND P3, PT, R94, -126, PT ;  /* 0xc2fc00005e00780b */ /* 0x000fe20003f6e000 */
[----:B------:R-:W-:Y:S01]  /*12b40*/  @!P4 FMUL R88, R88, R88 ;  /* 0x000000585858c220 */ /* 0x000fe20000400000 */
[----:B------:R-:W-:Y:S01]  /*12b50*/  FSETP.GEU.AND P4, PT, R7, -126, PT ;  /* 0xc2fc00000700780b */ /* 0x000fe20003f8e000 */
[----:B------:R-:W1:Y:S01]  /*12b60*/  MUFU.EX2 R22, R22 ;  /* 0x0000001600167308 */ /* 0x000e620000000800 */
[----:B------:R-:W-:Y:S01]  /*12b70*/  @!P1 FMUL R91, R91, R91 ;  /* 0x0000005b5b5b9220 */ /* 0x000fe20000400000 */
[----:B------:R-:W-:Y:S01]  /*12b80*/  FSETP.GEU.AND P1, PT, R4, -126, PT ;  /* 0xc2fc00000400780b */ /* 0x000fe20003f2e000 */
[--C-:B------:R-:W-:Y:S01]  /*12b90*/  FFMA2 R98, R96.F32x2.HI_LO, UR36.F32, R0.reuse.F32 ;  /* 0x0000002460627c49 */ /* 0x100fe20009200000 */
[----:B------:R-:W-:Y:S01]  /*12ba0*/  USHF.R.U32.HI UR4, URZ, 0x15, UR43 ;  /* 0x00000015ff047899 */ /* 0x000fe2000801162b */
[----:B------:R-:W-:Y:S01]  /*12bb0*/  @!P5 FMUL R6, R6, 0.5 ;  /* 0x3f0000000606d820 */ /* 0x000fe20000400000 */
[----:B------:R-:W-:Y:S01]  /*12bc0*/  @!P6 FMUL R23, R23, 0.5 ;  /* 0x3f0000001717e820 */ /* 0x000fe20000400000 */
[--C-:B------:R-:W-:Y:S01]  /*12bd0*/  FFMA2 R116, R116.F32x2.HI_LO, UR36.F32, R0.reuse.F32 ;  /* 0x0000002474747c49 */ /* 0x100fe20009200000 */
[----:B------:R-:W-:Y:S01]  /*12be0*/  UISETP.NE.AND UP0, UPT, UR55, URZ, UPT ;  /* 0x000000ff3700728c */ /* 0x000fe2000bf05270 */
[----:B------:R-:W-:Y:S01]  /*12bf0*/  @!P2 FMUL R95, R95, 0.5 ;  /* 0x3f0000005f5fa820 */ /* 0x000fe20000400000 */
[----:B------:R-:W-:Y:S01]  /*12c00*/  @!P3 FMUL R94, R94, 0.5 ;  /* 0x3f0000005e5eb820 */ /* 0x000fe20000400000 */
[----:B------:R-:W4:Y:S01]  /*12c10*/  MUFU.EX2 R92, R6 ;  /* 0x00000006005c7308 */ /* 0x000f220000000800 */
[----:B------:R-:W-:Y:S01]  /*12c20*/  @!P4 FMUL R7, R7, 0.5 ;  /* 0x3f0000000707c820 */ /* 0x000fe20000400000 */
[--C-:B------:R-:W-:Y:S01]  /*12c30*/  FFMA2 R56, R56.F32x2.HI_LO, UR36.F32, R0.reuse.F32 ;  /* 0x0000002438387c49 */ /* 0x100fe20009200000 */
[----:B------:R-:W-:Y:S01]  /*12c40*/  USEL UR52, UR38, UR52, UP0 ;  /* 0x0000003426347287 */ /* 0x000fe20008000000 */
[----:B------:R-:W-:Y:S01]  /*12c50*/  @!P1 FMUL R4, R4, 0.5 ;  /* 0x3f00000004049820 */ /* 0x000fe20000400000 */
[--C-:B------:R-:W-:Y:S01]  /*12c60*/  FFMA2 R60, R60.F32x2.HI_LO, UR36.F32, R0.reuse.F32 ;  /* 0x000000243c3c7c49 */ /* 0x100fe20009200000 */
[----:B------:R-:W-:Y:S01]  /*12c70*/  USEL UR49, UR49, UR38, UP0 ;  /* 0x0000002631317287 */ /* 0x000fe20008000000 */
[----:B-1----:R-:W-:Y:S01]  /*12c80*/  @!P0 FMUL R22, R22, R22 ;  /* 0x0000001616168220 */ /* 0x002fe20000400000 */
[----:B------:R-:W1:Y:S01]  /*12c90*/  MUFU.EX2 R95, R95 ;  /* 0x0000005f005f7308 */ /* 0x000e620000000800 */
[----:B------:R-:W-:Y:S01]  /*12ca0*/  FSETP.GEU.AND P0, PT, R5, -126, PT ;  /* 0xc2fc00000500780b */ /* 0x000fe20003f0e000 */
[----:B------:R-:W-:-:S02]  /*12cb0*/  FFMA2 R58, R58.F32x2.HI_LO, UR36.F32, R0.F32 ;  /* 0x000000243a3a7c49 */ /* 0x000fc40009200000 */
[--C-:B------:R-:W-:Y:S02]  /*12cc0*/  FFMA2 R62, R62.F32x2.HI_LO, UR36.F32, R0.reuse.F32 ;  /* 0x000000243e3e7c49 */ /* 0x100fe40009200000 */
[--C-:B------:R-:W-:Y:S02]  /*12cd0*/  FFMA2 R68, R68.F32x2.HI_LO, UR36.F32, R0.reuse.F32 ;  /* 0x0000002444447c49 */ /* 0x100fe40009200000 */
[----:B------:R5:W2:Y:S01]  /*12ce0*/  MUFU.EX2 R93, R7 ;  /* 0x00000007005d7308 */ /* 0x000aa20000000800 */
[----:B----4-:R-:W-:Y:S01]  /*12cf0*/  @!P5 FMUL R92, R92, R92 ;  /* 0x0000005c5c5cd220 */ /* 0x010fe20000400000 */
[----:B------:R-:W-:Y:S01]  /*12d00*/  FSETP.GEU.AND P5, PT, R99, -126, PT ;  /* 0xc2fc00006300780b */ /* 0x000fe20003fae000 */
[--C-:B------:R-:W-:Y:S02]  /*12d10*/  FFMA2 R66, R66.F32x2.HI_LO, UR36.F32, R0.reuse.F32 ;  /* 0x0000002442427c49 */ /* 0x100fe40009200000 */
[--C-:B------:R-:W-:Y:S02]  /*12d20*/  FFMA2 R64, R64.F32x2.HI_LO, UR36.F32, R0.reuse.F32 ;  /* 0x0000002440407c49 */ /* 0x100fe40009200000 */
[----:B------:R-:W-:Y:S01]  /*12d30*/  @!P0 FMUL R5, R5, 0.5 ;  /* 0x3f00000005058820 */ /* 0x000fe20000400000 */
[----:B------:R-:W4:Y:S01]  /*12d40*/  MUFU.EX2 R94, R94 ;  /* 0x0000005e005e7308 */ /* 0x000f220000000800 */
[----:B-1----:R-:W-:Y:S01]  /*12d50*/  @!P2 FMUL R95, R95, R95 ;  /* 0x0000005f5f5fa220 */ /* 0x002fe20000400000 */
[----:B------:R-:W-:-:S02]  /*12d60*/  FFMA2 R70, R70.F32x2.HI_LO, UR36.F32, R0.F32 ;  /* 0x0000002446467c49 */ /* 0x000fc40009200000 */
[--C-:B------:R-:W-:Y:S02]  /*12d70*/  FFMA2 R74, R74.F32x2.HI_LO, UR36.F32, R0.reuse.F32 ;  /* 0x000000244a4a7c49 */ /* 0x100fe40009200000 */
[--C-:B------:R-:W-:Y:S02]  /*12d80*/  FFMA2 R72, R72.F32x2.HI_LO, UR36.F32, R0.reuse.F32 ;  /* 0x0000002448487c49 */ /* 0x100fe40009200000 */
[----:B------:R-:W1:Y:S01]  /*12d90*/  MUFU.EX2 R96, R4 ;  /* 0x0000000400607308 */ /* 0x000e620000000800 */
[--C-:B-----5:R-:W-:Y:S02]  /*12da0*/  FFMA2 R6, R102.F32x2.HI_LO, UR36.F32, R0.reuse.F32 ;  /* 0x0000002466067c49 */ /* 0x120fe40009200000 */
[--C-:B------:R-:W-:Y:S02]  /*12db0*/  FFMA2 R102, R100.F32x2.HI_LO, UR36.F32, R0.reuse.F32 ;  /* 0x0000002464667c49 */ /* 0x100fe40009200000 */
[----:B--2---:R-:W-:Y:S01]  /*12dc0*/  @!P4 FMUL R93, R93, R93 ;  /* 0x0000005d5d5dc220 */ /* 0x004fe20000400000 */
[----:B------:R-:W-:Y:S01]  /*12dd0*/  FSETP.GEU.AND P4, PT, R6, -126, PT ;  /* 0xc2fc00000600780b */ /* 0x000fe20003f8e000 */
[----:B------:R-:W-:Y:S01]  /*12de0*/  @!P5 FMUL R99, R99, 0.5 ;  /* 0x3f0000006363d820 */ /* 0x000fe20000400000 */
[----:B------:R-:W-:Y:S01]  /*12df0*/  FSETP.GEU.AND P2, PT, R102, -126, PT ;  /* 0xc2fc00006600780b */ /* 0x000fe20003f4e000 */
[----:B------:R-:W2:Y:S01]  /*12e00*/  MUFU.EX2 R23, R23 ;  /* 0x0000001700177308 */ /* 0x000ea20000000800 */
[----:B----4-:R-:W-:Y:S01]  /*12e10*/  @!P3 FMUL R94, R94, R94 ;  /* 0x0000005e5e5eb220 */ /* 0x010fe20000400000 */
[----:B------:R-:W-:Y:S01]  /*12e20*/  FSETP.GEU.AND P3, PT, R7, -126, PT ;  /* 0xc2fc00000700780b */ /* 0x000fe20003f6e000 */
[----:B------:R-:W-:-:S02]  /*12e30*/  FFMA2 R76, R76.F32x2.HI_LO, UR36.F32, R0.F32 ;  /* 0x000000244c4c7c49 */ /* 0x000fc40009200000 */
[--C-:B------:R-:W-:Y:S02]  /*12e40*/  FFMA2 R82, R82.F32x2.HI_LO, UR36.F32, R0.reuse.F32 ;  /* 0x0000002452527c49 */ /* 0x100fe40009200000 */
[--C-:B------:R-:W-:Y:S01]  /*12e50*/  FFMA2 R80, R80.F32x2.HI_LO, UR36.F32, R0.reuse.F32 ;  /* 0x0000002450507c49 */ /* 0x100fe20009200000 */
[----:B------:R4:W5:Y:S01]  /*12e60*/  MUFU.EX2 R97, R5 ;  /* 0x0000000500617308 */ /* 0x0009620000000800 */
[----:B-1----:R-:W-:Y:S01]  /*12e70*/  @!P1 FMUL R96, R96, R96 ;  /* 0x0000006060609220 */ /* 0x002fe20000400000 */
[----:B------:R-:W-:Y:S01]  /*12e80*/  FSETP.GEU.AND P1, PT, R103, -126, PT ;  /* 0xc2fc00006700780b */ /* 0x000fe20003f2e000 */
[----:B------:R-:W-:Y:S01]  /*12e90*/  @!P4 FMUL R6, R6, 0.5 ;  /* 0x3f0000000606c820 */ /* 0x000fe20000400000 */
[----:B------:R-:W-:Y:S01]  /*12ea0*/  @!P2 FMUL R102, R102, 0.5 ;  /* 0x3f0000006666a820 */ /* 0x000fe20000400000 */
        /* <DEDUP_REMOVED lines=9> */
[--C-:B----4-:R-:W-:Y:S02]  /*12f40*/  FFMA2 R4, R106.F32x2.HI_LO, UR36.F32, R0.reuse.F32 ;  /* 0x000000246a047c49 */ /* 0x110fe40009200000 */
[----:B-----5:R-:W-:Y:S01]  /*12f50*/  @!P0 FMUL R97, R97, R97 ;  /* 0x0000006161618220 */ /* 0x020fe20000400000 */
[--C-:B------:R-:W-:Y:S02]  /*12f60*/  FFMA2 R106, R104.F32x2.HI_LO, UR36.F32, R0.reuse.F32 ;  /* 0x00000024686a7c49 */ /* 0x100fe40009200000 */
[----:B------:R-:W-:Y:S01]  /*12f70*/  FSETP.GEU.AND P0, PT, R4, -126, PT ;  /* 0xc2fc00000400780b */ /* 0x000fe20003f0e000 */
[----:B------:R-:W-:Y:S01]  /*12f80*/  @!P6 FMUL R98, R98, 0.5 ;  /* 0x3f0000006262e820 */ /* 0x000fe20000400000 */
[----:B------:R4:W5:Y:S01]  /*12f90*/  MUFU.EX2 R101, R7 ;  /* 0x0000000700657308 */ /* 0x0009620000000800 */
[----:B-1----:R-:W-:Y:S01]  /*12fa0*/  @!P4 FMUL R100, R100, R100 ;  /* 0x000000646464c220 */ /* 0x002fe20000400000 */
[----:B------:R-:W-:Y:S01]  /*12fb0*/  FSETP.GEU.AND P4, PT, R107, -126, PT ;  /* 0xc2fc00006b00780b */ /* 0x000fe20003f8e000 */
[----:B------:R-:W-:-:S02]  /*12fc0*/  FFMA2 R86, R86.F32x2.HI_LO, UR36.F32, R0.F32 ;  /* 0x0000002456567c49 */ /* 0x000fc40009200000 */
[--C-:B------:R-:W-:Y:S02]  /*12fd0*/  FFMA2 R26, R26.F32x2.HI_LO, UR36.F32, R0.reuse.F32 ;  /* 0x000000241a1a7c49 */ /* 0x100fe40009200000 */
[--C-:B------:R-:W-:Y:S01]  /*12fe0*/  FFMA2 R32, R32.F32x2.HI_LO, UR36.F32, R0.reuse.F32 ;  /* 0x0000002420207c49 */ /* 0x100fe20009200000 */
[----:B------:R-:W1:Y:S01]  /*12ff0*/  MUFU.EX2 R103, R103 ;  /* 0x0000006700677308 */ /* 0x000e620000000800 */
[----:B--2---:R-:W-:Y:S01]  /*13000*/  @!P2 FMUL R102, R102, R102 ;  /* 0x000000666666a220 */ /* 0x004fe20000400000 */
[--C-:B------:R-:W-:Y:S02]  /*13010*/  FFMA2 R30, R30.F32x2.HI_LO, UR36.F32, R0.reuse.F32 ;  /* 0x000000241e1e7c49 */ /* 0x100fe40009200000 */
[----:B------:R-:W-:Y:S01]  /*13020*/  @!P0 FMUL R4, R4, 0.5 ;  /* 0x3f00000004048820 */ /* 0x000fe20000400000 */
[--C-:B------:R-:W-:Y:S02]  /*13030*/  FFMA2 R28, R28.F32x2.HI_LO, UR36.F32, R0.reuse.F32 ;  /* 0x000000241c1c7c49 */ /* 0x100fe40009200000 */
[----:B------:R-:W-:Y:S01]  /*13040*/  @!P4 FMUL R107, R107, 0.5 ;  /* 0x3f0000006b6bc820 */ /* 0x000fe20000400000 */
[----:B------:R-:W2:Y:S01]  /*13050*/  MUFU.EX2 R98, R98 ;  /* 0x0000006200627308 */ /* 0x000ea20000000800 */
[----:B----4-:R-:W-:-:S02]  /*13060*/  FFMA2 R6, R110.F32x2.HI_LO, UR36.F32, R0.F32 ;  /* 0x000000246e067c49 */ /* 0x010fc40009200000 */
[----:B-----5:R-:W-:Y:S01]  /*13070*/  @!P3 FMUL R101, R101, R101 ;  /* 0x000000656565b220 */ /* 0x020fe20000400000 */
[--C-:B------:R-:W-:Y:S02]  /*13080*/  FFMA2 R110, R108.F32x2.HI_LO, UR36.F32, R0.reuse.F32 ;  /* 0x000000246c6e7c49 */ /* 0x100fe40009200000 */
[----:B------:R-:W-:Y:S01]  /*13090*/  FSETP.GEU.AND P2, PT, R7, -126, PT ;  /* 0xc2fc00000700780b */ /* 0x000fe20003f4e000 */
[--C-:B------:R-:W-:Y:S01]  /*130a0*/  FFMA2 R34, R34.F32x2.HI_LO, UR36.F32, R0.reuse.F32 ;  /* 0x0000002422227c49 */ /* 0x100fe20009200000 */
[----:B------:R-:W4:Y:S01]  /*130b0*/  MUFU.EX2 R99, R99 ;  /* 0x0000006300637308 */ /* 0x000f220000000800 */
[----:B------:R-:W-:Y:S01]  /*130c0*/  FSETP.GEU.AND P3, PT, R6, -126, PT ;  /* 0xc2fc00000600780b */ /* 0x000fe20003f6e000 */
[----:B-1----:R-:W-:Y:S01]  /*130d0*/  @!P1 FMUL R103, R103, R103 ;  /* 0x0000006767679220 */ /* 0x002fe20000400000 */
[----:B------:R-:W-:Y:S01]  /*130e0*/  FSETP.GEU.AND P1, PT, R110, -126, PT ;  /* 0xc2fc00006e00780b */ /* 0x000fe20003f2e000 */
[--C-:B------:R-:W-:Y:S02]  /*130f0*/  FFMA2 R38, R38.F32x2.HI_LO, UR36.F32, R0.reuse.F32 ;  /* 0x0000002426267c49 */ /* 0x100fe40009200000 */
[----:B------:R-:W-:-:S02]  /*13100*/  FFMA2 R36, R36.F32x2.HI_LO, UR36.F32, R0.F32 ;  /* 0x0000002424247c49 */ /* 0x000fc40009200000 */
[----:B------:R-:W1:Y:S01]  /*13110*/  MUFU.EX2 R104, R4 ;  /* 0x0000000400687308 */ /* 0x000e620000000800 */
[----:B--2---:R-:W-:Y:S01]  /*13120*/  @!P6 FMUL R98, R98, R98 ;  /* 0x000000626262e220 */ /* 0x004fe20000400000 */
[----:B------:R-:W-:Y:S01]  /*13130*/  FSETP.GEU.AND P6, PT, R5, -126, PT ;  /* 0xc2fc00000500780b */ /* 0x000fe20003fce000 */
[----:B------:R-:W-:Y:S01]  /*13140*/  @!P2 FMUL R7, R7, 0.5 ;  /* 0x3f0000000707a820 */ /* 0x000fe20000400000 */
[--C-:B------:R-:W-:Y:S02]  /*13150*/  FFMA2 R48, R48.F32x2.HI_LO, UR36.F32, R0.reuse.F32 ;  /* 0x0000002430307c49 */ /* 0x100fe40009200000 */
[----:B------:R-:W-:Y:S01]  /*13160*/  @!P3 FMUL R6, R6, 0.5 ;  /* 0x3f0000000606b820 */ /* 0x000fe20000400000 */
[--C-:B------:R-:W-:Y:S01]  /*13170*/  FFMA2 R44, R44.F32x2.HI_LO, UR36.F32, R0.reuse.F32 ;  /* 0x000000242c2c7c49 */ /* 0x100fe20009200000 */
[----:B------:R-:W2:Y:S01]  /*13180*/  MUFU.EX2 R109, R7 ;  /* 0x00000007006d7308 */ /* 0x000ea20000000800 */
[----:B----4-:R-:W-:Y:S01]  /*13190*/  @!P5 FMUL R99, R99, R99 ;  /* 0x000000636363d220 */ /* 0x010fe20000400000 */
[----:B------:R-:W-:Y:S01]  /*131a0*/  FSETP.GEU.AND P5, PT, R106, -126, PT ;  /* 0xc2fc00006a00780b */ /* 0x000fe20003fae000 */
[----:B------:R-:W-:Y:S01]  /*131b0*/  @!P1 FMUL R110, R110, 0.5 ;  /* 0x3f0000006e6e9820 */ /* 0x000fe20000400000 */
[----:B------:R-:W-:-:S02]  /*131c0*/  FFMA2 R42, R42.F32x2.HI_LO, UR36.F32, R0.F32 ;  /* 0x000000242a2a7c49 */ /* 0x000fc40009200000 */
[--C-:B------:R-:W-:Y:S02]  /*131d0*/  FFMA2 R46, R46.F32x2.HI_LO, UR36.F32, R0.reuse.F32 ;  /* 0x000000242e2e7c49 */ /* 0x100fe40009200000 */
[----:B------:R-:W4:Y:S01]  /*131e0*/  MUFU.EX2 R108, R6 ;  /* 0x00000006006c7308 */ /* 0x000f220000000800 */
[----:B-1----:R-:W-:Y:S01]  /*131f0*/  @!P0 FMUL R104, R104, R104 ;  /* 0x0000006868688220 */ /* 0x002fe20000400000 */
[----:B------:R-:W-:Y:S01]  /*13200*/  FSETP.GEU.AND P0, PT, R111, -126, PT ;  /* 0xc2fc00006f00780b */ /* 0x000fe20003f0e000 */
[----:B------:R-:W-:Y:S01]  /*13210*/  @!P6 FMUL R5, R5, 0.5 ;  /* 0x3f0000000505e820 */ /* 0x000fe20000400000 */
[--C-:B------:R-:W-:Y:S02]  /*13220*/  FFMA2 R40, R40.F32x2.HI_LO, UR36.F32, R0.reuse.F32 ;  /* 0x0000002428287c49 */ /* 0x100fe40009200000 */
[--C-:B------:R-:W-:Y:S02]  /*13230*/  FFMA2 R50, R50.F32x2.HI_LO, UR36.F32, R0.reuse.F32 ;  /* 0x0000002432327c49 */ /* 0x100fe40009200000 */
[----:B------:R-:W1:Y:S01]  /*13240*/  MUFU.EX2 R107, R107 ;  /* 0x0000006b006b7308 */ /* 0x000e620000000800 */
[----:B--2---:R-:W-:Y:S01]  /*13250*/  @!P2 FMUL R109, R109, R109 ;  /* 0x0000006d6d6da220 */ /* 0x004fe20000400000 */
[----:B------:R-:W-:Y:S01]  /*13260*/  @!P5 FMUL R106, R106, 0.5 ;  /* 0x3f0000006a6ad820 */ /* 0x000fe20000400000 */
[----:B------:R-:W-:Y:S01]  /*13270*/  FSETP.GEU.AND P2, PT, R116, -126, PT ;  /* 0xc2fc00007400780b */ /* 0x000fe20003f4e000 */
[----:B------:R-:W-:-:S02]  /*13280*/  FFMA2 R52, R52.F32x2.HI_LO, UR36.F32, R0.F32 ;  /* 0x0000002434347c49 */ /* 0x000fc40009200000 */
[--C-:B------:R-:W-:Y:S02]  /*13290*/  FFMA2 R10, R170.F32x2.HI_LO, UR36.F32, R0.reuse.F32 ;  /* 0x00000024aa0a7c49 */ /* 0x100fe40009200000 */
[----:B------:R-:W2:Y:S01]  /*132a0*/  MUFU.EX2 R110, R110 ;  /* 0x0000006e006e7308 */ /* 0x000ea20000000800 */
[----:B------:R-:W-:Y:S01]  /*132b0*/  @!P0 FMUL R111, R111, 0.5 ;  /* 0x3f0000006f6f8820 */ /* 0x000fe20000400000 */
[----:B----4-:R-:W-:Y:S01]  /*132c0*/  @!P3 FMUL R108, R108, R108 ;  /* 0x0000006c6c6cb220 */ /* 0x010fe20000400000 */
[--C-:B------:R-:W-:Y:S02]  /*132d0*/  FFMA2 R6, R132.F32x2.HI_LO, UR36.F32, R0.reuse.F32 ;  /* 0x0000002484067c49 */ /* 0x100fe40009200000 */
[----:B------:R-:W-:-:S03]  /*132e0*/  FFMA2 R162, R162.F32x2.HI_LO, UR36.F32, R0.F32 ;  /* 0x00000024a2a27c49 */ /* 0x000fc60009200000 */
[----:B------:R4:W5:Y:S01]  /*132f0*/  MUFU.EX2 R105, R5 ;  /* 0x0000000500697308 */ /* 0x0009620000000800 */
[----:B-1----:R-:W-:Y:S01]  /*13300*/  @!P4 FMUL R107, R107, R107 ;  /* 0x0000006b6b6bc220 */ /* 0x002fe20000400000 */
[----:B------:R-:W-:-:S06]  /*13310*/  @!P2 FMUL R116, R116, 0.5 ;  /* 0x3f0000007474a820 */ /* 0x000fcc0000400000 */
[----:B------:R-:W1:Y:S01]  /*13320*/  MUFU.EX2 R106, R106 ;  /* 0x0000006a006a7308 */ /* 0x000e620000000800 */
[----:B--2---:R-:W-:Y:S01]  /*13330*/  @!P1 FMUL R110, R110, R110 ;  /* 0x0000006e6e6e9220 */ /* 0x004fe20000400000 */
[----:B------:R-:W-:-:S06]  /*13340*/  FSETP.GEU.AND P1, PT, R117, -126, PT ;  /* 0xc2fc00007500780b */ /* 0x000fcc0003f2e000 */
[----:B------:R-:W2:Y:S01]  /*13350*/  MUFU.EX2 R111, R111 ;  /* 0x0000006f006f7308 */ /* 0x000ea20000000800 */
[--C-:B----4-:R-:W-:Y:S02]  /*13360*/  FFMA2 R4, R114.F32x2.HI_LO, UR36.F32, R0.reuse.F32 ;  /* 0x0000002472047c49 */ /* 0x110fe40009200000 */
[----:B------:R-:W-:Y:S02]  /*13370*/  FFMA2 R114, R112.F32x2.HI_LO, UR36.F32, R0.F32 ;  /* 0x0000002470727c49 */ /* 0x000fe40009200000 */
[----:B-----5:R-:W-:Y:S01]  /*13380*/  @!P6 FMUL R105, R105, R105 ;  /* 0x000000696969e220 */ /* 0x020fe20000400000 */
[----:B------:R-:W-:Y:S01]  /*13390*/  FSETP.GEU.AND P6, PT, R4, -126, PT ;  /* 0xc2fc00000400780b */ /* 0x000fe20003fce000 */
[----:B------:R-:W-:Y:S01]  /*133a0*/  @!P1 FMUL R117, R117, 0.5 ;  /* 0x3f00000075759820 */ /* 0x000fe20000400000 */
[----:B------:R-:W-:Y:S01]  /*133b0*/  FSETP.GEU.AND P3, PT, R115, -126, PT ;  /* 0xc2fc00007300780b */ /* 0x000fe20003f6e000 */
[----:B------:R-:W4:Y:S01]  /*133c0*/  MUFU.EX2 R116, R116 ;  /* 0x0000007400747308 */ /* 0x000f220000000800 */
[----:B------:R-:W-:Y:S01]  /*133d0*/  FSETP.GEU.AND P4, PT, R114, -126, PT ;  /* 0xc2fc00007200780b */ /* 0x000fe20003f8e000 */
[----:B-1----:R-:W-:Y:S01]  /*133e0*/  @!P5 FMUL R106, R106, R106 ;  /* 0x0000006a6a6ad220 */ /* 0x002fe20000400000 */
[----:B------:R-:W-:Y:S01]  /*133f0*/  FSETP.GEU.AND P5, PT, R5, -126, PT ;  /* 0xc2fc00000500780b */ /* 0x000fe20003fae000 */
[----:B--2---:R-:W-:Y:S01]  /*13400*/  @!P0 FMUL R111, R111, R111 ;  /* 0x0000006f6f6f8220 */ /* 0x004fe20000400000 */
[----:B------:R-:W-:-:S05]  /*13410*/  FSETP.GEU.AND P0, PT, R56, -126, PT ;  /* 0xc2fc00003800780b */ /* 0x000fca0003f0e000 */
[----:B------:R-:W-:Y:S01]  /*13420*/  @!P6 FMUL R4, R4, 0.5 ;  /* 0x3f0000000404e820 */ /* 0x000fe20000400000 */
[----:B------:R-:W1:Y:S01]  /*13430*/  MUFU.EX2 R117, R117 ;  /* 0x0000007500757308 */ /* 0x000e620000000800 */
[----:B------:R-:W-:Y:S02]  /*13440*/  @!P3 FMUL R115, R115, 0.5 ;  /* 0x3f0000007373b820 */ /* 0x000fe40000400000 */
[----:B------:R-:W-:Y:S02]  /*13450*/  @!P4 FMUL R114, R114, 0.5 ;  /* 0x3f0000007272c820 */ /* 0x000fe40000400000 */
[----:B------:R-:W-:Y:S01]  /*13460*/  @!P5 FMUL R5, R5, 0.5 ;  /* 0x3f0000000505d820 */ /* 0x000fe20000400000 */
[----:B----4-:R-:W-:Y:S01]  /*13470*/  @!P2 FMUL R116, R116, R116 ;  /* 0x000000747474a220 */ /* 0x010fe20000400000 */
[----:B------:R-:W-:Y:S01]  /*13480*/  FSETP.GEU.AND P2, PT, R61, -126, PT ;  /* 0xc2fc00003d00780b */ /* 0x000fe20003f4e000 */
[----:B------:R-:W2:Y:S01]  /*13490*/  MUFU.EX2 R115, R115 ;  /* 0x0000007300737308 */ /* 0x000ea20000000800 */
[----:B------:R-:W-:-:S07]  /*134a0*/  @!P0 FMUL R56, R56, 0.5 ;  /* 0x3f00000038388820 */ /* 0x000fce0000400000 */
[----:B------:R-:W4:Y:S01]  /*134b0*/  MUFU.EX2 R114, R114 ;  /* 0x0000007200727308 */ /* 0x000f220000000800 */
[----:B-1----:R-:W-:Y:S01]  /*134c0*/  @!P1 FMUL R117, R117, R117 ;  /* 0x0000007575759220 */ /* 0x002fe20000400000 */
[----:B------:R-:W-:Y:S02]  /*134d0*/  FSETP.GEU.AND P1, PT, R62, -126, PT ;  /* 0xc2fc00003e00780b */ /* 0x000fe40003f2e000 */
[----:B------:R-:W-:-:S04]  /*134e0*/  @!P2 FMUL R61, R61, 0.5 ;  /* 0x3f0000003d3da820 */ /* 0x000fc80000400000 */
[----:B------:R-:W1:Y:S01]  /*134f0*/  MUFU.EX2 R112, R4 ;  /* 0x0000000400707308 */ /* 0x000e620000000800 */
[----:B--2---:R-:W-:Y:S01]  /*13500*/  @!P3 FMUL R115, R115, R115 ;  /* 0x000000737373b220 */ /* 0x004fe20000400000 */
[----:B------:R-:W-:-:S05]  /*13510*/  FSETP.GEU.AND P3, PT, R60, -126, PT ;  /* 0xc2fc00003c00780b */ /* 0x000fca0003f6e000 */
[----:B------:R-:W-:Y:S01]  /*13520*/  @!P1 FMUL R62, R62, 0.5 ;  /* 0x3f0000003e3e9820 */ /* 0x000fe20000400000 */
[----:B------:R-:W2:Y:S01]  /*13530*/  MUFU.EX2 R113, R5 ;  /* 0x0000000500717308 */ /* 0x000ea20000000800 */
[----:B----4-:R-:W-:Y:S01]  /*13540*/  @!P4 FMUL R114, R114, R114 ;  /* 0x000000727272c220 */ /* 0x010fe20000400000 */
[----:B------:R-:W-:-:S05]  /*13550*/  FSETP.GEU.AND P4, PT, R59, -126, PT ;  /* 0xc2fc00003b00780b */ /* 0x000fca0003f8e000 */
[----:B------:R-:W-:Y:S01]  /*13560*/  @!P3 FMUL R60, R60, 0.5 ;  /* 0x3f0000003c3cb820 */ /* 0x000fe20000400000 */
[----:B---3--:R-:W3:Y:S01]  /*13570*/  MUFU.EX2 R118, R56 ;  /* 0x0000003800767308 */ /* 0x008ee20000000800 */
[----:B-1----:R-:W-:Y:S01]  /*13580*/  @!P6 FMUL R112, R112, R112 ;  /* 0x000000707070e220 */ /* 0x002fe20000400000 */
[----:B------:R-:W-:-:S05]  /*13590*/  FSETP.GEU.AND P6, PT, R57, -126, PT ;  /* 0xc2fc00003900780b */ /* 0x000fca0003fce000 */
[----:B------:R-:W-:Y:S01]  /*135a0*/  @!P4 FMUL R59, R59, 0.5 ;  /* 0x3f0000003b3bc820 */ /* 0x000fe20000400000 */
[----:B------:R-:W1:Y:S01]  /*135b0*/  MUFU.EX2 R123, R61 ;  /* 0x0000003d007b7308 */ /* 0x000e620000000800 */
[----:B--2---:R-:W-:Y:S01]  /*135c0*/  @!P5 FMUL R113, R113, R113 ;  /* 0x000000717171d220 */ /* 0x004fe20000400000 */
[----:B------:R-:W-:Y:S01]  /*135d0*/  FSETP.GEU.AND P5, PT, R58, -126, PT ;  /* 0xc2fc00003a00780b */ /* 0x000fe20003fae000 */
[----:B------:R-:W-:-:S04]  /*135e0*/  FFMA2 R4, R148.F32x2.HI_LO, UR36.F32, R0.F32 ;  /* 0x0000002494047c49 */ /* 0x000fc80009200000 */
[----:B------:R-:W-:Y:S01]  /*135f0*/  @!P6 FMUL R57, R57, 0.5 ;  /* 0x3f0000003939e820 */ /* 0x000fe20000400000 */
[----:B------:R-:W2:Y:S01]  /*13600*/  MUFU.EX2 R122, R60 ;  /* 0x0000003c007a7308 */ /* 0x000ea20000000800 */
[----:B---3--:R-:W-:Y:S01]  /*13610*/  @!P0 FMUL R118, R118, R118 ;  /* 0x0000007676768220 */ /* 0x008fe20000400000 */
[----:B------:R-:W-:-:S05]  /*13620*/  FSETP.GEU.AND P0, PT, R63, -126, PT ;  /* 0xc2fc00003f00780b */ /* 0x000fca0003f0e000 */
[----:B------:R-:W-:Y:S01]  /*13630*/  @!P5 FMUL R58, R58, 0.5 ;  /* 0x3f0000003a3ad820 */ /* 0x000fe20000400000 */
[----:B------:R-:W3:Y:S01]  /*13640*/  MUFU.EX2 R121, R59 ;  /* 0x0000003b00797308 */ /* 0x000ee20000000800 */
[----:B-1----:R-:W-:Y:S01]  /*13650*/  @!P2 FMUL R123, R123, R123 ;  /* 0x0000007b7b7ba220 */ /* 0x002fe20000400000 */
[----:B------:R-:W-:Y:S02]  /*13660*/  FSETP.GEU.AND P2, PT, R68, -126, PT ;  /* 0xc2fc00004400780b */ /* 0x000fe40003f4e000 */
[----:B------:R-:W-:-:S03]  /*13670*/  F2FP.F16.F32.PACK_AB R61, R97, R96 ;  /* 0x00000060613d723e */ /* 0x000fc600000000ff */
[----:B------:R-:W-:Y:S01]  /*13680*/  @!P0 FMUL R63, R63, 0.5 ;  /* 0x3f0000003f3f8820 */ /* 0x000fe20000400000 */
[----:B------:R-:W1:Y:S01]  /*13690*/  MUFU.EX2 R124, R62 ;  /* 0x0000003e007c7308 */ /* 0x000e620000000800 */
[----:B--2---:R-:W-:Y:S01]  /*136a0*/  @!P3 FMUL R122, R122, R122 ;  /* 0x0000007a7a7ab220 */ /* 0x004fe20000400000 */
[----:B------:R-:W-:Y:S02]  /*136b0*/  FSETP.GEU.AND P3, PT, R67, -126, PT ;  /* 0xc2fc00004300780b */ /* 0x000fe40003f6e000 */
[----:B------:R-:W-:-:S03]  /*136c0*/  F2FP.F16.F32.PACK_AB R60, R95, R94 ;  /* 0x0000005e5f3c723e */ /* 0x000fc600000000ff */
[----:B------:R-:W-:Y:S01]  /*136d0*/  @!P2 FMUL R68, R68, 0.5 ;  /* 0x3f0000004444a820 */ /* 0x000fe20000400000 */
[----:B------:R-:W2:Y:S01]  /*136e0*/  MUFU.EX2 R119, R57 ;  /* 0x0000003900777308 */ /* 0x000ea20000000800 */
[----:B---3--:R-:W-:Y:S01]  /*136f0*/  @!P4 FMUL R121, R121, R121 ;  /* 0x000000797979c220 */ /* 0x008fe20000400000 */
[----:B------:R-:W-:Y:S02]  /*13700*/  FSETP.GEU.AND P4, PT, R66, -126, PT ;  /* 0xc2fc00004200780b */ /* 0x000fe40003f8e000 */
[----:B------:R-:W-:-:S03]  /*13710*/  F2FP.F16.F32.PACK_AB R59, R93, R92 ;  /* 0x0000005c5d3b723e */ /* 0x000fc600000000ff */
        /* <DEDUP_REMOVED lines=108> */
[----:B------:R-:W-:-:S05]  /*13de0*/  FSETP.GEU.AND P1, PT, R26, -126, PT ;  /* 0xc2fc00001a00780b */ /* 0x000fca0003f2e000 */
        /* <DEDUP_REMOVED lines=9> */
[----:B------:R-:W-:Y:S02]  /*13e80*/  F2FP.F16.F32.PACK_AB R79, R135, R134 ;  /* 0x00000086874f723e */ /* 0x000fe400000000ff */
[----:B------:R-:W-:Y:S01]  /*13e90*/  F2FP.F16.F32.PACK_AB R83, R147, R146 ;  /* 0x000000929353723e */ /* 0x000fe200000000ff */
[----:B------:R-:W-:Y:S01]  /*13ea0*/  @!P6 FMUL R85, R85, 0.5 ;  /* 0x3f0000005555e820 */ /* 0x000fe20000400000 */
[----:B------:R-:W3:Y:S01]  /*13eb0*/  MUFU.EX2 R180, R24 ;  /* 0x0000001800b47308 */ /* 0x000ee20000000800 */
[----:B-1----:R-:W-:Y:S01]  /*13ec0*/  @!P0 FMUL R176, R176, R176 ;  /* 0x000000b0b0b08220 */ /* 0x002fe20000400000 */
[----:B------:R-:W-:-:S02]  /*13ed0*/  FSETP.GEU.AND P0, PT, R27, -126, PT ;  /* 0xc2fc00001b00780b */ /* 0x000fc40003f0e000 */
[----:B------:R-:W-:-:S03]  /*13ee0*/  F2FP.F16.F32.PACK_AB R84, R161, R160 ;  /* 0x000000a0a154723e */ /* 0x000fc600000000ff */
[----:B------:R-:W-:Y:S01]  /*13ef0*/  @!P5 FMUL R86, R86, 0.5 ;  /* 0x3f0000005656d820 */ /* 0x000fe20000400000 */
[----:B------:R-:W1:Y:S01]  /*13f00*/  MUFU.EX2 R179, R87 ;  /* 0x0000005700b37308 */ /* 0x000e620000000800 */
[----:B--2---:R-:W-:Y:S01]  /*13f10*/  @!P2 FMUL R181, R181, R181 ;  /* 0x000000b5b5b5a220 */ /* 0x004fe20000400000 */
[----:B------:R-:W-:-:S05]  /*13f20*/  FSETP.GEU.AND P2, PT, R32, -126, PT ;  /* 0xc2fc00002000780b */ /* 0x000fca0003f4e000 */
[----:B------:R-:W-:Y:S01]  /*13f30*/  @!P0 FMUL R27, R27, 0.5 ;  /* 0x3f0000001b1b8820 */ /* 0x000fe20000400000 */
[----:B------:R-:W2:Y:S01]  /*13f40*/  MUFU.EX2 R182, R26 ;  /* 0x0000001a00b67308 */ /* 0x000ea20000000800 */
[----:B---3--:R-:W-:Y:S01]  /*13f50*/  @!P3 FMUL R180, R180, R180 ;  /* 0x000000b4b4b4b220 */ /* 0x008fe20000400000 */
[----:B------:R-:W-:Y:S01]  /*13f60*/  FSETP.GEU.AND P3, PT, R31, -126, PT ;  /* 0xc2fc00001f00780b */ /* 0x000fe20003f6e000 */
[----:B------:R-:W3:Y:S04]  /*13f70*/  S2R R24, SR_TID.X ;  /* 0x0000000000187919 */ /* 0x000ee80000002100 */
[----:B------:R-:W-:Y:S01]  /*13f80*/  @!P2 FMUL R32, R32, 0.5 ;  /* 0x3f0000002020a820 */ /* 0x000fe20000400000 */
[----:B------:R-:W4:Y:S01]  /*13f90*/  MUFU.EX2 R177, R85 ;  /* 0x0000005500b17308 */ /* 0x000f220000000800 */
        /* <DEDUP_REMOVED lines=8> */
[----:B----4-:R-:W-:Y:S01]  /*14020*/  @!P6 FMUL R177, R177, R177 ;  /* 0x000000b1b1b1e220 */ /* 0x010fe20000400000 */
[----:B------:R-:W-:Y:S02]  /*14030*/  FSETP.GEU.AND P6, PT, R28, -126, PT ;  /* 0xc2fc00001c00780b */ /* 0x000fe40003fce000 */
[----:B------:R-:W-:-:S03]  /*14040*/  F2FP.F16.F32.PACK_AB R85, R175, R174 ;  /* 0x000000aeaf55723e */ /* 0x000fc600000000ff */
[----:B------:R-:W-:Y:S01]  /*14050*/  @!P1 FMUL R33, R33, 0.5 ;  /* 0x3f00000021219820 */ /* 0x000fe20000400000 */
[----:B------:R-:W4:Y:S01]  /*14060*/  MUFU.EX2 R188, R32 ;  /* 0x0000002000bc7308 */ /* 0x000f220000000800 */
[----:B-1----:R-:W-:Y:S01]  /*14070*/  @!P5 FMUL R178, R178, R178 ;  /* 0x000000b2b2b2d220 */ /* 0x002fe20000400000 */
[----:B------:R-:W-:Y:S02]  /*14080*/  FSETP.GEU.AND P5, PT, R29, -126, PT ;  /* 0xc2fc00001d00780b */ /* 0x000fe40003fae000 */
[----:B---3--:R-:W-:Y:S02]  /*14090*/  SHF.R.U32.HI R24, RZ, 0x5, R24 ;  /* 0x00000005ff187819 */ /* 0x008fe40000011618 */
[----:B------:R-:W-:Y:S01]  /*140a0*/  F2FP.F16.F32.PACK_AB R86, R177, R176 ;  /* 0x000000b0b156723e */ /* 0x000fe200000000ff */
[----:B------:R-:W-:Y:S01]  /*140b0*/  @!P6 FMUL R28, R28, 0.5 ;  /* 0x3f0000001c1ce820 */ /* 0x000fe20000400000 */
[----:B------:R-:W1:Y:S01]  /*140c0*/  MUFU.EX2 R187, R31 ;  /* 0x0000001f00bb7308 */ /* 0x000e620000000800 */
[----:B--2---:R-:W-:Y:S01]  /*140d0*/  @!P0 FMUL R183, R183, R183 ;  /* 0x000000b7b7b78220 */ /* 0x004fe20000400000 */
[----:B------:R-:W-:-:S02]  /*140e0*/  FSETP.GEU.AND P0, PT, R34, -126, PT ;  /* 0xc2fc00002200780b */ /* 0x000fc40003f0e000 */
[----:B------:R-:W-:Y:S02]  /*140f0*/  F2FP.F16.F32.PACK_AB R87, R179, R178 ;  /* 0x000000b2b357723e */ /* 0x000fe400000000ff */
[----:B------:R-:W-:Y:S01]  /*14100*/  F2FP.F16.F32.PACK_AB R25, R183, R182 ;  /* 0x000000b6b719723e */ /* 0x000fe200000000ff */
[----:B------:R-:W-:Y:S01]  /*14110*/  @!P5 FMUL R29, R29, 0.5 ;  /* 0x3f0000001d1dd820 */ /* 0x000fe20000400000 */
[----:B------:R-:W2:Y:S01]  /*14120*/  MUFU.EX2 R186, R30 ;  /* 0x0000001e00ba7308 */ /* 0x000ea20000000800 */
[----:B----4-:R-:W-:Y:S01]  /*14130*/  @!P2 FMUL R188, R188, R188 ;  /* 0x000000bcbcbca220 */ /* 0x010fe20000400000 */
        /* <DEDUP_REMOVED lines=27> */
[----:B------:R-:W-:-:S04]  /*142f0*/  FSETP.GEU.AND P0, PT, R49, -126, PT ;  /* 0xc2fc00003100780b */ /* 0x000fc80003f0e000 */
[----:B------:R-:W-:Y:S01]  /*14300*/  STL [R1+0x18], R29 ;  /* 0x0000181d01007387 */ /* 0x000fe20000100800 */
[----:B------:R-:W-:Y:S01]  /*14310*/  @!P5 FMUL R36, R36, 0.5 ;  /* 0x3f0000002424d820 */ /* 0x000fe20000400000 */
[----:B------:R-:W3:Y:S02]  /*14320*/  MUFU.EX2 R3, R37 ;  /* 0x0000002500037308 */ /* 0x000ee40000000800 */
[----:B-1----:R1:W-:Y:S05]  /*14330*/  STL [R1+0x2c], R8 ;  /* 0x00002c0801007387 */ /* 0x0023ea0000100800 */
[----:B------:R-:W-:Y:S01]  /*14340*/  @!P0 FMUL R49, R49, 0.5 ;  /* 0x3f00000031318820 */ /* 0x000fe20000400000 */
[----:B------:R4:W5:Y:S01]  /*14350*/  MUFU.EX2 R32, R48 ;  /* 0x0000003000207308 */ /* 0x0009620000000800 */
[----:B--2---:R-:W-:Y:S01]  /*14360*/  @!P3 FMUL R31, R31, R31 ;  /* 0x0000001f1f1fb220 */ /* 0x004fe20000400000 */
[----:B------:R-:W-:-:S04]  /*14370*/  FSETP.GEU.AND P3, PT, R45, -126, PT ;  /* 0xc2fc00002d00780b */ /* 0x000fc80003f6e000 */
[----:B------:R2:W-:Y:S02]  /*14380*/  STL [R1+0x28], R31 ;  /* 0x0000281f01007387 */ /* 0x0005e40000100800 */
[----:B------:R-:W1:Y:S02]  /*14390*/  MUFU.EX2 R56, R35 ;  /* 0x0000002300387308 */ /* 0x000e640000000800 */
[----:B---3--:R3:W-:Y:S05]  /*143a0*/  STL [R1+0x24], R3 ;  /* 0x0000240301007387 */ /* 0x0087ea0000100800 */
[----:B------:R-:W-:Y:S01]  /*143b0*/  @!P3 FMUL R45, R45, 0.5 ;  /* 0x3f0000002d2db820 */ /* 0x000fe20000400000 */
[----:B------:R-:W2:Y:S01]  /*143c0*/  MUFU.EX2 R30, R36 ;  /* 0x00000024001e7308 */ /* 0x000ea20000000800 */
[----:B----4-:R-:W-:Y:S01]  /*143d0*/  MOV R48, R8 ;  /* 0x0000000800307202 */ /* 0x010fe20000000f00 */
[----:B-----5:R-:W-:Y:S01]  /*143e0*/  @!P1 FMUL R32, R32, R32 ;  /* 0x0000002020209220 */ /* 0x020fe20000400000 */
[----:B------:R-:W-:Y:S01]  /*143f0*/  FSETP.GEU.AND P1, PT, R43, -126, PT ;  /* 0xc2fc00002b00780b */ /* 0x000fe20003f2e000 */
[----:B-1----:R-:W-:-:S02]  /*14400*/  FFMA2 R8, R140.F32x2.HI_LO, UR36.F32, R0.F32 ;  /* 0x000000248c087c49 */ /* 0x002fc40009200000 */
[----:B------:R-:W-:Y:S01]  /*14410*/  @!P2 FMUL R48, R48, R48 ;  /* 0x000000303030a220 */ /* 0x000fe20000400000 */
[----:B------:R1:W-:Y:S01]  /*14420*/  STL [R1+0x30], R32 ;  /* 0x0000302001007387 */ /* 0x0003e20000100800 */
[----:B------:R4:W5:Y:S01]  /*14430*/  MUFU.EX2 R39, R49 ;  /* 0x0000003100277308 */ /* 0x0009620000000800 */
[----:B------:R-:W-:Y:S01]  /*14440*/  @!P6 FMUL R56, R56, R56 ;  /* 0x000000383838e220 */ /* 0x000fe20000400000 */
[----:B------:R-:W-:Y:S01]  /*14450*/  FSETP.GEU.AND P6, PT, R46, -126, PT ;  /* 0xc2fc00002e00780b */ /* 0x000fe20003fce000 */
[----:B------:R-:W-:Y:S01]  /*14460*/  @!P2 STL [R1+0x2c], R48 ;  /* 0x00002c300100a387 */ /* 0x000fe20000100800 */
[----:B------:R-:W-:-:S03]  /*14470*/  FSETP.GEU.AND P2, PT, R42, -126, PT ;  /* 0xc2fc00002a00780b */ /* 0x000fc60003f4e000 */
[----:B------:R-:W-:Y:S01]  /*14480*/  STL [R1+0x1c], R56 ;  /* 0x00001c3801007387 */ /* 0x000fe20000100800 */
[----:B------:R-:W3:Y:S01]  /*14490*/  MUFU.EX2 R37, R45 ;  /* 0x0000002d00257308 */ /* 0x000ee20000000800 */
[----:B--2---:R-:W-:Y:S01]  /*144a0*/  @!P5 FMUL R30, R30, R30 ;  /* 0x0000001e1e1ed220 */ /* 0x004fe20000400000 */
[----:B------:R-:W-:Y:S01]  /*144b0*/  FSETP.GEU.AND P5, PT, R47, -126, PT ;  /* 0xc2fc00002f00780b */ /* 0x000fe20003fae000 */
[----:B------:R-:W-:Y:S01]  /*144c0*/  @!P1 FMUL R43, R43, 0.5 ;  /* 0x3f0000002b2b9820 */ /* 0x000fe20000400000 */
[----:B------:R-:W-:Y:S02]  /*144d0*/  F2FP.F16.F32.PACK_AB R31, R48, R31 ;  /* 0x0000001f301f723e */ /* 0x000fe400000000ff */
[----:B------:R2:W-:Y:S01]  /*144e0*/  STL [R1+0x20], R30 ;  /* 0x0000201e01007387 */ /* 0x0005e20000100800 */
[----:B------:R-:W-:Y:S01]  /*144f0*/  @!P6 FMUL R46, R46, 0.5 ;  /* 0x3f0000002e2ee820 */ /* 0x000fe20000400000 */
[----:B------:R-:W1:Y:S01]  /*14500*/  MUFU.EX2 R36, R43 ;  /* 0x0000002b00247308 */ /* 0x000e620000000800 */
[----:B----4-:R-:W-:Y:S01]  /*14510*/  MOV R49, R3 ;  /* 0x0000000300317202 */ /* 0x010fe20000000f00 */
[----:B------:R-:W-:Y:S01]  /*14520*/  @!P2 FMUL R42, R42, 0.5 ;  /* 0x3f0000002a2aa820 */ /* 0x000fe20000400000 */
[----:B-----5:R-:W-:Y:S01]  /*14530*/  @!P0 FMUL R39, R39, R39 ;  /* 0x0000002727278220 */ /* 0x020fe20000400000 */
[----:B------:R-:W-:-:S02]  /*14540*/  FSETP.GEU.AND P0, PT, R40, -126, PT ;  /* 0xc2fc00002800780b */ /* 0x000fc40003f0e000 */
[----:B------:R-:W-:Y:S01]  /*14550*/  @!P4 FMUL R49, R49, R49 ;  /* 0x000000313131c220 */ /* 0x000fe20000400000 */
[----:B------:R-:W-:Y:S01]  /*14560*/  @!P5 FMUL R47, R47, 0.5 ;  /* 0x3f0000002f2fd820 */ /* 0x000fe20000400000 */
[----:B------:R-:W4:Y:S01]  /*14570*/  MUFU.EX2 R35, R42 ;  /* 0x0000002a00237308 */ /* 0x000f220000000800 */
[----:B---3--:R-:W-:Y:S01]  /*14580*/  @!P3 FMUL R37, R37, R37 ;  /* 0x000000252525b220 */ /* 0x008fe20000400000 */
[----:B------:R-:W-:Y:S01]  /*14590*/  FSETP.GEU.AND P3, PT, R6, -126, PT ;  /* 0xc2fc00000600780b */ /* 0x000fe20003f6e000 */
[----:B------:R-:W-:Y:S01]  /*145a0*/  @!P4 STL [R1+0x24], R49 ;  /* 0x000024310100c387 */ /* 0x000fe20000100800 */
[----:B------:R-:W-:Y:S02]  /*145b0*/  FSETP.GEU.AND P4, PT, R44, -126, PT ;  /* 0xc2fc00002c00780b */ /* 0x000fe40003f8e000 */
[----:B------:R-:W-:Y:S01]  /*145c0*/  MOV R3, UR4 ;  /* 0x0000000400037c02 */ /* 0x000fe20008000f00 */
[----:B------:R-:W-:Y:S01]  /*145d0*/  STL [R1+0x34], R39 ;  /* 0x0000342701007387 */ /* 0x000fe20000100800 */
[----:B------:R-:W3:Y:S01]  /*145e0*/  MUFU.EX2 R33, R46 ;  /* 0x0000002e00217308 */ /* 0x000ee20000000800 */
[----:B------:R-:W-:Y:S01]  /*145f0*/  @!P0 FMUL R40, R40, 0.5 ;  /* 0x3f00000028288820 */ /* 0x000fe20000400000 */
[----:B-1----:R-:W-:Y:S01]  /*14600*/  @!P1 FMUL R36, R36, R36 ;  /* 0x0000002424249220 */ /* 0x002fe20000400000 */
[----:B------:R-:W-:Y:S01]  /*14610*/  FSETP.GEU.AND P1, PT, R4, -126, PT ;  /* 0xc2fc00000400780b */ /* 0x000fe20003f2e000 */
[----:B------:R-:W-:Y:S01]  /*14620*/  STL [R1+0x44], R37 ;  /* 0x0000442501007387 */ /* 0x000fe20000100800 */
[----:B------:R-:W-:-:S02]  /*14630*/  F2FP.F16.F32.PACK_AB R32, R39, R32 ;  /* 0x000000202720723e */ /* 0x000fc400000000ff */
[----:B------:R-:W-:Y:S01]  /*14640*/  @!P3 FMUL R6, R6, 0.5 ;  /* 0x3f0000000606b820 */ /* 0x000fe20000400000 */
[----:B------:R-:W1:Y:S01]  /*14650*/  MUFU.EX2 R38, R47 ;  /* 0x0000002f00267308 */ /* 0x000e620000000800 */
[----:B------:R-:W-:Y:S01]  /*14660*/  @!P4 FMUL R44, R44, 0.5 ;  /* 0x3f0000002c2cc820 */ /* 0x000fe20000400000 */
[----:B----4-:R-:W-:Y:S01]  /*14670*/  @!P2 FMUL R35, R35, R35 ;  /* 0x000000232323a220 */ /* 0x010fe20000400000 */
[----:B------:R-:W-:Y:S01]  /*14680*/  FSETP.GEU.AND P2, PT, R7, -126, PT ;  /* 0xc2fc00000700780b */ /* 0x000fe20003f4e000 */
[----:B------:R-:W-:Y:S01]  /*14690*/  STL [R1+0x4c], R36 ;  /* 0x00004c2401007387 */ /* 0x000fe20000100800 */
[----:B--2---:R-:W-:-:S03]  /*146a0*/  F2FP.F16.F32.PACK_AB R30, R49, R30 ;  /* 0x0000001e311e723e */ /* 0x004fc600000000ff */
[----:B------:R-:W2:Y:S01]  /*146b0*/  MUFU.EX2 R34, R44 ;  /* 0x0000002c00227308 */ /* 0x000ea20000000800 */
[----:B---3--:R-:W-:Y:S01]  /*146c0*/  @!P6 FMUL R33, R33, R33 ;  /* 0x000000212121e220 */ /* 0x008fe20000400000 */
[----:B------:R-:W-:Y:S01]  /*146d0*/  FSETP.GEU.AND P6, PT, R41, -126, PT ;  /* 0xc2fc00002900780b */ /* 0x000fe20003fce000 */
[----:B------:R-:W-:Y:S01]  /*146e0*/  @!P1 FMUL R4, R4, 0.5 ;  /* 0x3f00000004049820 */ /* 0x000fe20000400000 */
[----:B------:R-:W-:Y:S01]  /*146f0*/  MOV R46, R56 ;  /* 0x00000038002e7202 */ /* 0x000fe20000000f00 */
[----:B------:R3:W-:Y:S01]  /*14700*/  STL [R1+0x48], R35 ;  /* 0x0000482301007387 */ /* 0x0007e20000100800 */
[----:B------:R-:W-:Y:S02]  /*14710*/  F2FP.F16.F32.PACK_AB R56, R89, R88 ;  /* 0x000000585938723e */ /* 0x000fe400000000ff */
[----:B------:R-:W4:Y:S01]  /*14720*/  MUFU.EX2 R140, R40 ;  /* 0x00000028008c7308 */ /* 0x000f220000000800 */
[----:B-1----:R-:W-:Y:S01]  /*14730*/  @!P5 FMUL R38, R38, R38 ;  /* 0x000000262626d220 */ /* 0x002fe20000400000 */
[----:B------:R-:W-:Y:S01]  /*14740*/  FSETP.GEU.AND P5, PT, R8, -126, PT ;  /* 0xc2fc00000800780b */ /* 0x000fe20003fae000 */
[----:B------:R-:W-:Y:S01]  /*14750*/  @!P2 FMUL R7, R7, 0.5 ;  /* 0x3f0000000707a820 */ /* 0x000fe20000400000 */
[----:B------:R1:W-:Y:S01]  /*14760*/  STL [R1+0x38], R33 ;  /* 0x0000382101007387 */ /* 0x0003e20000100800 */
[----:B------:R-:W-:-:S02]  /*14770*/  F2FP.F16.F32.PACK_AB R29, R46, R29 ;  /* 0x0000001d2e1d723e */ /* 0x000fc400000000ff */
[----:B------:R-:W-:Y:S01]  /*14780*/  @!P6 FMUL R41, R41, 0.5 ;  /* 0x3f0000002929e820 */ /* 0x000fe20000400000 */
[----:B------:R-:W5:Y:S01]  /*14790*/  MUFU.EX2 R148, R6 ;  /* 0x0000000600947308 */ /* 0x000f620000000800 */
[----:B--2---:R-:W-:Y:S01]  /*147a0*/  @!P4 FMUL R34, R34, R34 ;  /* 0x000000222222c220 */ /* 0x004fe20000400000 */
[----:B------:R-:W-:Y:S01]  /*147b0*/  FSETP.GEU.AND P4, PT, R9, -126, PT ;  /* 0xc2fc00000900780b */ /* 0x000fe20003f8e000 */
[----:B------:R2:W-:Y:S04]  /*147c0*/  STL [R1+0x3c], R38 ;  /* 0x00003c2601007387 */ /* 0x0005e80000100800 */
[----:B------:R-:W-:Y:S01]  /*147d0*/  @!P5 FMUL R8, R8, 0.5 ;  /* 0x3f0000000808d820 */ /* 0x000fe20000400000 */
[----:B------:R-:W2:Y:S01]  /*147e0*/  MUFU.EX2 R149, R7 ;  /* 0x0000000700957308 */ /* 0x000ea20000000800 */
[----:B----4-:R-:W-:Y:S01]  /*147f0*/  @!P0 FMUL R140, R140, R140 ;  /* 0x0000008c8c8c8220 */ /* 0x010fe20000400000 */
[----:B------:R-:W-:Y:S01]  /*14800*/  FSETP.GEU.AND P0, PT, R5, -126, PT ;  /* 0xc2fc00000500780b */ /* 0x000fe20003f0e000 */
[----:B------:R4:W-:Y:S01]  /*14810*/  STL [R1+0x40], R34 ;  /* 0x0000402201007387 */ /* 0x0009e20000100800 */
[----:B---3--:R-:W-:-:S03]  /*14820*/  F2FP.F16.F32.PACK_AB R35, R36, R35 ;  /* 0x000000232423723e */ /* 0x008fc600000000ff */
[----:B------:R-:W-:Y:S01]  /*14830*/  @!P4 FMUL R9, R9, 0.5 ;  /* 0x3f0000000909c820 */ /* 0x000fe20000400000 */
[----:B------:R-:W3:Y:S01]  /*14840*/  MUFU.EX2 R141, R41 ;  /* 0x00000029008d7308 */ /* 0x000ee20000000800 */
[----:B-----5:R-:W-:Y:S01]  /*14850*/  @!P3 FMUL R148, R148, R148 ;  /* 0x000000949494b220 */ /* 0x020fe20000400000 */
[----:B-1----:R-:W-:-:S05]  /*14860*/  F2FP.F16.F32.PACK_AB R33, R38, R33 ;  /* 0x000000212621723e */ /* 0x002fca00000000ff */
[----:B------:R-:W-:Y:S01]  /*14870*/  @!P0 FMUL R5, R5, 0.5 ;  /* 0x3f00000005058820 */ /* 0x000fe20000400000 */
[----:B------:R-:W1:Y:S01]  /*14880*/  MUFU.EX2 R132, R8 ;  /* 0x0000000800847308 */ /* 0x000e620000000800 */
[----:B--2---:R-:W-:Y:S01]  /*14890*/  @!P2 FMUL R149, R149, R149 ;  /* 0x000000959595a220 */ /* 0x004fe20000400000 */
[----:B------:R-:W-:Y:S01]  /*148a0*/  FSETP.GEU.AND P2, PT, R50, -126, PT ;  /* 0xc2fc00003200780b */ /* 0x000fe20003f4e000 */
[----:B------:R-:W-:-:S03]  /*148b0*/  FFMA2 R6, R172.F32x2.HI_LO, UR36.F32, R0.F32 ;  /* 0x00000024ac067c49 */ /* 0x000fc60009200000 */
[----:B------:R-:W-:Y:S02]  /*148c0*/  F2FP.F16.F32.PACK_AB R38, R149, R148 ;  /* 0x000000949526723e */ /* 0x000fe400000000ff */
[----:B------:R2:W5:Y:S01]  /*148d0*/  MUFU.EX2 R133, R9 ;  /* 0x0000000900857308 */ /* 0x0005620000000800 */
[----:B---3--:R-:W-:Y:S01]  /*148e0*/  @!P6 FMUL R141, R141, R141 ;  /* 0x0000008d8d8de220 */ /* 0x008fe20000400000 */
[----:B------:R-:W-:Y:S02]  /*148f0*/  FSETP.GEU.AND P6, PT, R52, -126, PT ;  /* 0xc2fc00003400780b */ /* 0x000fe40003fce000 */
[----:B----4-:R-:W-:Y:S02]  /*14900*/  F2FP.F16.F32.PACK_AB R34, R37, R34 ;  /* 0x000000222522723e */ /* 0x010fe400000000ff */
[----:B------:R-:W-:Y:S01]  /*14910*/  F2FP.F16.F32.PACK_AB R36, R141, R140 ;  /* 0x0000008c8d24723e */ /* 0x000fe200000000ff */
[----:B------:R-:W-:Y:S01]  /*14920*/  @!P2 FMUL R50, R50, 0.5 ;  /* 0x3f0000003232a820 */ /* 0x000fe20000400000 */
[----:B------:R-:W3:Y:S01]  /*14930*/  MUFU.EX2 R20, R4 ;  /* 0x0000000400147308 */ /* 0x000ee20000000800 */
[----:B-1----:R-:W-:Y:S01]  /*14940*/  @!P5 FMUL R132, R132, R132 ;  /* 0x000000848484d220 */ /* 0x002fe20000400000 */
[----:B------:R-:W-:-:S05]  /*14950*/  FSETP.GEU.AND P5, PT, R53, -126, PT ;  /* 0xc2fc00003500780b */ /* 0x000fca0003fae000 */
[----:B------:R-:W-:Y:S01]  /*14960*/  @!P6 FMUL R52, R52, 0.5 ;  /* 0x3f0000003434e820 */ /* 0x000fe20000400000 */
[----:B------:R-:W1:Y:S01]  /*14970*/  MUFU.EX2 R21, R5 ;  /* 0x0000000500157308 */ /* 0x000e620000000800 */
[----:B--2---:R-:W-:Y:S02]  /*14980*/  FFMA2 R8, R144.F32x2.HI_LO, UR36.F32, R0.F32 ;  /* 0x0000002490087c49 */ /* 0x004fe40009200000 */
[----:B-----5:R-:W-:-:S03]  /*14990*/  @!P4 FMUL R133, R133, R133 ;  /* 0x000000858585c220 */ /* 0x020fc60000400000 */
[----:B------:R-:W-:Y:S01]  /*149a0*/  FSETP.GEU.AND P3, PT, R9, -126, PT ;  /* 0xc2fc00000900780b */ /* 0x000fe20003f6e000 */
[----:B------:R-:W-:Y:S01]  /*149b0*/  @!P5 FMUL R53, R53, 0.5 ;  /* 0x3f0000003535d820 */ /* 0x000fe20000400000 */
[----:B------:R-:W-:Y:S01]  /*149c0*/  FSETP.GEU.AND P4, PT, R8, -126, PT ;  /* 0xc2fc00000800780b */ /* 0x000fe20003f8e000 */
[----:B---3--:R-:W-:Y:S01]  /*149d0*/  @!P1 FMUL R20, R20, R20 ;  /* 0x0000001414149220 */ /* 0x008fe20000400000 */
[----:B------:R-:W2:Y:S01]  /*149e0*/  MUFU.EX2 R172, R50 ;  /* 0x0000003200ac7308 */ /* 0x000ea20000000800 */
[----:B------:R-:W-:Y:S02]  /*149f0*/  FSETP.GEU.AND P1, PT, R51, -126, PT ;  /* 0xc2fc00003300780b */ /* 0x000fe40003f2e000 */
[----:B------:R-:W-:Y:S01]  /*14a00*/  F2FP.F16.F32.PACK_AB R37, R133, R132 ;  /* 0x000000848525723e */ /* 0x000fe200000000ff */
[----:B------:R3:W-:Y:S01]  /*14a10*/  STL [R1+0x50], R20 ;  /* 0x0000501401007387 */ /* 0x0007e20000100800 */
[----:B-1----:R-:W-:Y:S01]  /*14a20*/  @!P0 FMUL R21, R21, R21 ;  /* 0x0000001515158220 */ /* 0x002fe20000400000 */
[----:B------:R-:W-:-:S03]  /*14a30*/  FSETP.GEU.AND P0, PT, R6, -126, PT ;  /* 0xc2fc00000600780b */ /* 0x000fc60003f0e000 */
[----:B------:R-:W-:Y:S01]  /*14a40*/  @!P3 FMUL R9, R9, 0.5 ;  /* 0x3f0000000909b820 */ /* 0x000fe20000400000 */
[----:B------:R-:W1:Y:S01]  /*14a50*/  MUFU.EX2 R144, R52 ;  /* 0x0000003400907308 */ /* 0x000e620000000800 */
[----:B------:R-:W-:Y:S01]  /*14a60*/  @!P4 FMUL R8, R8, 0.5 ;  /* 0x3f0000000808c820 */ /* 0x000fe20000400000 */
[----:B------:R-:W-:Y:S01]  /*14a70*/  FFMA2 R4, R158.F32x2.HI_LO, UR36.F32, R0.F32 ;  /* 0x000000249e047c49 */ /* 0x000fe20009200000 */
[----:B------:R3:W-:Y:S01]  /*14a80*/  STL [R1+0x54], R21 ;  /* 0x0000541501007387 */ /* 0x0007e20000100800 */
[----:B------:R-:W-:Y:S01]  /*14a90*/  @!P1 FMUL R51, R51, 0.5 ;  /* 0x3f00000033339820 */ /* 0x000fe20000400000 */
[----:B------:R-:W-:Y:S01]  /*14aa0*/  F2FP.F16.F32.PACK_AB R39, R21, R20 ;  /* 0x000000141527723e */ /* 0x000fe200000000ff */
[----:B--2---:R-:W-:Y:S02]  /*14ab0*/  @!P2 FMUL R172, R172, R172 ;  /* 0x000000acacaca220 */ /* 0x004fe40000400000 */
[----:B------:R-:W2:Y:S01]  /*14ac0*/  MUFU.EX2 R15, R9 ;  /* 0x00000009000f7308 */ /* 0x000ea20000000800 */
[----:B------:R-:W-:Y:S01]  /*14ad0*/  FSETP.GEU.AND P2, PT, R11, -126, PT ;  /* 0xc2fc00000b00780b */ /* 0x000fe20003f4e000 */
[----:B------:R-:W-:-:S06]  /*14ae0*/  @!P0 FMUL R6, R6, 0.5 ;  /* 0x3f00000006068820 */ /* 0x000fcc0000400000 */
[----:B------:R-:W4:Y:S01]  /*14af0*/  MUFU.EX2 R145, R53 ;  /* 0x0000003500917308 */ /* 0x000f220000000800 */
[----:B-1----:R-:W-:Y:S01]  /*14b00*/  @!P6 FMUL R144, R144, R144 ;  /* 0x000000909090e220 */ /* 0x002fe20000400000 */
[----:B------:R-:W-:-:S04]  /*14b10*/  FSETP.GEU.AND P6, PT, R7, -126, PT ;  /* 0xc2fc00000700780b */ /* 0x000fc80003fce000 */
[----:B------:R-:W-:Y:S02]  /*14b20*/  @!P2 FMUL R11, R11, 0.5 ;  /* 0x3f0000000b0ba820 */ /* 0x000fe40000400000 */
[----:B------:R-:W1:Y:S01]  /*14b30*/  MUFU.EX2 R14, R8 ;  /* 0x00000008000e7308 */ /* 0x000e620000000800 */
[----:B--2---:R-:W-:Y:S01]  /*14b40*/  @!P3 FMUL R15, R15, R15 ;  /* 0x0000000f0f0fb220 */ /* 0x004fe20000400000 */
[----:B------:R-:W-:-:S04]  /*14b50*/  FSETP.GEU.AND P3, PT, R10, -126, PT ;  /* 0xc2fc00000a00780b */ /* 0x000fc80003f6e000 */
[----:B------:R3:W-:Y:S01]  /*14b60*/  STL [R1+0x5c], R15 ;  /* 0x00005c0f01007387 */ /* 0x0007e20000100800 */
[----:B------:R-:W-:Y:S01]  /*14b70*/  @!P6 FMUL R7, R7, 0.5 ;  /* 0x3f0000000707e820 */ /* 0x000fe20000400000 */
[----:B------:R-:W2:Y:S01]  /*14b80*/  MUFU.EX2 R173, R51 ;  /* 0x0000003300ad7308 */ /* 0x000ea20000000800 */
[----:B----4-:R-:W-:Y:S01]  /*14b90*/  @!P5 FMUL R145, R145, R145 ;  /* 0x000000919191d220 */ /* 0x010fe20000400000 */
[----:B------:R-:W-:-:S04]  /*14ba0*/  FSETP.GEU.AND P5, PT, R4, -126, PT ;  /* 0xc2fc00000400780b */ /* 0x000fc80003fae000 */
[----:B------:R-:W-:Y:S01]  /*14bb0*/  F2FP.F16.F32.PACK_AB R40, R145, R144 ;  /* 0x000000909128723e */ /* 0x000fe200000000ff */
[----:B------:R-:W-:Y:S01]  /*14bc0*/  @!P3 FMUL R10, R10, 0.5 ;  /* 0x3f0000000a0ab820 */ /* 0x000fe20000400000 */
[----:B------:R-:W4:Y:S01]  /*14bd0*/  MUFU.EX2 R158, R6 ;  /* 0x00000006009e7308 */ /* 0x000f220000000800 */
[----:B-1----:R-:W-:Y:S01]  /*14be0*/  @!P4 FMUL R14, R14, R14 ;  /* 0x0000000e0e0ec220 */ /* 0x002fe20000400000 */
[----:B------:R-:W-:Y:S01]  /*14bf0*/  FSETP.GEU.AND P4, PT, R5, -126, PT ;  /* 0xc2fc00000500780b */ /* 0x000fe20003f8e000 */
[----:B------:R-:W-:-:S03]  /*14c00*/  FFMA2 R8, R156.F32x2.HI_LO, UR36.F32, R0.F32 ;  /* 0x000000249c087c49 */ /* 0x000fc60009200000 */
[----:B------:R3:W-:Y:S01]  /*14c10*/  STL [R1+0x58], R14 ;  /* 0x0000580e01007387 */ /* 0x0007e20000100800 */
[----:B------:R-:W-:Y:S01]  /*14c20*/  @!P5 FMUL R4, R4, 0.5 ;  /* 0x3f0000000404d820 */ /* 0x000fe20000400000 */
[----:B------:R-:W1:Y:S01]  /*14c30*/  MUFU.EX2 R156, R10 ;  /* 0x0000000a009c7308 */ /* 0x000e620000000800 */
[----:B--2---:R-:W-:Y:S01]  /*14c40*/  @!P1 FMUL R173, R173, R173 ;  /* 0x000000adadad9220 */ /* 0x004fe20000400000 */
[----:B------:R-:W-:Y:S02]  /*14c50*/  FSETP.GEU.AND P1, PT, R8, -126, PT ;  /* 0xc2fc00000800780b */ /* 0x000fe40003f2e000 */
[----:B------:R-:W-:Y:S02]  /*14c60*/  F2FP.F16.F32.PACK_AB R41, R15, R14 ;  /* 0x0000000e0f29723e */ /* 0x000fe400000000ff */
[----:B------:R-:W-:Y:S01]  /*14c70*/  F2FP.F16.F32.PACK_AB R42, R173, R172 ;  /* 0x000000acad2a723e */ /* 0x000fe200000000ff */
[----:B------:R-:W-:Y:S01]  /*14c80*/  @!P4 FMUL R5, R5, 0.5 ;  /* 0x3f0000000505c820 */ /* 0x000fe20000400000 */
[----:B------:R2:W5:Y:S01]  /*14c90*/  MUFU.EX2 R157, R11 ;  /* 0x0000000b009d7308 */ /* 0x0005620000000800 */
[----:B----4-:R-:W-:Y:S01]  /*14ca0*/  @!P0 FMUL R158, R158, R158 ;  /* 0x0000009e9e9e8220 */ /* 0x010fe20000400000 */
[----:B------:R-:W-:-:S05]  /*14cb0*/  FSETP.GEU.AND P0, PT, R9, -126, PT ;  /* 0xc2fc00000900780b */ /* 0x000fca0003f0e000 */
[----:B------:R-:W-:Y:S01]  /*14cc0*/  @!P1 FMUL R8, R8, 0.5 ;  /* 0x3f00000008089820 */ /* 0x000fe20000400000 */
[----:B------:R4:W3:Y:S01]  /*14cd0*/  MUFU.EX2 R159, R7 ;  /* 0x00000007009f7308 */ /* 0x0008e20000000800 */
[----:B-1----:R-:W-:-:S06]  /*14ce0*/  @!P3 FMUL R156, R156, R156 ;  /* 0x0000009c9c9cb220 */ /* 0x002fcc0000400000 */
[----:B------:R-:W-:Y:S01]  /*14cf0*/  @!P0 FMUL R9, R9, 0.5 ;  /* 0x3f00000009098820 */ /* 0x000fe20000400000 */
[----:B------:R-:W1:Y:S01]  /*14d00*/  MUFU.EX2 R170, R4 ;  /* 0x0000000400aa7308 */ /* 0x000e620000000800 */
[----:B--2---:R-:W-:Y:S02]  /*14d10*/  FFMA2 R10, R166.F32x2.HI_LO, UR36.F32, R0.F32 ;  /* 0x00000024a60a7c49 */ /* 0x004fe40009200000 */
[----:B-----5:R-:W-:-:S03]  /*14d20*/  @!P2 FMUL R157, R157, R157 ;  /* 0x0000009d9d9da220 */ /* 0x020fc60000400000 */
[----:B------:R-:W-:Y:S02]  /*14d30*/  FSETP.GEU.AND P2, PT, R10, -126, PT ;  /* 0xc2fc00000a00780b */ /* 0x000fe40003f4e000 */
[----:B------:R2:W5:Y:S01]  /*14d40*/  MUFU.EX2 R171, R5 ;  /* 0x0000000500ab7308 */ /* 0x0005620000000800 */
[----:B----4-:R-:W-:Y:S01]  /*14d50*/  FFMA2 R6, R168.F32x2.HI_LO, UR36.F32, R0.F32 ;  /* 0x00000024a8067c49 */ /* 0x010fe20009200000 */
[----:B------:R-:W-:Y:S01]  /*14d60*/  F2FP.F16.F32.PACK_AB R45, R157, R156 ;  /* 0x0000009c9d2d723e */ /* 0x000fe200000000ff */
[----:B---3--:R-:W-:-:S03]  /*14d70*/  @!P6 FMUL R159, R159, R159 ;  /* 0x0000009f9f9fe220 */ /* 0x008fc60000400000 */
[----:B------:R-:W-:Y:S02]  /*14d80*/  FSETP.GEU.AND P6, PT, R6, -126, PT ;  /* 0xc2fc00000600780b */ /* 0x000fe40003fce000 */
[----:B------:R-:W3:Y:S01]  /*14d90*/  MUFU.EX2 R168, R8 ;  /* 0x0000000800a87308 */ /* 0x000ee20000000800 */
[----:B-1----:R-:W-:Y:S01]  /*14da0*/  @!P5 FMUL R170, R170, R170 ;  /* 0x000000aaaaaad220 */ /* 0x002fe20000400000 */
[----:B------:R-:W-:Y:S01]  /*14db0*/  FSETP.GEU.AND P5, PT, R7, -126, PT ;  /* 0xc2fc00000700780b */ /* 0x000fe20003fae000 */
[----:B------:R-:W-:Y:S01]  /*14dc0*/  @!P2 FMUL R10, R10, 0.5 ;  /* 0x3f0000000a0aa820 */ /* 0x000fe20000400000 */
[----:B------:R-:W-:-:S04]  /*14dd0*/  F2FP.F16.F32.PACK_AB R43, R159, R158 ;  /* 0x0000009e9f2b723e */ /* 0x000fc800000000ff */
[----:B------:R1:W4:Y:S01]  /*14de0*/  MUFU.EX2 R169, R9 ;  /* 0x0000000900a97308 */ /* 0x0003220000000800 */
[--C-:B--2---:R-:W-:Y:S02]  /*14df0*/  FFMA2 R4, R154.F32x2.HI_LO, UR36.F32, R0.reuse.F32 ;  /* 0x000000249a047c49 */ /* 0x104fe40009200000 */
[----:B-----5:R-:W-:Y:S01]  /*14e00*/  @!P4 FMUL R171, R171, R171 ;  /* 0x000000abababc220 */ /* 0x020fe20000400000 */
[----:B------:R-:W-:Y:S02]  /*14e10*/  @!P6 FMUL R6, R6, 0.5 ;  /* 0x3f0000000606e820 */ /* 0x000fe40000400000 */
[----:B------:R-:W-:Y:S01]  /*14e20*/  FSETP.GEU.AND P3, PT, R5, -126, PT ;  /* 0xc2fc00000500780b */ /* 0x000fe20003f6e000 */
[----:B------:R-:W-:Y:S01]  /*14e30*/  @!P5 FMUL R7, R7, 0.5 ;  /* 0x3f0000000707d820 */ /* 0x000fe20000400000 */
[----:B------:R-:W-:Y:S01]  /*14e40*/  FSETP.GEU.AND P4, PT, R4, -126, PT ;  /* 0xc2fc00000400780b */ /* 0x000fe20003f8e000 */
[----:B---3--:R-:W-:Y:S01]  /*14e50*/  @!P1 FMUL R168, R168, R168 ;  /* 0x000000a8a8a89220 */ /* 0x008fe20000400000 */
[----:B------:R-:W-:Y:S01]  /*14e60*/  FSETP.GEU.AND P1, PT, R11, -126, PT ;  /* 0xc2fc00000b00780b */ /* 0x000fe20003f2e000 */
[----:B------:R-:W2:Y:S01]  /*14e70*/  MUFU.EX2 R154, R6 ;  /* 0x00000006009a7308 */ /* 0x000ea20000000800 */
[----:B------:R-:W-:Y:S01]  /*14e80*/  F2FP.F16.F32.PACK_AB R44, R171, R170 ;  /* 0x000000aaab2c723e */ /* 0x000fe200000000ff */
[----:B-1----:R-:W-:-:S06]  /*14e90*/  FFMA2 R8, R152.F32x2.HI_LO, UR36.F32, R0.F32 ;  /* 0x0000002498087c49 */ /* 0x002fcc0009200000 */
[----:B------:R-:W-:Y:S01]  /*14ea0*/  @!P3 FMUL R5, R5, 0.5 ;  /* 0x3f0000000505b820 */ /* 0x000fe20000400000 */
[----:B----4-:R-:W-:Y:S01]  /*14eb0*/  @!P0 FMUL R169, R169, R169 ;  /* 0x000000a9a9a98220 */ /* 0x010fe20000400000 */
[----:B------:R-:W1:Y:S01]  /*14ec0*/  MUFU.EX2 R152, R10 ;  /* 0x0000000a00987308 */ /* 0x000e620000000800 */
[----:B------:R-:W-:Y:S01]  /*14ed0*/  FSETP.GEU.AND P0, PT, R8, -126, PT ;  /* 0xc2fc00000800780b */ /* 0x000fe20003f0e000 */
[----:B------:R-:W-:Y:S01]  /*14ee0*/  @!P4 FMUL R4, R4, 0.5 ;  /* 0x3f0000000404c820 */ /* 0x000fe20000400000 */
[----:B------:R-:W-:Y:S01]  /*14ef0*/  @!P1 FMUL R11, R11, 0.5 ;  /* 0x3f0000000b0b9820 */ /* 0x000fe20000400000 */
[----:B------:R-:W-:Y:S01]  /*14f00*/  F2FP.F16.F32.PACK_AB R46, R169, R168 ;  /* 0x000000a8a92e723e */ /* 0x000fe200000000ff */
[----:B--2---:R-:W-:-:S03]  /*14f10*/  @!P6 FMUL R154, R154, R154 ;  /* 0x0000009a9a9ae220 */ /* 0x004fc60000400000 */
[----:B------:R-:W2:Y:S01]  /*14f20*/  MUFU.EX2 R167, R5 ;  /* 0x0000000500a77308 */ /* 0x000ea20000000800 */
[----:B------:R-:W-:-:S05]  /*14f30*/  FSETP.GEU.AND P6, PT, R9, -126, PT ;  /* 0xc2fc00000900780b */ /* 0x000fca0003fce000 */
[----:B------:R-:W-:Y:S02]  /*14f40*/  @!P0 FMUL R8, R8, 0.5 ;  /* 0x3f00000008088820 */ /* 0x000fe40000400000 */
[----:B------:R3:W4:Y:S01]  /*14f50*/  MUFU.EX2 R166, R4 ;  /* 0x0000000400a67308 */ /* 0x0007220000000800 */
[----:B-1----:R-:W-:-:S05]  /*14f60*/  @!P2 FMUL R152, R152, R152 ;  /* 0x000000989898a220 */ /* 0x002fca0000400000 */
[----:B------:R-:W-:Y:S02]  /*14f70*/  @!P6 FMUL R9, R9, 0.5 ;  /* 0x3f0000000909e820 */ /* 0x000fe40000400000 */
[----:B------:R1:W5:Y:S01]  /*14f80*/  MUFU.EX2 R155, R7 ;  /* 0x00000007009b7308 */ /* 0x0003620000000800 */
[----:B--2---:R-:W-:-:S07]  /*14f90*/  @!P3 FMUL R167, R167, R167 ;  /* 0x000000a7a7a7b220 */ /* 0x004fce0000400000 */
[----:B------:R-:W2:Y:S01]  /*14fa0*/  MUFU.EX2 R153, R11 ;  /* 0x0000000b00997308 */ /* 0x000ea20000000800 */
[----:B---3--:R-:W-:Y:S02]  /*14fb0*/  FFMA2 R4, R150.F32x2.HI_LO, UR36.F32, R0.F32 ;  /* 0x0000002496047c49 */ /* 0x008fe40009200000 */
[----:B----4-:R-:W-:-:S03]  /*14fc0*/  @!P4 FMUL R166, R166, R166 ;  /* 0x000000a6a6a6c220 */ /* 0x010fc60000400000 */
[----:B------:R-:W-:Y:S02]  /*14fd0*/  FSETP.GEU.AND P3, PT, R4, -126, PT ;  /* 0xc2fc00000400780b */ /* 0x000fe40003f6e000 */
[----:B------:R-:W-:Y:S01]  /*14fe0*/  FSETP.GEU.AND P2, PT, R5, -126, PT ;  /* 0xc2fc00000500780b */ /* 0x000fe20003f4e000 */
[----:B-1----:R-:W-:Y:S01]  /*14ff0*/  FFMA2 R6, R164.F32x2.HI_LO, UR36.F32, R0.F32 ;  /* 0x00000024a4067c49 */ /* 0x002fe20009200000 */
[----:B------:R-:W-:Y:S01]  /*15000*/  MOV R0, UR41 ;  /* 0x0000002900007c02 */ /* 0x000fe20008000f00 */
[----:B------:R-:W1:Y:S01]  /*15010*/  MUFU.EX2 R164, R8 ;  /* 0x0000000800a47308 */ /* 0x000e620000000800 */
[----:B-----5:R-:W-:Y:S01]  /*15020*/  @!P5 FMUL R155, R155, R155 ;  /* 0x0000009b9b9bd220 */ /* 0x020fe20000400000 */
[----:B------:R-:W-:Y:S01]  /*15030*/  F2FP.F16.F32.PACK_AB R48, R167, R166 ;  /* 0x000000a6a730723e */ /* 0x000fe200000000ff */
[----:B------:R3:W-:Y:S01]  /*15040*/  SYNCS.ARRIVE.TRANS64.A1T0 RZ, [R0+UR40+0xa0d0], RZ ;  /* 0x00a0d0ff00ff79a7 */ /* 0x0007e20008100028 */
[----:B------:R-:W-:Y:S01]  /*15050*/  FSETP.GEU.AND P5, PT, R6, -126, PT ;  /* 0xc2fc00000600780b */ /* 0x000fe20003fae000 */
[----:B--2---:R-:W-:Y:S01]  /*15060*/  @!P1 FMUL R153, R153, R153 ;  /* 0x0000009999999220 */ /* 0x004fe20000400000 */
[----:B------:R-:W-:-:S02]  /*15070*/  FSETP.GEU.AND P1, PT, R162, -126, PT ;  /* 0xc2fc0000a200780b */ /* 0x000fc40003f2e000 */
[----:B------:R-:W-:Y:S01]  /*15080*/  @!P3 FMUL R4, R4, 0.5 ;  /* 0x3f0000000404b820 */ /* 0x000fe20000400000 */
[----:B------:R-:W-:Y:S01]  /*15090*/  FSETP.GEU.AND P4, PT, R7, -126, PT ;  /* 0xc2fc00000700780b */ /* 0x000fe20003f8e000 */
[----:B------:R-:W-:Y:S01]  /*150a0*/  @!P2 FMUL R5, R5, 0.5 ;  /* 0x3f0000000505a820 */ /* 0x000fe20000400000 */
[----:B------:R-:W2:Y:S01]  /*150b0*/  MUFU.EX2 R165, R9 ;  /* 0x0000000900a57308 */ /* 0x000ea20000000800 */
[----:B------:R-:W-:Y:S02]  /*150c0*/  F2FP.F16.F32.PACK_AB R47, R155, R154 ;  /* 0x0000009a9b2f723e */ /* 0x000fe400000000ff */
[----:B------:R-:W-:Y:S01]  /*150d0*/  F2FP.F16.F32.PACK_AB R49, R153, R152 ;  /* 0x000000989931723e */ /* 0x000fe200000000ff */
[----:B-1----:R-:W-:Y:S01]  /*150e0*/  @!P0 FMUL R164, R164, R164 ;  /* 0x000000a4a4a48220 */ /* 0x002fe20000400000 */
[----:B------:R-:W-:-:S03]  /*150f0*/  FSETP.GEU.AND P0, PT, R163, -126, PT ;  /* 0xc2fc0000a300780b */ /* 0x000fc60003f0e000 */
[----:B------:R-:W1:Y:S01]  /*15100*/  MUFU.EX2 R12, R4 ;  /* 0x00000004000c7308 */ /* 0x000e620000000800 */
[----:B------:R-:W-:Y:S01]  /*15110*/  @!P1 FMUL R162, R162, 0.5 ;  /* 0x3f000000a2a29820 */ /* 0x000fe20000400000 */
[----:B------:R-:W-:Y:S01]  /*15120*/  @!P5 FMUL R6, R6, 0.5 ;  /* 0x3f0000000606d820 */ /* 0x000fe20000400000 */
[----:B------:R-:W-:-:S05]  /*15130*/  @!P4 FMUL R7, R7, 0.5 ;  /* 0x3f0000000707c820 */ /* 0x000fca0000400000 */
[----:B------:R-:W4:Y:S01]  /*15140*/  MUFU.EX2 R13, R5 ;  /* 0x00000005000d7308 */ /* 0x000f220000000800 */
[----:B--2---:R-:W-:Y:S01]  /*15150*/  @!P6 FMUL R165, R165, R165 ;  /* 0x000000a5a5a5e220 */ /* 0x004fe20000400000 */
[----:B------:R-:W-:Y:S01]  /*15160*/  LOP3.LUT P6, RZ, R3, 0x3, R24, 0x48, !PT ;  /* 0x0000000303ff7812 */ /* 0x000fe200078c4818 */
[----:B------:R-:W-:Y:S01]  /*15170*/  @!P0 FMUL R163, R163, 0.5 ;  /* 0x3f000000a3a38820 */ /* 0x000fe20000400000 */
[----:B------:R-:W-:Y:S02]  /*15180*/  F2FP.F16.F32.PACK_AB R24, R181, R180 ;  /* 0x000000b4b518723e */ /* 0x000fe400000000ff */
[----:B------:R-:W-:Y:S02]  /*15190*/  F2FP.F16.F32.PACK_AB R50, R165, R164 ;  /* 0x000000a4a532723e */ /* 0x000fe400000000ff */
[----:B------:R-:W2:Y:S01]  /*151a0*/  MUFU.EX2 R150, R6 ;  /* 0x0000000600967308 */ /* 0x000ea20000000800 */
[----:B-1----:R-:W-:-:S05]  /*151b0*/  @!P3 FMUL R12, R12, R12 ;  /* 0x0000000c0c0cb220 */ /* 0x002fca0000400000 */
[----:B------:R3:W-:Y:S02]  /*151c0*/  STL [R1+0x60], R12 ;  /* 0x0000600c01007387 */ /* 0x0007e40000100800 */
[----:B------:R-:W1:Y:S01]  /*151d0*/  MUFU.EX2 R151, R7 ;  /* 0x0000000700977308 */ /* 0x000e620000000800 */
[----:B----4-:R-:W-:-:S05]  /*151e0*/  @!P2 FMUL R13, R13, R13 ;  /* 0x0000000d0d0da220 */ /* 0x010fca0000400000 */
[----:B------:R3:W-:Y:S01]  /*151f0*/  STL [R1+0x64], R13 ;  /* 0x0000640d01007387 */ /* 0x0007e20000100800 */
[----:B------:R-:W-:Y:S01]  /*15200*/  F2FP.F16.F32.PACK_AB R52, R13, R12 ;  /* 0x0000000c0d34723e */ /* 0x000fe200000000ff */
[----:B------:R-:W4:Y:S01]  /*15210*/  MUFU.EX2 R162, R162 ;  /* 0x000000a200a27308 */ /* 0x000f220000000800 */
[----:B--2---:R-:W-:-:S07]  /*15220*/  @!P5 FMUL R150, R150, R150 ;  /* 0x000000969696d220 */ /* 0x004fce0000400000 */
[----:B------:R-:W2:Y:S01]  /*15230*/  MUFU.EX2 R163, R163 ;  /* 0x000000a300a37308 */ /* 0x000ea20000000800 */
[----:B-1----:R-:W-:-:S05]  /*15240*/  @!P4 FMUL R151, R151, R151 ;  /* 0x000000979797c220 */ /* 0x002fca0000400000 */
[----:B------:R-:W-:Y:S01]  /*15250*/  F2FP.F16.F32.PACK_AB R51, R151, R150 ;  /* 0x000000969733723e */ /* 0x000fe200000000ff */
[----:B----4-:R-:W-:Y:S01]  /*15260*/  @!P1 FMUL R162, R162, R162 ;  /* 0x000000a2a2a29220 */ /* 0x010fe20000400000 */
[----:B--2---:R-:W-:-:S05]  /*15270*/  @!P0 FMUL R163, R163, R163 ;  /* 0x000000a3a3a38220 */ /* 0x004fca0000400000 */
[----:B------:R-:W-:Y:S01]  /*15280*/  F2FP.F16.F32.PACK_AB R53, R163, R162 ;  /* 0x000000a2a335723e */ /* 0x000fe200000000ff */
[----:B---3--:R-:W-:Y:S06]  /*15290*/  @!P6 BRA `(.L_x_255) ;  /* 0x000000000040e947 */ /* 0x008fec0003800000 */
[----:B------:R-:W-:Y:S01]  /*152a0*/  MOV R14, 0x8 ;  /* 0x00000008000e7802 */ /* 0x000fe20000000f00 */
        /* <DEDUP_REMOVED lines=15> */
.L_x_255:
[----:B------:R-:W-:Y:S05]  /*153a0*/  WARPSYNC.ALL ;  /* 0x0000000000007948 */ /* 0x000fea0003800000 */
[----:B------:R1:W-:Y:S02]  /*153b0*/  STTM.x32 tmem[UR43], R56 ;  /* 0x00000038000079ed */ /* 0x0003e400082c002b */
[----:B-1----:R-:W2:Y:S01]  /*153c0*/  LDL R87, [R1+0x6c] ;  /* 0x00006c0001577983 */ /* 0x002ea20000100800 */
[----:B------:R-:W-:Y:S01]  /*153d0*/  UIADD3 UR4, UPT, UPT, UR43, 0x20, URZ ;  /* 0x000000202b047890 */ /* 0x000fe2000fffe0ff */
[----:B------:R-:W1:Y:S03]  /*153e0*/  S2R R58, SR_TID.X ;  /* 0x00000000003a7919 */ /* 0x000e660000002100 */
[----:B------:R-:W-:-:S06]  /*153f0*/  USHF.R.U32.HI UR4, URZ, 0x15, UR4 ;  /* 0x00000015ff047899 */ /* 0x000fcc0008011604 */
[----:B------:R-:W-:Y:S02]  /*15400*/  MOV R0, UR4 ;  /* 0x0000000400007c02 */ /* 0x000fe40008000f00 */
[----:B-1----:R-:W-:Y:S02]  /*15410*/  SHF.R.U32.HI R59, RZ, 0x5, R58 ;  /* 0x00000005ff3b7819 */ /* 0x002fe4000001163a */
[----:B--2---:R-:W-:-:S04]  /*15420*/  FSETP.NEU.AND P0, PT, R87, -INF , PT ;  /* 0xff8000005700780b */ /* 0x004fc80003f0d000 */
[----:B------:R-:W-:Y:S02]  /*15430*/  FSEL R4, R87, RZ, P0 ;  /* 0x000000ff57047208 */ /* 0x000fe40000000000 */
[----:B------:R-:W-:-:S03]  /*15440*/  LOP3.LUT P0, RZ, R0, 0x3, R59, 0x48, !PT ;  /* 0x0000000300ff7812 */ /* 0x000fc6000780483b */
[----:B------:R-:W-:-:S04]  /*15450*/  FMUL R4, R4, -UR36 ;  /* 0x8000002404047c20 */ /* 0x000fc80008400000 */
[--C-:B------:R-:W-:Y:S02]  /*15460*/  FFMA2 R54, R54.F32x2.HI_LO, UR36.F32, R4.reuse.F32 ;  /* 0x0000002436367c49 */ /* 0x100fe40009200004 */
[----:B------:R-:W-:-:S03]  /*15470*/  FFMA2 R4, R18.F32x2.HI_LO, UR36.F32, R4.F32 ;  /* 0x0000002412047c49 */ /* 0x000fc60009200004 */
[----:B------:R-:W-:Y:S02]  /*15480*/  FSETP.GEU.AND P4, PT, R54, -126, PT ;  /* 0xc2fc00003600780b */ /* 0x000fe40003f8e000 */
[----:B------:R-:W-:Y:S02]  /*15490*/  FSETP.GEU.AND P3, PT, R55, -126, PT ;  /* 0xc2fc00003700780b */ /* 0x000fe40003f6e000 */
[----:B------:R-:W-:Y:S02]  /*154a0*/  FSETP.GEU.AND P2, PT, R4, -126, PT ;  /* 0xc2fc00000400780b */ /* 0x000fe40003f4e000 */
[----:B------:R-:W-:-:S07]  /*154b0*/  FSETP.GEU.AND P1, PT, R5, -126, PT ;  /* 0xc2fc00000500780b */ /* 0x000fce0003f2e000 */
[----:B------:R-:W-:Y:S02]  /*154c0*/  @!P4 FMUL R54, R54, 0.5 ;  /* 0x3f0000003636c820 */ /* 0x000fe40000400000 */
[----:B------:R-:W-:Y:S02]  /*154d0*/  @!P3 FMUL R55, R55, 0.5 ;  /* 0x3f0000003737b820 */ /* 0x000fe40000400000 */
[----:B------:R-:W-:Y:S01]  /*154e0*/  @!P2 FMUL R4, R4, 0.5 ;  /* 0x3f0000000404a820 */ /* 0x000fe20000400000 */
[----:B------:R-:W1:Y:S01]  /*154f0*/  MUFU.EX2 R56, R54 ;  /* 0x0000003600387308 */ /* 0x000e620000000800 */
[----:B------:R-:W-:-:S07]  /*15500*/  @!P1 FMUL R5, R5, 0.5 ;  /* 0x3f00000005059820 */ /* 0x000fce0000400000 */
[----:B------:R-:W2:Y:S08]  /*15510*/  MUFU.EX2 R57, R55 ;  /* 0x0000003700397308 */ /* 0x000eb00000000800 */
[----:B------:R-:W3:Y:S01]  /*15520*/  MUFU.EX2 R18, R4 ;  /* 0x0000000400127308 */ /* 0x000ee20000000800 */
[----:B-1----:R-:W-:-:S07]  /*15530*/  @!P4 FMUL R56, R56, R56 ;  /* 0x000000383838c220 */ /* 0x002fce0000400000 */
[----:B------:R-:W1:Y:S01]  /*15540*/  MUFU.EX2 R19, R5 ;  /* 0x0000000500137308 */ /* 0x000e620000000800 */
[----:B--2---:R-:W-:-:S05]  /*15550*/  @!P3 FMUL R57, R57, R57 ;  /* 0x000000393939b220 */ /* 0x004fca0000400000 */
[----:B------:R-:W-:Y:S01]  /*15560*/  F2FP.F16.F32.PACK_AB R54, R57, R56 ;  /* 0x000000383936723e */ /* 0x000fe200000000ff */
[----:B---3--:R-:W-:Y:S01]  /*15570*/  @!P2 FMUL R18, R18, R18 ;  /* 0x000000121212a220 */ /* 0x008fe20000400000 */
[----:B-1----:R-:W-:-:S05]  /*15580*/  @!P1 FMUL R19, R19, R19 ;  /* 0x0000001313139220 */ /* 0x002fca0000400000 */
[----:B------:R-:W-:Y:S01]  /*15590*/  F2FP.F16.F32.PACK_AB R55, R19, R18 ;  /* 0x000000121337723e */ /* 0x000fe200000000ff */
[----:B------:R-:W-:Y:S06]  /*155a0*/  @!P0 BRA `(.L_x_256) ;  /* 0x0000000000408947 */ /* 0x000fec0003800000 */
        /* <DEDUP_REMOVED lines=16> */
.L_x_256:
        /* <DEDUP_REMOVED lines=10> */
.L_x_257:
[----:B------:R-:W3:Y:S01]  /*15750*/  S2UR UR6, SR_CgaCtaId ;  /* 0x00000000000679c3 */ /* 0x000ee20000008800 */
[----:B------:R-:W-:Y:S01]  /*15760*/  UISETP.NE.AND UP0, UPT, UR55, URZ, UPT ;  /* 0x000000ff3700728c */ /* 0x000fe2000bf05270 */
[----:B------:R-:W-:-:S03]  /*15770*/  UMOV UR4, 0x400 ;  /* 0x0000040000047882 */ /* 0x000fc60000000000 */
[----:B------:R-:W-:-:S04]  /*15780*/  USEL UR39, UR51, UR50, UP0 ;  /* 0x0000003233277287 */ /* 0x000fc80008000000 */
[----:B------:R-:W-:Y:S02]  /*15790*/  ULOP3.LUT UR39, UR39, 0x1, URZ, 0x3c, !UPT ;  /* 0x0000000127277892 */ /* 0x000fe4000f8e3cff */
[----:B---3--:R-:W-:-:S04]  /*157a0*/  ULEA UR4, UR6, UR4, 0x18 ;  /* 0x0000000406047291 */ /* 0x008fc8000f8ec0ff */
[----:B------:R-:W-:Y:S02]  /*157b0*/  UIADD3 UR5, UPT, UPT, UR4, 0xa068, URZ ;  /* 0x0000a06804057890 */ /* 0x000fe4000fffe0ff */
[----:B------:R-:W-:Y:S02]  /*157c0*/  @UP0 UIADD3 UR5, UPT, UPT, UR4, 0xa058, URZ ;  /* 0x0000a05804050890 */ /* 0x000fe4000fffe0ff */
[----:B------:R-:W-:Y:S02]  /*157d0*/  UISETP.NE.AND UP0, UPT, UR46, URZ, UPT ;  /* 0x000000ff2e00728c */ /* 0x000fe4000bf05270 */
[----:B------:R-:W-:-:S09]  /*157e0*/  UPRMT UR5, UR6, 0x654, UR5 ;  /* 0x0000065406057896 */ /* 0x000fd20008000005 */
[----:B--2---:R-:W-:Y:S01]  /*157f0*/  SYNCS.ARRIVE.TRANS64.RED.A1T0 RZ, [UR5], RZ ;  /* 0x000000ffffff79a7 */ /* 0x004fe20008100405 */
[----:B------:R-:W-:Y:S05]  /*15800*/  BRA.U UP0, `(.L_x_258) ;  /* 0x0000000100047547 */ /* 0x000fea000b800000 */
[----:B------:R-:W-:Y:S05]  /*15810*/  BPT.TRAP 0x1 ;  /* 0x000000040000795c */ /* 0x000fea0000300000 */
.L_x_258:
        /* <DEDUP_REMOVED lines=26> */
.L_x_416:
        /* <DEDUP_REMOVED lines=10> */
.L_x_261:
[----:B------:R-:W-:Y:S05]  /*15a60*/  BSYNC.RECONVERGENT B0 ;  /* 0x0000000000007941 */ /* 0x000fea0003800200 */
.L_x_260:
[----:B------:R-:W2:Y:S04]  /*15a70*/  LDL.LU.64 R4, [R1+0x18] ;  /* 0x0000180001047983 */ /* 0x000ea80000300a00 */
[----:B-1----:R-:W3:Y:S04]  /*15a80*/  LDL.LU.64 R26, [R1+0x20] ;  /* 0x00002000011a7983 */ /* 0x002ee80000300a00 */
[----:B------:R-:W4:Y:S04]  /*15a90*/  LDL.LU.64 R24, [R1+0x28] ;  /* 0x0000280001187983 */ /* 0x000f280000300a00 */
[----:B------:R-:W5:Y:S04]  /*15aa0*/  LDL.LU.64 R20, [R1+0x38] ;  /* 0x0000380001147983 */ /* 0x000f680000300a00 */
[----:B------:R-:W5:Y:S04]  /*15ab0*/  LDL.LU.64 R14, [R1+0x40] ;  /* 0x00004000010e7983 */ /* 0x000f680000300a00 */
[----:B------:R-:W5:Y:S04]  /*15ac0*/  LDL.LU.64 R12, [R1+0x48] ;  /* 0x00004800010c7983 */ /* 0x000f680000300a00 */
[----:B------:R-:W5:Y:S01]  /*15ad0*/  LDL.LU.64 R6, [R1+0x30] ;  /* 0x0000300001067983 */ /* 0x000f620000300a00 */
[----:B------:R-:W-:-:S03]  /*15ae0*/  FADD2 R90, R90.F32x2.HI_LO, R138.F32x2.HI_LO ;  /* 0x0000008a5a5a724b */ /* 0x000fc60000000000 */
[----:B------:R-:W5:Y:S01]  /*15af0*/  LDL.LU.64 R10, [R1+0x50] ;  /* 0x00005000010a7983 */ /* 0x000f620000300a00 */
[----:B------:R-:W-:-:S03]  /*15b00*/  FADD2 R90, R90.F32x2.HI_LO, R174.F32x2.HI_LO ;  /* 0x000000ae5a5a724b */ /* 0x000fc60000000000 */
[----:B------:R-:W5:Y:S01]  /*15b10*/  LDL.LU.64 R8, [R1+0x58] ;  /* 0x0000580001087983 */ /* 0x000f620000300a00 */
[----:B------:R-:W-:Y:S02]  /*15b20*/  FADD2 R90, R90.F32x2.HI_LO, R182.F32x2.HI_LO ;  /* 0x000000b65a5a724b */ /* 0x000fe40000000000 */
[----:B------:R-:W-:-:S04]  /*15b30*/  FMUL R16, R3, R16 ;  /* 0x0000001003107220 */ /* 0x000fc80000400000 */
[----:B------:R-:W-:-:S04]  /*15b40*/  FADD2 R88, R16.F32, R88.F32x2.HI_LO ;  /* 0x000000581058724b */ /* 0x000fc80000040000 */
[----:B------:R-:W-:-:S04]  /*15b50*/  FADD2 R88, R88.F32x2.HI_LO, R94.F32x2.HI_LO ;  /* 0x0000005e5858724b */ /* 0x000fc80000000000 */
[----:B------:R-:W-:Y:S02]  /*15b60*/  FADD2 R88, R88.F32x2.HI_LO, R102.F32x2.HI_LO ;  /* 0x000000665858724b */ /* 0x000fe40000000000 */
[----:B--2---:R-:W-:Y:S02]  /*15b70*/  FADD2 R90, R90.F32x2.HI_LO, R4.F32x2.HI_LO ;  /* 0x000000045a5a724b */ /* 0x004fe40000000000 */
[----:B------:R-:W2:Y:S01]  /*15b80*/  LDL.LU.64 R4, [R1+0x60] ;  /* 0x0000600001047983 */ /* 0x000ea20000300a00 */
        /* <DEDUP_REMOVED lines=14> */
[----:B---3--:R-:W-:Y:S02]  /*15c70*/  FADD2 R22, R22.F32x2.HI_LO, R26.F32x2.HI_LO ;  /* 0x0000001a1616724b */ /* 0x008fe40000000000 */
[----:B----4-:R-:W-:Y:S02]  /*15c80*/  FADD2 R92, R92.F32x2.HI_LO, R24.F32x2.HI_LO ;  /* 0x000000185c5c724b */ /* 0x010fe40000000000 */
[----:B------:R-:W-:Y:S02]  /*15c90*/  FADD2 R88, R88.F32x2.HI_LO, R188.F32x2.HI_LO ;  /* 0x000000bc5858724b */ /* 0x000fe40000000000 */
[----:B-----5:R-:W-:Y:S02]  /*15ca0*/  FADD2 R90, R90.F32x2.HI_LO, R20.F32x2.HI_LO ;  /* 0x000000145a5a724b */ /* 0x020fe40000000000 */
        /* <DEDUP_REMOVED lines=19> */
[----:B------:R-:W-:Y:S01]  /*15de0*/  UISETP.NE.AND UP0, UPT, UR53, 0x1, UPT ;  /* 0x000000013500788c */ /* 0x000fe2000bf05270 */
[----:B------:R-:W-:-:S02]  /*15df0*/  FADD2 R90, R90.F32x2.HI_LO, R162.F32x2.HI_LO ;  /* 0x000000a25a5a724b */ /* 0x000fc40000000000 */
[----:B------:R-:W-:Y:S02]  /*15e00*/  FADD2 R22, R22.F32x2.HI_LO, R56.F32x2.HI_LO ;  /* 0x000000381616724b */ /* 0x000fe40000000000 */
[----:B------:R-:W-:-:S04]  /*15e10*/  FADD2 R92, R92.F32x2.HI_LO, R18.F32x2.HI_LO ;  /* 0x000000125c5c724b */ /* 0x000fc80000000000 */
[----:B------:R-:W-:Y:S02]  /*15e20*/  FADD2 R22, R22.F32x2.HI_LO, R92.F32x2.HI_LO ;  /* 0x0000005c1616724b */ /* 0x000fe40000000000 */
[----:B--2---:R-:W-:-:S04]  /*15e30*/  FADD2 R88, R88.F32x2.HI_LO, R4.F32x2.HI_LO ;  /* 0x000000045858724b */ /* 0x004fc80000000000 */
[----:B------:R-:W-:-:S04]  /*15e40*/  FADD2 R88, R88.F32x2.HI_LO, R90.F32x2.HI_LO ;  /* 0x0000005a5858724b */ /* 0x000fc80000000000 */
[----:B------:R-:W-:-:S04]  /*15e50*/  FADD2 R22, R88.F32x2.HI_LO, R22.F32x2.HI_LO ;  /* 0x000000165816724b */ /* 0x000fc80000000000 */
[----:B------:R-:W-:Y:S01]  /*15e60*/  FADD R16, R22, R23 ;  /* 0x0000001716107221 */ /* 0x000fe20000000000 */
[----:B------:R-:W-:Y:S06]  /*15e70*/  BRA.U UP0, `(.L_x_262) ;  /* 0x0000000100987547 */ /* 0x000fec000b800000 */
[----:B------:R-:W-:Y:S05]  /*15e80*/  @P1 BRA `(.L_x_263) ;  /* 0x0000000000041947 */ /* 0x000fea0003800000 */
[----:B------:R-:W-:Y:S05]  /*15e90*/  BPT.TRAP 0x1 ;  /* 0x000000040000795c */ /* 0x000fea0000300000 */
.L_x_263:
[----:B------:R-:W-:Y:S01]  /*15ea0*/  UISETP.NE.AND UP0, UPT, UR55, URZ, UPT ;  /* 0x000000ff3700728c */ /* 0x000fe2000bf05270 */
[----:B------:R-:W-:Y:S01]  /*15eb0*/  IMAD.U32 R0, RZ, RZ, UR39 ;  /* 0x00000027ff007e24 */ /* 0x000fe2000f8e00ff */
[----:B------:R-:W-:Y:S01]  /*15ec0*/  UIADD3 UR5, UPT, UPT, UR4, 0xa060, URZ ;  /* 0x0000a06004057890 */ /* 0x000fe2000fffe0ff */
[----:B------:R-:W-:Y:S01]  /*15ed0*/  IMAD.U32 R17, R58, 0x10000, RZ ;  /* 0x000100003a117824 */ /* 0x000fe200078e00ff */
[----:B------:R-:W-:Y:S02]  /*15ee0*/  LOP3.LUT R59, R59, 0x3, RZ, 0xc0, !PT ;  /* 0x000000033b3b7812 */ /* 0x000fe400078ec0ff */
[----:B------:R-:W-:Y:S02]  /*15ef0*/  SHF.L.U32 R0, R0, 0x1f, RZ ;  /* 0x0000001f00007819 */ /* 0x000fe400000006ff */
[----:B------:R-:W-:-:S03]  /*15f00*/  LOP3.LUT R17, R17, 0x600000, RZ, 0xc0, !PT ;  /* 0x0060000011117812 */ /* 0x000fc600078ec0ff */
[----:B------:R-:W-:Y:S01]  /*15f10*/  @UP0 UIADD3 UR5, UPT, UPT, UR4, 0xa050, URZ ;  /* 0x0000a05004050890 */ /* 0x000fe2000fffe0ff */
[----:B------:R-:W-:Y:S01]  /*15f20*/  SHF.R.U32.HI R4, RZ, 0x15, R17 ;  /* 0x00000015ff047819 */ /* 0x000fe20000011611 */
[----:B------:R-:W-:-:S03]  /*15f30*/  USEL UR4, URZ, 0x80, UP0 ;  /* 0x00000080ff047887 */ /* 0x000fc60008000000 */
[----:B------:R-:W-:-:S03]  /*15f40*/  ISETP.NE.AND P0, PT, R59, R4, PT ;  /* 0x000000043b00720c */ /* 0x000fc60003f05270 */
[----:B------:R-:W-:Y:S01]  /*15f50*/  LOP3.LUT R17, R17, UR4, RZ, 0xfc, !PT ;  /* 0x0000000411117c12 */ /* 0x000fe2000f8efcff */
[----:B------:R-:W1:Y:S02]  /*15f60*/  SYNCS.PHASECHK.TRANS64.TRYWAIT P1, [UR5], R0 ;  /* 0x00000000ff0075a7 */ /* 0x000e640008021105 */
[----:B-1----:R-:W-:Y:S07]  /*15f70*/  @!P1 BRA `(.L_x_264) ;  /* 0x0000003800289947 */ /* 0x002fee0003800000 */
.L_x_418:
        /* <DEDUP_REMOVED lines=17> */
.L_x_265:
[----:B------:R-:W2:Y:S01]  /*16090*/  LDL R19, [R1+0x6c] ;  /* 0x00006c0001137983 */ /* 0x000ea20000100800 */
[----:B------:R-:W-:Y:S05]  /*160a0*/  WARPSYNC.ALL ;  /* 0x0000000000007948 */ /* 0x000fea0003800000 */
[----:B------:R-:W-:Y:S02]  /*160b0*/  R2UR UR4, R17 ;  /* 0x00000000110472ca */ /* 0x000fe400000e0000 */
[----:B------:R-:W-:-:S11]  /*160c0*/  MOV R18, R16 ;  /* 0x0000001000127202 */ /* 0x000fd60000000f00 */
[----:B--2---:R2:W-:Y:S02]  /*160d0*/  STTM.x2 tmem[UR4], R18 ;  /* 0x00000012000079ed */ /* 0x0045e400080c0004 */
.L_x_262:
[----:B-1----:R-:W3:Y:S01]  /*160e0*/  LDL.LU R0, [R1+0x6c] ;  /* 0x00006c0001007983 */ /* 0x002ee20000300800 */
[----:B------:R-:W-:Y:S01]  /*160f0*/  UISETP.NE.AND UP0, UPT, UR55, URZ, UPT ;  /* 0x000000ff3700728c */ /* 0x000fe2000bf05270 */
[----:B------:R-:W-:Y:S01]  /*16100*/  IADD3 R2, PT, PT, R2, 0x80, RZ ;  /* 0x0000008002027810 */ /* 0x000fe20007ffe0ff */
[----:B------:R-:W-:Y:S02]  /*16110*/  UIADD3 UR4, UPT, UPT, UR53, -0x1, URZ ;  /* 0xffffffff35047890 */ /* 0x000fe4000fffe0ff */
[----:B------:R-:W-:Y:S02]  /*16120*/  USEL UR50, UR50, UR39, UP0 ;  /* 0x0000002732327287 */ /* 0x000fe40008000000 */
[----:B------:R-:W-:Y:S02]  /*16130*/  USEL UR51, UR39, UR51, UP0 ;  /* 0x0000003327337287 */ /* 0x000fe40008000000 */
[----:B------:R-:W-:Y:S02]  /*16140*/  UISETP.GT.AND UP0, UPT, UR53, 0x1, UPT ;  /* 0x000000013500788c */ /* 0x000fe4000bf04270 */
[----:B------:R-:W-:Y:S01]  /*16150*/  ULOP3.LUT UR54, UR54, 0x1, URZ, 0x3c, !UPT ;  /* 0x0000000136367892 */ /* 0x000fe2000f8e3cff */
[----:B------:R-:W-:Y:S01]  /*16160*/  UMOV UR53, UR4 ;  /* 0x0000000400357c82 */ /* 0x000fe20008000000 */
[----:B---3--:R-:W-:-:S05]  /*16170*/  MOV R17, R0 ;  /* 0x0000000000117202 */ /* 0x008fca0000000f00 */
[----:B------:R-:W-:Y:S05]  /*16180*/  BRA.U UP0, `(.L_x_266) ;  /* 0xffffff91006c7547 */ /* 0x000fea000b83ffff */
.L_x_245:
[----:B------:R-:W-:-:S09]  /*16190*/  UISETP.NE.AND UP0, UPT, UR46, URZ, UPT ;  /* 0x000000ff2e00728c */ /* 0x000fd2000bf05270 */
[----:B------:R-:W-:Y:S05]  /*161a0*/  BRA.U UP0, `(.L_x_267) ;  /* 0x0000000100047547 */ /* 0x000fea000b800000 */
[----:B------:R-:W-:Y:S05]  /*161b0*/  BPT.TRAP 0x1 ;  /* 0x000000040000795c */ /* 0x000fea0000300000 */
.L_x_267:
[----:B------:R-:W3:Y:S01]  /*161c0*/  S2UR UR6, SR_CgaCtaId ;  /* 0x00000000000679c3 */ /* 0x000ee20000008800 */
[----:B------:R-:W-:Y:S01]  /*161d0*/  UISETP.NE.AND UP1, UPT, UR55, URZ, UPT ;  /* 0x000000ff3700728c */ /* 0x000fe2000bf25270 */
[----:B------:R-:W-:Y:S02]  /*161e0*/  UMOV UR5, 0x400 ;  /* 0x0000040000057882 */ /* 0x000fe40000000000 */
[----:B---3--:R-:W-:-:S04]  /*161f0*/  ULEA UR5, UR6, UR5, 0x18 ;  /* 0x0000000506057291 */ /* 0x008fc8000f8ec0ff */
[----:B------:R-:W-:-:S04]  /*16200*/  UIADD3 UR4, UPT, UPT, UR5, 0xa080, URZ ;  /* 0x0000a08005047890 */ /* 0x000fc8000fffe0ff */
[----:B------:R-:W-:-:S09]  /*16210*/  @UP1 UIADD3 UR4, UPT, UPT, UR5, 0xa070, URZ ;  /* 0x0000a07005041890 */ /* 0x000fd2000fffe0ff */
[----:B------:R-:W-:Y:S01]  /*16220*/  SYNCS.ARRIVE.TRANS64.A1T0 RZ, [UR4], RZ ;  /* 0x000000ffffff79a7 */ /* 0x000fe20008100004 */
[----:B------:R-:W-:Y:S01]  /*16230*/  USEL UR4, UR52, UR49, UP1 ;  /* 0x0000003134047287 */ /* 0x000fe20008800000 */
[----:B------:R-:W-:Y:S11]  /*16240*/  BRA.U UP0, `(.L_x_268) ;  /* 0x0000000100047547 */ /* 0x000ff6000b800000 */
[----:B------:R-:W-:Y:S05]  /*16250*/  BPT.TRAP 0x1 ;  /* 0x000000040000795c */ /* 0x000fea0000300000 */
.L_x_268:
[----:B------:R-:W-:Y:S02]  /*16260*/  UISETP.NE.AND UP0, UPT, UR55, URZ, UPT ;  /* 0x000000ff3700728c */ /* 0x000fe4000bf05270 */
[----:B------:R-:W-:Y:S02]  /*16270*/  ULOP3.LUT UR4, UR4, 0x1, URZ, 0x3c, !UPT ;  /* 0x0000000104047892 */ /* 0x000fe4000f8e3cff */
[----:B------:R-:W-:-:S04]  /*16280*/  UIADD3 UR7, UPT, UPT, UR5, 0xa088, URZ ;  /* 0x0000a08805077890 */ /* 0x000fc8000fffe0ff */
[----:B-1----:R-:W-:-:S03]  /*16290*/  MOV R3, UR4 ;  /* 0x0000000400037c02 */ /* 0x002fc60008000f00 */
[----:B------:R-:W-:Y:S01]  /*162a0*/  @UP0 UIADD3 UR7, UPT, UPT, UR5, 0xa078, URZ ;  /* 0x0000a07805070890 */ /* 0x000fe2000fffe0ff */
[----:B------:R-:W-:-:S08]  /*162b0*/  SHF.L.U32 R3, R3, 0x1f, RZ ;  /* 0x0000001f03037819 */ /* 0x000fd000000006ff */
[----:B------:R-:W1:Y:S02]  /*162c0*/  SYNCS.PHASECHK.TRANS64.TRYWAIT P0, [UR7], R3 ;  /* 0x00000003ff0075a7 */ /* 0x000e640008001107 */
[----:B-1----:R-:W-:Y:S05]  /*162d0*/  @!P0 BRA `(.L_x_269) ;  /* 0x0000003400688947 */ /* 0x002fea0003800000 */
.L_x_420:
[----:B------:R-:W-:-:S04]  /*162e0*/  UISETP.NE.AND UP0, UPT, UR55, URZ, UPT ;  /* 0x000000ff3700728c */ /* 0x000fc8000bf05270 */
[----:B------:R-:W-:-:S04]  /*162f0*/  USEL UR47, UR48, UR47, UP0 ;  /* 0x0000002f302f7287 */ /* 0x000fc80008000000 */
[----:B------:R-:W-:-:S09]  /*16300*/  UISETP.GT.U32.AND UP0, UPT, UR47, 0x1, UPT ;  /* 0x000000012f00788c */ /* 0x000fd2000bf04070 */
[----:B------:R-:W-:Y:S05]  /*16310*/  BRA.U UP0, `(.L_x_270) ;  /* 0x0000000100087547 */ /* 0x000fea000b800000 */
[----:B------:R-:W-:Y:S05]  /*16320*/  BPT.TRAP 0x1 ;  /* 0x000000040000795c */ /* 0x000fea0000300000 */
[----:B------:R-:W-:Y:S05]  /*16330*/  BPT.TRAP 0x1 ;  /* 0x000000040000795c */ /* 0x000fea0000300000 */
.L_x_270:
[----:B------:R-:W-:Y:S02]  /*16340*/  UISETP.NE.AND UP0, UPT, UR55, URZ, UPT ;  /* 0x000000ff3700728c */ /* 0x000fe4000bf05270 */
[----:B------:R-:W-:-:S09]  /*16350*/  UIADD3 UR4, UPT, UPT, UR5, 0xa068, URZ ;  /* 0x0000a06805047890 */ /* 0x000fd2000fffe0ff */
[----:B------:R-:W-:-:S04]  /*16360*/  @UP0 UIADD3 UR4, UPT, UPT, UR5, 0xa058, URZ ;  /* 0x0000a05805040890 */ /* 0x000fc8000fffe0ff */
[----:B------:R-:W-:-:S09]  /*16370*/  UPRMT UR4, UR6, 0x654, UR4 ;  /* 0x0000065406047896 */ /* 0x000fd20008000004 */
[----:B------:R-:W-:Y:S01]  /*16380*/  SYNCS.ARRIVE.TRANS64.RED.A1T0 RZ, [UR4], RZ ;  /* 0x000000ffffff79a7 */ /* 0x000fe20008100404 */
[----:B------:R-:W-:Y:S05]  /*16390*/  EXIT ;  /* 0x000000000000794d */ /* 0x000fea0003800000 */
.L_x_26:
[----:B------:R-:W-:-:S05]  /*163a0*/  IMAD.MOV.U32 R3, RZ, RZ, -0x4 ;  /* 0xfffffffcff037424 */ /* 0x000fca00078e00ff */
[----:B------:R-:W-:-:S05]  /*163b0*/  VIADDMNMX.U32 R0, R2, R3, 0x2, PT ;  /* 0x0000000202007446 */ /* 0x000fca0003800003 */
[----:B------:R-:W-:-:S04]  /*163c0*/  IMAD.SHL.U32 R0, R0, 0x4, RZ ;  /* 0x0000000400007824 */ /* 0x000fc800078e00ff */
[----:B------:R-:W1:Y:S02]  /*163d0*/  LDC R2, c[0x2][R0] ;  /* 0x0080000000027b82 */ /* 0x000e640000000800 */
[----:B-1----:R-:W-:-:S04]  /*163e0*/  SHF.R.S32.HI R3, RZ, 0x1f, R2 ;  /* 0x0000001fff037819 */ /* 0x002fc80000011402 */
.L_x_465:
[----:B------:R-:W-:Y:S05]  /*163f0*/  BRX R2 -0x16400                                                                                                                                                                                                                                                                                                                                                                                                                                                                                                                                                                                     (*"BRANCH_TARGETS .L_x_466,.L_x_467,.L_x_468"*) ;  /* 0xfffffe9c02007949 */ /* 0x000fea000383ffff */
.L_x_468:
[----:B------:R-:W-:-:S08]  /*16400*/  NOP ;  /* 0x0000000000007918 */ /* 0x000fd00000000000 */
[----:B------:R-:W-:-:S00]  /*16410*/  USETMAXREG.DEALLOC.CTAPOOL 0x18 ;  /* 0x00000018000079c8 */ /* 0x000fc000080e0500 */
[----:B------:R-:W-:Y:S05]  /*16420*/  EXIT ;  /* 0x000000000000794d */ /* 0x000fea0003800000 */
.L_x_466:
[----:B------:R-:W-:-:S08]  /*16430*/  NOP ;  /* 0x0000000000007918 */ /* 0x000fd00000000000 */
[----:B------:R-:W1:-:S00]  /*16440*/  USETMAXREG.DEALLOC.CTAPOOL 0x20 ;  /* 0x00000020000079c8 */ /* 0x000e4000080e0500 */
[----:B------:R-:W2:Y:S01]  /*16450*/  S2UR UR6, SR_CTAID.X ;  /* 0x00000000000679c3 */ /* 0x000ea20000002500 */
[----:B------:R-:W3:Y:S07]  /*16460*/  LDCU.64 UR4, c[0x0][0x380] ;  /* 0x00007000ff0477ac */ /* 0x000eee0008000a00 */
[----:B------:R-:W4:Y:S01]  /*16470*/  S2UR UR37, SR_CTAID.Z ;  /* 0x00000000002579c3 */ /* 0x000f220000002700 */
[----:B---3--:R-:W-:Y:S02]  /*16480*/  UISETP.NE.AND UP1, UPT, UR5, URZ, UPT ;  /* 0x000000ff0500728c */ /* 0x008fe4000bf25270 */
[----:B--2---:R-:W-:-:S04]  /*16490*/  USHF.L.U32 UR11, UR6, 0x8, URZ ;  /* 0x00000008060b7899 */ /* 0x004fc800080006ff */
[----:B------:R-:W-:-:S06]  /*164a0*/  UISETP.GE.U32.OR UP1, UPT, UR11, UR4, !UP1 ;  /* 0x000000040b00728c */ /* 0x000fcc000cf26470 */
[----:B------:R-:W-:-:S13]  /*164b0*/  PLOP3.LUT P1, PT, PT, PT, UP1, 0x80, 0x8 ;  /* 0x000000000008781c */ /* 0x000fda0003f2f018 */
[----:B-1--4-:R-:W-:Y:S05]  /*164c0*/  @P1 EXIT ;  /* 0x000000000000194d */ /* 0x012fea0003800000 */
[----:B------:R-:W1:Y:S01]  /*164d0*/  LDCU UR4, c[0x0][0x38c] ;  /* 0x00007180ff0477ac */ /* 0x000e620008000800 */
[----:B------:R-:W2:Y:S01]  /*164e0*/  S2UR UR8, SR_CTAID.Y ;  /* 0x00000000000879c3 */ /* 0x000ea20000002600 */
[----:B------:R-:W-:Y:S01]  /*164f0*/  BSSY.RECONVERGENT B0, `(.L_x_271) ;  /* 0x0000021000007945 */ /* 0x000fe20003800200 */
[----:B------:R-:W-:Y:S01]  /*16500*/  UMOV UR12, URZ ;  /* 0x000000ff000c7c82 */ /* 0x000fe20008000000 */
[----:B------:R-:W-:-:S04]  /*16510*/  UIADD3 UR10, UPT, UPT, UR5, 0x7f, URZ ;  /* 0x0000007f050a7890 */ /* 0x000fc8000fffe0ff */
[----:B------:R-:W-:-:S04]  /*16520*/  USHF.R.S32.HI UR9, URZ, 0x1f, UR10 ;  /* 0x0000001fff097899 */ /* 0x000fc8000801140a */
[----:B------:R-:W-:-:S04]  /*16530*/  ULEA.HI UR9, UR9, UR10, URZ, 0x7 ;  /* 0x0000000a09097291 */ /* 0x000fc8000f8f38ff */
[----:B------:R-:W-:Y:S01]  /*16540*/  USHF.R.S32.HI UR9, URZ, 0x7, UR9 ;  /* 0x00000007ff097899 */ /* 0x000fe20008011409 */
[----:B-1----:R-:W1:Y:S01]  /*16550*/  I2F.U32.RP R2, UR4 ;  /* 0x0000000400027d06 */ /* 0x002e620008209000 */
[----:B------:R-:W-:-:S07]  /*16560*/  UISETP.NE.U32.AND UP1, UPT, UR4, URZ, UPT ;  /* 0x000000ff0400728c */ /* 0x000fce000bf25070 */
[----:B-1----:R-:W1:Y:S02]  /*16570*/  MUFU.RCP R0, R2 ;  /* 0x0000000200007308 */ /* 0x002e640000001000 */
[----:B-1----:R-:W-:-:S06]  /*16580*/  IADD3 R0, PT, PT, R0, 0xffffffe, RZ ;  /* 0x0ffffffe00007810 */ /* 0x002fcc0007ffe0ff */
[----:B------:R-:W1:Y:S02]  /*16590*/  F2I.FTZ.U32.TRUNC.NTZ R0, R0 ;  /* 0x0000000000007305 */ /* 0x000e64000021f000 */
[----:B-1----:R-:W-:-:S13]  /*165a0*/  R2UR UR13, R0 ;  /* 0x00000000000d72ca */ /* 0x002fda00000e0000 */
[----:B------:R-:W-:-:S04]  /*165b0*/  UIADD3 UR7, UPT, UPT, URZ, -UR13, URZ ;  /* 0x8000000dff077290 */ /* 0x000fc8000fffe0ff */
[----:B------:R-:W-:-:S04]  /*165c0*/  UIMAD UR7, UR7, UR4, URZ ;  /* 0x00000004070772a4 */ /* 0x000fc8000f8e02ff */
[----:B------:R-:W-:-:S04]  /*165d0*/  UIMAD.WIDE.U32 UR12, UR13, UR7, UR12 ;  /* 0x000000070d0c72a5 */ /* 0x000fc8000f8e000c */
[----:B--2---:R-:W-:-:S07]  /*165e0*/  UIMAD.WIDE.U32 UR12, UR13, UR8, URZ ;  /* 0x000000080d0c72a5 */ /* 0x004fce000f8e00ff */
[----:B------:R-:W-:Y:S02]  /*165f0*/  UMOV UR36, UR13 ;  /* 0x0000000d00247c82 */ /* 0x000fe40008000000 */
[----:B------:R-:W-:-:S04]  /*16600*/  UIADD3 UR7, UPT, UPT, -UR36, URZ, URZ ;  /* 0x000000ff24077290 */ /* 0x000fc8000fffe1ff */
[----:B------:R-:W-:-:S04]  /*16610*/  UIMAD UR7, UR4, UR7, UR8 ;  /* 0x00000007040772a4 */ /* 0x000fc8000f8e0208 */
[----:B------:R-:W-:-:S11]  /*16620*/  UISETP.GE.U32.AND UP5, UPT, UR7, UR4, UPT ;  /* 0x000000040700728c */ /* 0x000fd6000bfa6070 */
[----:B------:R-:W-:Y:S02]  /*16630*/  @UP5 UIADD3 UR7, UPT, UPT, UR7, -UR4, URZ ;  /* 0x8000000407075290 */ /* 0x000fe4000fffe0ff */
[----:B------:R-:W-:Y:S02]  /*16640*/  @UP5 UIADD3 UR36, UPT, UPT, UR36, 0x1, URZ ;  /* 0x0000000124245890 */ /* 0x000fe4000fffe0ff */
[----:B------:R-:W-:Y:S02]  /*16650*/  UISETP.GE.U32.AND UP4, UPT, UR7, UR4, UPT ;  /* 0x000000040700728c */ /* 0x000fe4000bf86070 */
[----:B------:R-:W-:-:S04]  /*16660*/  ULEA UR7, UR6, 0x2, 0x1 ;  /* 0x0000000206077891 */ /* 0x000fc8000f8e08ff */
[----:B------:R-:W-:-:S05]  /*16670*/  ULOP3.LUT UR7, UR7, 0x1fffffe, URZ, 0xc0, !UPT ;  /* 0x01fffffe07077892 */ /* 0x000fca000f8ec0ff */
[----:B------:R-:W-:Y:S02]  /*16680*/  @UP4 UIADD3 UR36, UPT, UPT, UR36, 0x1, URZ ;  /* 0x0000000124244890 */ /* 0x000fe4000fffe0ff */
[----:B------:R-:W-:Y:S02]  /*16690*/  @!UP1 ULOP3.LUT UR36, URZ, UR4, URZ, 0x33, !UPT ;  /* 0x00000004ff249292 */ /* 0x000fe4000f8e33ff */
[----:B------:R-:W-:Y:S02]  /*166a0*/  UISETP.LT.AND UP1, UPT, UR9, UR7, UPT ;  /* 0x000000070900728c */ /* 0x000fe4000bf21270 */
[----:B------:R-:W-:Y:S02]  /*166b0*/  UIADD3 UR12, UPT, UPT, -UR36, URZ, URZ ;  /* 0x000000ff240c7290 */ /* 0x000fe4000fffe1ff */
[----:B------:R-:W-:Y:S02]  /*166c0*/  USEL UR7, UR9, UR7, UP1 ;  /* 0x0000000709077287 */ /* 0x000fe40008800000 */
[----:B------:R-:W-:Y:S01]  /*166d0*/  UIMAD UR12, UR4, UR12, UR8 ;  /* 0x0000000c040c72a4 */ /* 0x000fe2000f8e0208 */
[----:B------:R-:W-:Y:S11]  /*166e0*/  @!P3 BRA `(.L_x_272) ;  /* 0x000000000004b947 */ /* 0x000ff60003800000 */
[----:B------:R-:W-:Y:S05]  /*166f0*/  BPT.TRAP 0x1 ;  /* 0x000000040000795c */ /* 0x000fea0000300000 */
.L_x_272:
[----:B------:R-:W-:Y:S05]  /*16700*/  BSYNC.RECONVERGENT B0 ;  /* 0x0000000000007941 */ /* 0x000fea0003800200 */
.L_x_271:
[----:B------:R-:W1:Y:S01]  /*16710*/  S2UR UR8, SR_CgaCtaId ;  /* 0x00000000000879c3 */ /* 0x000e620000008800 */
[----:B------:R-:W-:Y:S01]  /*16720*/  UMOV UR4, 0x400 ;  /* 0x0000040000047882 */ /* 0x000fe20000000000 */
[----:B------:R-:W-:Y:S01]  /*16730*/  IMAD.MOV.U32 R3, RZ, RZ, 0x1 ;  /* 0x00000001ff037424 */ /* 0x000fe200078e00ff */
[----:B------:R-:W-:-:S04]  /*16740*/  @!P0 MOV R2, 0x2000 ;  /* 0x0000200000028802 */ /* 0x000fc80000000f00 */
[----:B------:R-:W-:Y:S01]  /*16750*/  SHF.L.U32 R3, R3, 0x1f, RZ ;  /* 0x0000001f03037819 */ /* 0x000fe200000006ff */
[----:B-1----:R-:W-:-:S09]  /*16760*/  ULEA UR8, UR8, UR4, 0x18 ;  /* 0x0000000408087291 */ /* 0x002fd2000f8ec0ff */
[----:B------:R-:W1:Y:S02]  /*16770*/  SYNCS.PHASECHK.TRANS64.TRYWAIT P1, [UR8+0xa010], R3 ;  /* 0x00a01003ff0075a7 */ /* 0x000e640008021108 */
[----:B-1----:R-:W-:Y:S05]  /*16780*/  @!P1 BRA `(.L_x_273) ;  /* 0x0000003000549947 */ /* 0x002fea0003800000 */
.L_x_422:
[----:B------:R-:W-:Y:S01]  /*16790*/  PLOP3.LUT P5, PT, P5, P6, PT, 0xf8, 0x8f ;  /* 0x00000000008f781c */ /* 0x000fe20002fadf70 */
[----:B------:R2:W-:Y:S01]  /*167a0*/  @!P0 SYNCS.ARRIVE.TRANS64 RZ, [UR8+0xa000], R2 ;  /* 0x00a00002ffff89a7 */ /* 0x0005e20008000008 */
[----:B------:R-:W-:Y:S11]  /*167b0*/  BSSY.RECONVERGENT B0, `(.L_x_274) ;  /* 0x0000003000007945 */ /* 0x000ff60003800200 */
[----:B------:R-:W-:Y:S05]  /*167c0*/  @!P5 BRA `(.L_x_275) ;  /* 0x000000000004d947 */ /* 0x000fea0003800000 */
[----:B------:R-:W-:Y:S05]  /*167d0*/  BPT.TRAP 0x1 ;  /* 0x000000040000795c */ /* 0x000fea0000300000 */
.L_x_275:
[----:B------:R-:W-:Y:S05]  /*167e0*/  BSYNC.RECONVERGENT B0 ;  /* 0x0000000000007941 */ /* 0x000fea0003800200 */
.L_x_274:
[----:B------:R-:W-:Y:S01]  /*167f0*/  LOP3.LUT P1, R18, R18, 0x1f, RZ, 0xc0, !PT ;  /* 0x0000001f12127812 */ /* 0x000fe2000782c0ff */
[----:B------:R-:W-:Y:S03]  /*16800*/  BSSY.RECONVERGENT B0, `(.L_x_276) ;  /* 0x0000004000007945 */ /* 0x000fe60003800200 */
[----:B------:R-:W-:-:S13]  /*16810*/  PLOP3.LUT P1, PT, P1, P0, PT, 0x8f, 0xf8 ;  /* 0x0000000000f8781c */ /* 0x000fda0000f21177 */
[----:B------:R-:W-:Y:S05]  /*16820*/  @P1 BRA `(.L_x_277) ;  /* 0x0000000000041947 */ /* 0x000fea0003800000 */
[----:B------:R-:W-:Y:S05]  /*16830*/  BPT.TRAP 0x1 ;  /* 0x000000040000795c */ /* 0x000fea0000300000 */
.L_x_277:
[----:B------:R-:W-:Y:S05]  /*16840*/  BSYNC.RECONVERGENT B0 ;  /* 0x0000000000007941 */ /* 0x000fea0003800200 */
.L_x_276:
[----:B------:R-:W3:Y:S01]  /*16850*/  LDCU.64 UR4, c[0x0][0x348] ;  /* 0x00006900ff0477ac */ /* 0x000ee20008000a00 */
[----:B------:R-:W-:Y:S01]  /*16860*/  UIADD3 UR9, UPT, UPT, UR8, 0xa000, URZ ;  /* 0x0000a00008097890 */ /* 0x000fe2000fffe0ff */
[----:B------:R-:W-:Y:S01]  /*16870*/  UMOV UR10, URZ ;  /* 0x000000ff000a7c82 */ /* 0x000fe20008000000 */
[----:B------:R-:W-:Y:S01]  /*16880*/  UMOV UR13, UR36 ;  /* 0x00000024000d7c82 */ /* 0x000fe20008000000 */
[----:B------:R-:W-:Y:S01]  /*16890*/  UMOV UR14, UR37 ;  /* 0x00000025000e7c82 */ /* 0x000fe20008000000 */
[----:B---3--:R-:W-:-:S03]  /*168a0*/  UIADD3 UR16, UP1, UPT, UR4, 0x80, URZ ;  /* 0x0000008004107890 */ /* 0x008fc6000ff3e0ff */
[----:B------:R-:W-:Y:S01]  /*168b0*/  UMOV UR4, 0x0 ;  /* 0x0000000000047882 */ /* 0x000fe20000000000 */
[----:B------:R-:W-:-:S03]  /*168c0*/  UIADD3.X UR17, UPT, UPT, URZ, UR5, URZ, UP1, !UPT ;  /* 0x00000005ff117290 */ /* 0x000fc60008ffe4ff */
[----:B------:R-:W-:-:S06]  /*168d0*/  UMOV UR5, 0x10000000 ;  /* 0x1000000000057882 */ /* 0x000fcc0000000000 */
[----:B------:R3:W-:Y:S02]  /*168e0*/  UTMALDG.5D [UR8], [UR16], desc[UR4] ;  /* 0x00000408100075b4 */ /* 0x0007e40008021000 */
[----:B---3--:R-:W-:Y:S05]  /*168f0*/  BRA.U !UP0, `(.L_x_278) ;  /* 0x0000000108047547 */ /* 0x008fea000b800000 */
[----:B------:R-:W-:Y:S05]  /*16900*/  BPT.TRAP 0x1 ;  /* 0x000000040000795c */ /* 0x000fea0000300000 */
.L_x_278:
[----:B------:R-:W3:Y:S01]  /*16910*/  SYNCS.PHASECHK.TRANS64.TRYWAIT P1, [UR8+0xa038], R3 ;  /* 0x00a03803ff0075a7 */ /* 0x000ee20008021108 */
[----:B--2---:R-:W-:Y:S01]  /*16920*/  @!P0 MOV R2, 0x2000 ;  /* 0x0000200000028802 */ /* 0x004fe20000000f00 */
[----:B---3--:R-:W-:Y:S06]  /*16930*/  @!P1 BRA `(.L_x_279) ;  /* 0x0000003000009947 */ /* 0x008fec0003800000 */
.L_x_424:
[----:B------:R2:W-:Y:S01]  /*16940*/  @!P0 SYNCS.ARRIVE.TRANS64 RZ, [UR8+0xa020], R2 ;  /* 0x00a02002ffff89a7 */ /* 0x0005e20008000008 */
[----:B------:R-:W-:-:S09]  /*16950*/  UPLOP3.LUT UP2, UPT, UP2, UP3, UPT, 0xf8, 0x8f ;  /* 0x00000000008f789c */ /* 0x000fd20001747f70 */
[----:B------:R-:W-:Y:S05]  /*16960*/  BRA.U !UP2, `(.L_x_280) ;  /* 0x000000010a047547 */ /* 0x000fea000b800000 */
[----:B------:R-:W-:Y:S05]  /*16970*/  BPT.TRAP 0x1 ;  /* 0x000000040000795c */ /* 0x000fea0000300000 */
.L_x_280:
[----:B------:R-:W-:Y:S01]  /*16980*/  ISETP.EQ.OR P1, PT, R18, RZ, P0 ;  /* 0x000000ff1200720c */ /* 0x000fe20000722670 */
[----:B------:R-:W-:-:S12]  /*16990*/  BSSY.RECONVERGENT B0, `(.L_x_281) ;  /* 0x0000003000007945 */ /* 0x000fd80003800200 */
[----:B------:R-:W-:Y:S05]  /*169a0*/  @P1 BRA `(.L_x_282) ;  /* 0x0000000000041947 */ /* 0x000fea0003800000 */
[----:B------:R-:W-:Y:S05]  /*169b0*/  BPT.TRAP 0x1 ;  /* 0x000000040000795c */ /* 0x000fea0000300000 */
.L_x_282:
[----:B------:R-:W-:Y:S05]  /*169c0*/  BSYNC.RECONVERGENT B0 ;  /* 0x0000000000007941 */ /* 0x000fea0003800200 */
.L_x_281:
[----:B------:R-:W3:Y:S01]  /*169d0*/  LDCU.64 UR4, c[0x0][0x348] ;  /* 0x00006900ff0477ac */ /* 0x000ee20008000a00 */
[----:B------:R-:W-:Y:S01]  /*169e0*/  BSSY.RECONVERGENT B0, `(.L_x_283) ;  /* 0x000000e000007945 */ /* 0x000fe20003800200 */
[----:B------:R-:W-:Y:S02]  /*169f0*/  UIADD3 UR16, UPT, UPT, UR8, 0x4000, URZ ;  /* 0x0000400008107890 */ /* 0x000fe4000fffe0ff */
[----:B------:R-:W-:Y:S01]  /*16a00*/  UIADD3 UR17, UPT, UPT, UR8, 0xa020, URZ ;  /* 0x0000a02008117890 */ /* 0x000fe2000fffe0ff */
[----:B------:R-:W-:Y:S01]  /*16a10*/  UMOV UR18, URZ ;  /* 0x000000ff00127c82 */ /* 0x000fe20008000000 */
[----:B------:R-:W-:Y:S01]  /*16a20*/  UMOV UR19, URZ ;  /* 0x000000ff00137c82 */ /* 0x000fe20008000000 */
[----:B------:R-:W-:Y:S01]  /*16a30*/  UMOV UR20, UR36 ;  /* 0x0000002400147c82 */ /* 0x000fe20008000000 */
[----:B------:R-:W-:Y:S01]  /*16a40*/  UMOV UR21, UR37 ;  /* 0x0000002500157c82 */ /* 0x000fe20008000000 */
[----:B---3--:R-:W-:-:S03]  /*16a50*/  UIADD3 UR14, UP1, UPT, UR4, 0x180, URZ ;  /* 0x00000180040e7890 */ /* 0x008fc6000ff3e0ff */
[----:B------:R-:W-:Y:S01]  /*16a60*/  UMOV UR4, 0x0 ;  /* 0x0000000000047882 */ /* 0x000fe20000000000 */
[----:B------:R-:W-:-:S03]  /*16a70*/  UIADD3.X UR15, UPT, UPT, URZ, UR5, URZ, UP1, !UPT ;  /* 0x00000005ff0f7290 */ /* 0x000fc60008ffe4ff */
[----:B------:R-:W-:-:S06]  /*16a80*/  UMOV UR5, 0x10000000 ;  /* 0x1000000000057882 */ /* 0x000fcc0000000000 */
[----:B------:R3:W-:Y:S02]  /*16a90*/  UTMALDG.4D [UR16], [UR14], desc[UR4] ;  /* 0x000004100e0075b4 */ /* 0x0007e40008019000 */
[----:B---3--:R-:W-:Y:S05]  /*16aa0*/  @!P3 BRA `(.L_x_284) ;  /* 0x000000000004b947 */ /* 0x008fea0003800000 */
[----:B------:R-:W-:Y:S05]  /*16ab0*/  BPT.TRAP 0x1 ;  /* 0x000000040000795c */ /* 0x000fea0000300000 */
.L_x_284:
[----:B------:R-:W-:Y:S05]  /*16ac0*/  BSYNC.RECONVERGENT B0 ;  /* 0x0000000000007941 */ /* 0x000fea0003800200 */
.L_x_283:
[----:B------:R-:W3:Y:S01]  /*16ad0*/  SYNCS.PHASECHK.TRANS64.TRYWAIT P2, [UR8+0xa018], R3 ;  /* 0x00a01803ff0075a7 */ /* 0x000ee20008041108 */
[----:B--2---:R-:W-:Y:S01]  /*16ae0*/  @!P0 MOV R2, 0x2000 ;  /* 0x0000200000028802 */ /* 0x004fe20000000f00 */
[----:B---3--:R-:W-:Y:S06]  /*16af0*/  @!P2 BRA `(.L_x_285) ;  /* 0x0000002c00a8a947 */ /* 0x008fec0003800000 */
.L_x_426:
[----:B------:R2:W-:Y:S01]  /*16b00*/  @!P0 SYNCS.ARRIVE.TRANS64 RZ, [UR8+0xa008], R2 ;  /* 0x00a00802ffff89a7 */ /* 0x0005e20008000008 */
[----:B------:R-:W-:Y:S04]  /*16b10*/  BSSY.RECONVERGENT B0, `(.L_x_286) ;  /* 0x0000003000007945 */ /* 0x000fe80003800200 */
[----:B------:R-:W-:Y:S05]  /*16b20*/  @!P5 BRA `(.L_x_287) ;  /* 0x000000000004d947 */ /* 0x000fea0003800000 */
[----:B------:R-:W-:Y:S05]  /*16b30*/  BPT.TRAP 0x1 ;  /* 0x000000040000795c */ /* 0x000fea0000300000 */
.L_x_287:
[----:B------:R-:W-:Y:S05]  /*16b40*/  BSYNC.RECONVERGENT B0 ;  /* 0x0000000000007941 */ /* 0x000fea0003800200 */
.L_x_286:
[----:B------:R-:W-:Y:S04]  /*16b50*/  BSSY.RECONVERGENT B0, `(.L_x_288) ;  /* 0x0000003000007945 */ /* 0x000fe80003800200 */
[----:B------:R-:W-:Y:S05]  /*16b60*/  @P1 BRA `(.L_x_289) ;  /* 0x0000000000041947 */ /* 0x000fea0003800000 */
[----:B------:R-:W-:Y:S05]  /*16b70*/  BPT.TRAP 0x1 ;  /* 0x000000040000795c */ /* 0x000fea0000300000 */
.L_x_289:
[----:B------:R-:W-:Y:S05]  /*16b80*/  BSYNC.RECONVERGENT B0 ;  /* 0x0000000000007941 */ /* 0x000fea0003800200 */
.L_x_288:
[----:B------:R-:W3:Y:S01]  /*16b90*/  LDCU.64 UR4, c[0x0][0x348] ;  /* 0x00006900ff0477ac */ /* 0x000ee20008000a00 */
[----:B------:R-:W-:Y:S02]  /*16ba0*/  UIADD3 UR19, UPT, UPT, UR11, 0x80, URZ ;  /* 0x000000800b137890 */ /* 0x000fe4000fffe0ff */
[----:B------:R-:W-:Y:S02]  /*16bb0*/  UIADD3 UR16, UPT, UPT, UR8, 0x2000, URZ ;  /* 0x0000200008107890 */ /* 0x000fe4000fffe0ff */
[----:B------:R-:W-:Y:S01]  /*16bc0*/  UIADD3 UR17, UPT, UPT, UR8, 0xa008, URZ ;  /* 0x0000a00808117890 */ /* 0x000fe2000fffe0ff */
[----:B------:R-:W-:Y:S01]  /*16bd0*/  UMOV UR18, URZ ;  /* 0x000000ff00127c82 */ /* 0x000fe20008000000 */
[----:B------:R-:W-:Y:S01]  /*16be0*/  UMOV UR20, UR12 ;  /* 0x0000000c00147c82 */ /* 0x000fe20008000000 */
        /* <DEDUP_REMOVED lines=9> */
.L_x_290:
[----:B------:R-:W3:Y:S01]  /*16c80*/  SYNCS.PHASECHK.TRANS64.TRYWAIT P2, [UR8+0xa040], R3 ;  /* 0x00a04003ff0075a7 */ /* 0x000ee20008041108 */
[----:B--2---:R-:W-:Y:S01]  /*16c90*/  @!P0 MOV R2, 0x2000 ;  /* 0x0000200000028802 */ /* 0x004fe20000000f00 */
[----:B---3--:R-:W-:Y:S06]  /*16ca0*/  @!P2 BRA `(.L_x_291) ;  /* 0x0000002c0054a947 */ /* 0x008fec0003800000 */
.L_x_428:
[----:B------:R2:W-:Y:S01]  /*16cb0*/  @!P0 SYNCS.ARRIVE.TRANS64 RZ, [UR8+0xa028], R2 ;  /* 0x00a02802ffff89a7 */ /* 0x0005e20008000008 */
[----:B------:R-:W-:Y:S05]  /*16cc0*/  BRA.U !UP2, `(.L_x_292) ;  /* 0x000000010a047547 */ /* 0x000fea000b800000 */
[----:B------:R-:W-:Y:S05]  /*16cd0*/  BPT.TRAP 0x1 ;  /* 0x000000040000795c */ /* 0x000fea0000300000 */
.L_x_292:
[----:B------:R-:W-:Y:S04]  /*16ce0*/  BSSY.RECONVERGENT B0, `(.L_x_293) ;  /* 0x0000003000007945 */ /* 0x000fe80003800200 */
[----:B------:R-:W-:Y:S05]  /*16cf0*/  @P1 BRA `(.L_x_294) ;  /* 0x0000000000041947 */ /* 0x000fea0003800000 */
[----:B------:R-:W-:Y:S05]  /*16d00*/  BPT.TRAP 0x1 ;  /* 0x000000040000795c */ /* 0x000fea0000300000 */
.L_x_294:
[----:B------:R-:W-:Y:S05]  /*16d10*/  BSYNC.RECONVERGENT B0 ;  /* 0x0000000000007941 */ /* 0x000fea0003800200 */
.L_x_293:
[----:B------:R-:W3:Y:S01]  /*16d20*/  LDCU.64 UR4, c[0x0][0x348] ;  /* 0x00006900ff0477ac */ /* 0x000ee20008000a00 */
[----:B------:R-:W-:Y:S02]  /*16d30*/  UIADD3 UR32, UPT, UPT, UR8, 0x6000, URZ ;  /* 0x0000600008207890 */ /* 0x000fe4000fffe0ff */
[----:B------:R-:W-:Y:S01]  /*16d40*/  UIADD3 UR33, UPT, UPT, UR8, 0xa028, URZ ;  /* 0x0000a02808217890 */ /* 0x000fe2000fffe0ff */
[----:B------:R-:W-:Y:S01]  /*16d50*/  UMOV UR34, URZ ;  /* 0x000000ff00227c82 */ /* 0x000fe20008000000 */
[----:B------:R-:W-:Y:S01]  /*16d60*/  UMOV UR35, URZ ;  /* 0x000000ff00237c82 */ /* 0x000fe20008000000 */
[----:B---3--:R-:W-:-:S03]  /*16d70*/  UIADD3 UR10, UP1, UPT, UR4, 0x280, URZ ;  /* 0x00000280040a7890 */ /* 0x008fc6000ff3e0ff */
[----:B------:R-:W-:Y:S01]  /*16d80*/  UMOV UR4, 0x0 ;  /* 0x0000000000047882 */ /* 0x000fe20000000000 */
[----:B------:R-:W-:-:S03]  /*16d90*/  UIADD3.X UR11, UPT, UPT, URZ, UR5, URZ, UP1, !UPT ;  /* 0x00000005ff0b7290 */ /* 0x000fc60008ffe4ff */
[----:B------:R-:W-:-:S06]  /*16da0*/  UMOV UR5, 0x10000000 ;  /* 0x1000000000057882 */ /* 0x000fcc0000000000 */
[----:B------:R3:W-:Y:S01]  /*16db0*/  UTMALDG.4D [UR32], [UR10], desc[UR4] ;  /* 0x000004200a0075b4 */ /* 0x0007e20008019000 */
[----:B------:R-:W-:Y:S01]  /*16dc0*/  NOP ;  /* 0x0000000000007918 */ /* 0x000fe20000000000 */
[----:B------:R-:W-:-:S06]  /*16dd0*/  UISETP.GE.AND UP1, UPT, UR7, 0x2, UPT ;  /* 0x000000020700788c */ /* 0x000fcc000bf26270 */
[----:B------:R-:W-:-:S13]  /*16de0*/  PLOP3.LUT P2, PT, PT, PT, UP1, 0x80, 0x8 ;  /* 0x000000000008781c */ /* 0x000fda0003f4f018 */
[----:B---3--:R-:W-:Y:S05]  /*16df0*/  @!P2 EXIT ;  /* 0x000000000000a94d */ /* 0x008fea0003800000 */
[----:B------:R-:W-:Y:S01]  /*16e00*/  UIADD3 UR9, UPT, UPT, UR7, -0x2, URZ ;  /* 0xfffffffe07097890 */ /* 0x000fe2000fffe0ff */
[----:B------:R-:W-:Y:S01]  /*16e10*/  HFMA2 R4, -RZ, RZ, 0, 5.9604644775390625e-08 ;  /* 0x00000001ff047431 */ /* 0x000fe200000001ff */
[----:B------:R-:W-:Y:S02]  /*16e20*/  UIADD3 UR11, UPT, UPT, UR7, -0x1, URZ ;  /* 0xffffffff070b7890 */ /* 0x000fe4000fffe0ff */
[----:B------:R-:W-:Y:S01]  /*16e30*/  UISETP.GE.U32.AND UP1, UPT, UR9, 0x3, UPT ;  /* 0x000000030900788c */ /* 0x000fe2000bf26070 */
[----:B------:R-:W3:Y:S01]  /*16e40*/  LDCU.64 UR4, c[0x0][0x348] ;  /* 0x00006900ff0477ac */ /* 0x000ee20008000a00 */
[----:B------:R-:W-:Y:S01]  /*16e50*/  ULOP3.LUT UR6, UR11, 0x3, URZ, 0xc0, !UPT ;  /* 0x000000030b067892 */ /* 0x000fe2000f8ec0ff */
[----:B------:R-:W-:Y:S01]  /*16e60*/  UMOV UR10, 0x2 ;  /* 0x00000002000a7882 */ /* 0x000fe20000000000 */
[----:B------:R-:W-:-:S05]  /*16e70*/  UMOV UR9, 0x1 ;  /* 0x0000000100097882 */ /* 0x000fca0000000000 */
[----:B------:R-:W-:Y:S05]  /*16e80*/  BRA.U !UP1, `(.L_x_295) ;  /* 0x0000001109107547 */ /* 0x000fea000b800000 */
[----:B------:R-:W-:Y:S01]  /*16e90*/  ULOP3.LUT UR9, UR11, 0xfffffffc, URZ, 0xc0, !UPT ;  /* 0xfffffffc0b097892 */ /* 0x000fe2000f8ec0ff */
[----:B------:R-:W-:Y:S01]  /*16ea0*/  MOV R4, 0x1 ;  /* 0x0000000100047802 */ /* 0x000fe20000000f00 */
[----:B------:R-:W-:Y:S01]  /*16eb0*/  UMOV UR10, 0x2 ;  /* 0x00000002000a7882 */ /* 0x000fe20000000000 */
[----:B------:R-:W-:Y:S01]  /*16ec0*/  UMOV UR7, URZ ;  /* 0x000000ff00077c82 */ /* 0x000fe20008000000 */
[----:B------:R-:W-:Y:S01]  /*16ed0*/  UIADD3 UR9, UPT, UPT, -UR9, URZ, URZ ;  /* 0x000000ff09097290 */ /* 0x000fe2000fffe1ff */
[----:B------:R-:W-:-:S11]  /*16ee0*/  UMOV UR27, 0x100 ;  /* 0x00000100001b7882 */ /* 0x000fd60000000000 */
.L_x_336:
[----:B-1----:R-:W-:Y:S05]  /*16ef0*/  BRA.U !UP0, `(.L_x_296) ;  /* 0x0000000108047547 */ /* 0x002fea000b800000 */
[----:B---3--:R-:W-:Y:S05]  /*16f00*/  BPT.TRAP 0x1 ;  /* 0x000000040000795c */ /* 0x008fea0000300000 */
.L_x_296:
[----:B------:R-:W4:Y:S01]  /*16f10*/  S2UR UR8, SR_CgaCtaId ;  /* 0x00000000000879c3 */ /* 0x000f220000008800 */
[----:B------:R-:W-:Y:S01]  /*16f20*/  UMOV UR11, 0x400 ;  /* 0x00000400000b7882 */ /* 0x000fe20000000000 */
[----:B-1----:R-:W-:Y:S02]  /*16f30*/  SHF.L.U32 R3, R4, 0x1f, RZ ;  /* 0x0000001f04037819 */ /* 0x002fe400000006ff */
[----:B--2---:R-:W-:Y:S01]  /*16f40*/  @!P0 MOV R2, 0x2000 ;  /* 0x0000200000028802 */ /* 0x004fe20000000f00 */
[----:B----4-:R-:W-:-:S04]  /*16f50*/  ULEA UR8, UR8, UR11, 0x18 ;  /* 0x0000000b08087291 */ /* 0x010fc8000f8ec0ff */
[----:B------:R-:W-:-:S09]  /*16f60*/  ULEA UR33, UR10, UR8, 0x3 ;  /* 0x000000080a217291 */ /* 0x000fd2000f8e18ff */
[----:B------:R-:W1:Y:S02]  /*16f70*/  SYNCS.PHASECHK.TRANS64.TRYWAIT P2, [UR33+0xa038], R3 ;  /* 0x00a03803ff0075a7 */ /* 0x000e640008041121 */
[----:B-1----:R-:W-:Y:S05]  /*16f80*/  @!P2 BRA `(.L_x_297) ;  /* 0x0000002800b4a947 */ /* 0x002fea0003800000 */
.L_x_430:
[----:B------:R2:W-:Y:S01]  /*16f90*/  @!P0 SYNCS.ARRIVE.TRANS64 RZ, [UR33+0xa020], R2 ;  /* 0x00a02002ffff89a7 */ /* 0x0005e20008000021 */
[----:B------:R-:W-:Y:S05]  /*16fa0*/  BRA.U !UP2, `(.L_x_298) ;  /* 0x000000010a047547 */ /* 0x000fea000b800000 */
[----:B---3--:R-:W-:Y:S05]  /*16fb0*/  BPT.TRAP 0x1 ;  /* 0x000000040000795c */ /* 0x008fea0000300000 */
.L_x_298:
[----:B------:R-:W-:Y:S04]  /*16fc0*/  BSSY.RECONVERGENT B0, `(.L_x_299) ;  /* 0x0000003000007945 */ /* 0x000fe80003800200 */
[----:B------:R-:W-:Y:S05]  /*16fd0*/  @P1 BRA `(.L_x_300) ;  /* 0x0000000000041947 */ /* 0x000fea0003800000 */
[----:B---3--:R-:W-:Y:S05]  /*16fe0*/  BPT.TRAP 0x1 ;  /* 0x000000040000795c */ /* 0x008fea0000300000 */
.L_x_300:
[----:B---3--:R-:W-:Y:S05]  /*16ff0*/  BSYNC.RECONVERGENT B0 ;  /* 0x0000000000007941 */ /* 0x008fea0003800200 */
.L_x_299:
[----:B------:R-:W-:Y:S02]  /*17000*/  ULEA UR32, UR10, UR8, 0xd ;  /* 0x000000080a207291 */ /* 0x000fe4000f8e68ff */
[----:B------:R-:W-:Y:S02]  /*17010*/  UIADD3 UR14, UP1, UPT, UR4, 0x180, URZ ;  /* 0x00000180040e7890 */ /* 0x000fe4000ff3e0ff */
[----:B------:R-:W-:Y:S02]  /*17020*/  UIADD3 UR35, UPT, UPT, UR27, -0x80, URZ ;  /* 0xffffff801b237890 */ /* 0x000fe4000fffe0ff */
[----:B------:R-:W-:Y:S02]  /*17030*/  UIADD3 UR33, UPT, UPT, UR33, 0xa020, URZ ;  /* 0x0000a02021217890 */ /* 0x000fe4000fffe0ff */
[----:B------:R-:W-:Y:S02]  /*17040*/  UIADD3 UR32, UPT, UPT, UR32, 0x4000, URZ ;  /* 0x0000400020207890 */ /* 0x000fe4000fffe0ff */
[----:B------:R-:W-:Y:S01]  /*17050*/  UIADD3.X UR15, UPT, UPT, URZ, UR5, URZ, UP1, !UPT ;  /* 0x00000005ff0f7290 */ /* 0x000fe20008ffe4ff */
[----:B------:R-:W-:Y:S01]  /*17060*/  UMOV UR12, 0x0 ;  /* 0x00000000000c7882 */ /* 0x000fe20000000000 */
[----:B------:R-:W-:Y:S01]  /*17070*/  UMOV UR13, 0x10000000 ;  /* 0x10000000000d7882 */ /* 0x000fe20000000000 */
[----:B------:R-:W-:Y:S01]  /*17080*/  UMOV UR34, URZ ;  /* 0x000000ff00227c82 */ /* 0x000fe20008000000 */
[----:B------:R-:W-:-:S05]  /*17090*/  UIADD3 UR10, UPT, UPT, UR10, 0x1, URZ ;  /* 0x000000010a0a7890 */ /* 0x000fca000fffe0ff */
[----:B------:R3:W-:Y:S01]  /*170a0*/  UTMALDG.4D [UR32], [UR14], desc[UR12] ;  /* 0x00000c200e0075b4 */ /* 0x0007e20008019000 */
[----:B------:R-:W-:-:S04]  /*170b0*/  UISETP.NE.AND UP1, UPT, UR10, 0x3, UPT ;  /* 0x000000030a00788c */ /* 0x000fc8000bf25270 */
[----:B------:R-:W-:Y:S02]  /*170c0*/  USEL UR11, URZ, 0x1, UP1 ;  /* 0x00000001ff0b7887 */ /* 0x000fe40008800000 */
[----:B------:R-:W-:-:S04]  /*170d0*/  USEL UR10, UR10, URZ, UP1 ;  /* 0x000000ff0a0a7287 */ /* 0x000fc80008800000 */
[----:B-1----:R-:W-:Y:S01]  /*170e0*/  LOP3.LUT R3, R4, UR11, RZ, 0x3c, !PT ;  /* 0x0000000b04037c12 */ /* 0x002fe2000f8e3cff */
[----:B---3--:R-:W-:Y:S07]  /*170f0*/  BRA.U !UP0, `(.L_x_301) ;  /* 0x0000000108047547 */ /* 0x008fee000b800000 */
[----:B------:R-:W-:Y:S05]  /*17100*/  BPT.TRAP 0x1 ;  /* 0x000000040000795c */ /* 0x000fea0000300000 */
.L_x_301:
[----:B------:R-:W-:Y:S01]  /*17110*/  ULEA UR17, UR10, UR8, 0x3 ;  /* 0x000000080a117291 */ /* 0x000fe2000f8e18ff */
[----:B------:R-:W-:Y:S02]  /*17120*/  SHF.L.U32 R5, R3, 0x1f, RZ ;  /* 0x0000001f03057819 */ /* 0x000fe400000006ff */
[----:B--2---:R-:W-:-:S06]  /*17130*/  @!P0 MOV R2, 0x2000 ;  /* 0x0000200000028802 */ /* 0x004fcc0000000f00 */
[----:B------:R-:W1:Y:S02]  /*17140*/  SYNCS.PHASECHK.TRANS64.TRYWAIT P2, [UR17+0xa038], R5 ;  /* 0x00a03805ff0075a7 */ /* 0x000e640008041111 */
[----:B-1----:R-:W-:Y:S05]  /*17150*/  @!P2 BRA `(.L_x_302) ;  /* 0x000000280058a947 */ /* 0x002fea0003800000 */
.L_x_432:
[----:B------:R2:W-:Y:S01]  /*17160*/  @!P0 SYNCS.ARRIVE.TRANS64 RZ, [UR17+0xa020], R2 ;  /* 0x00a02002ffff89a7 */ /* 0x0005e20008000011 */
[----:B------:R-:W-:Y:S05]  /*17170*/  BRA.U !UP2, `(.L_x_303) ;  /* 0x000000010a047547 */ /* 0x000fea000b800000 */
[----:B------:R-:W-:Y:S05]  /*17180*/  BPT.TRAP 0x1 ;  /* 0x000000040000795c */ /* 0x000fea0000300000 */
.L_x_303:
[----:B------:R-:W-:Y:S04]  /*17190*/  BSSY.RECONVERGENT B0, `(.L_x_304) ;  /* 0x0000003000007945 */ /* 0x000fe80003800200 */
[----:B------:R-:W-:Y:S05]  /*171a0*/  @P1 BRA `(.L_x_305) ;  /* 0x0000000000041947 */ /* 0x000fea0003800000 */
[----:B------:R-:W-:Y:S05]  /*171b0*/  BPT.TRAP 0x1 ;  /* 0x000000040000795c */ /* 0x000fea0000300000 */
.L_x_305:
[----:B------:R-:W-:Y:S05]  /*171c0*/  BSYNC.RECONVERGENT B0 ;  /* 0x0000000000007941 */ /* 0x000fea0003800200 */
.L_x_304:
        /* <DEDUP_REMOVED lines=9> */
[----:B------:R-:W-:Y:S01]  /*17260*/  UMOV UR20, UR36 ;  /* 0x0000002400147c82 */ /* 0x000fe20008000000 */
[----:B------:R-:W-:Y:S01]  /*17270*/  UMOV UR21, UR37 ;  /* 0x0000002500157c82 */ /* 0x000fe20008000000 */
[----:B------:R-:W-:-:S03]  /*17280*/  UIADD3 UR10, UPT, UPT, UR10, 0x1, URZ ;  /* 0x000000010a0a7890 */ /* 0x000fc6000fffe0ff */
[----:B------:R3:W-:Y:S01]  /*17290*/  UTMALDG.4D [UR16], [UR14], desc[UR12] ;  /* 0x00000c100e0075b4 */ /* 0x0007e20008019000 */
[----:B------:R-:W-:-:S04]  /*172a0*/  UISETP.NE.AND UP1, UPT, UR10, 0x3, UPT ;  /* 0x000000030a00788c */ /* 0x000fc8000bf25270 */
[----:B------:R-:W-:Y:S02]  /*172b0*/  USEL UR11, URZ, 0x1, UP1 ;  /* 0x00000001ff0b7887 */ /* 0x000fe40008800000 */
[----:B------:R-:W-:-:S04]  /*172c0*/  USEL UR10, UR10, URZ, UP1 ;  /* 0x000000ff0a0a7287 */ /* 0x000fc80008800000 */
[----:B------:R-:W-:Y:S01]  /*172d0*/  LOP3.LUT R3, R3, UR11, RZ, 0x3c, !PT ;  /* 0x0000000b03037c12 */ /* 0x000fe2000f8e3cff */
[----:B---3--:R-:W-:Y:S07]  /*172e0*/  BRA.U !UP0, `(.L_x_306) ;  /* 0x0000000108047547 */ /* 0x008fee000b800000 */
[----:B------:R-:W-:Y:S05]  /*172f0*/  BPT.TRAP 0x1 ;  /* 0x000000040000795c */ /* 0x000fea0000300000 */
.L_x_306:
[----:B------:R-:W-:Y:S01]  /*17300*/  ULEA UR25, UR10, UR8, 0x3 ;  /* 0x000000080a197291 */ /* 0x000fe2000f8e18ff */
[----:B-1----:R-:W-:Y:S02]  /*17310*/  SHF.L.U32 R5, R3, 0x1f, RZ ;  /* 0x0000001f03057819 */ /* 0x002fe400000006ff */
[----:B--2---:R-:W-:-:S06]  /*17320*/  @!P0 MOV R2, 0x2000 ;  /* 0x0000200000028802 */ /* 0x004fcc0000000f00 */
[----:B------:R-:W1:Y:S02]  /*17330*/  SYNCS.PHASECHK.TRANS64.TRYWAIT P2, [UR25+0xa038], R5 ;  /* 0x00a03805ff0075a7 */ /* 0x000e640008041119 */
[----:B-1----:R-:W-:Y:S05]  /*17340*/  @!P2 BRA `(.L_x_307) ;  /* 0x0000002400f4a947 */ /* 0x002fea0003800000 */
.L_x_434:
[----:B------:R2:W-:Y:S01]  /*17350*/  @!P0 SYNCS.ARRIVE.TRANS64 RZ, [UR25+0xa020], R2 ;  /* 0x00a02002ffff89a7 */ /* 0x0005e20008000019 */
[----:B------:R-:W-:Y:S05]  /*17360*/  BRA.U !UP2, `(.L_x_308) ;  /* 0x000000010a047547 */ /* 0x000fea000b800000 */
[----:B------:R-:W-:Y:S05]  /*17370*/  BPT.TRAP 0x1 ;  /* 0x000000040000795c */ /* 0x000fea0000300000 */
.L_x_308:
[----:B------:R-:W-:Y:S04]  /*17380*/  BSSY.RECONVERGENT B0, `(.L_x_309) ;  /* 0x0000003000007945 */ /* 0x000fe80003800200 */
[----:B------:R-:W-:Y:S05]  /*17390*/  @P1 BRA `(.L_x_310) ;  /* 0x0000000000041947 */ /* 0x000fea0003800000 */
[----:B------:R-:W-:Y:S05]  /*173a0*/  BPT.TRAP 0x1 ;  /* 0x000000040000795c */ /* 0x000fea0000300000 */
.L_x_310:
[----:B------:R-:W-:Y:S05]  /*173b0*/  BSYNC.RECONVERGENT B0 ;  /* 0x0000000000007941 */ /* 0x000fea0003800200 */
.L_x_309:
[----:B------:R-:W-:Y:S02]  /*173c0*/  ULEA UR24, UR10, UR8, 0xd ;  /* 0x000000080a187291 */ /* 0x000fe4000f8e68ff */
[----:B------:R-:W-:Y:S02]  /*173d0*/  UIADD3 UR14, UP1, UPT, UR4, 0x180, URZ ;  /* 0x00000180040e7890 */ /* 0x000fe4000ff3e0ff */
        /* <DEDUP_REMOVED lines=16> */
.L_x_311:
[----:B------:R-:W-:Y:S01]  /*174e0*/  ULEA UR17, UR10, UR8, 0x3 ;  /* 0x000000080a117291 */ /* 0x000fe2000f8e18ff */
[----:B-1----:R-:W-:Y:S02]  /*174f0*/  SHF.L.U32 R5, R3, 0x1f, RZ ;  /* 0x0000001f03057819 */ /* 0x002fe400000006ff */
[----:B--2---:R-:W-:-:S06]  /*17500*/  @!P0 MOV R2, 0x2000 ;  /* 0x0000200000028802 */ /* 0x004fcc0000000f00 */
[----:B------:R-:W1:Y:S02]  /*17510*/  SYNCS.PHASECHK.TRANS64.TRYWAIT P2, [UR17+0xa038], R5 ;  /* 0x00a03805ff0075a7 */ /* 0x000e640008041111 */
[----:B-1----:R-:W-:Y:S05]  /*17520*/  @!P2 BRA `(.L_x_312) ;  /* 0x000000240094a947 */ /* 0x002fea0003800000 */
.L_x_436:
[----:B------:R2:W-:Y:S01]  /*17530*/  @!P0 SYNCS.ARRIVE.TRANS64 RZ, [UR17+0xa020], R2 ;  /* 0x00a02002ffff89a7 */ /* 0x0005e20008000011 */
[----:B------:R-:W-:Y:S05]  /*17540*/  BRA.U !UP2, `(.L_x_313) ;  /* 0x000000010a047547 */ /* 0x000fea000b800000 */
[----:B------:R-:W-:Y:S05]  /*17550*/  BPT.TRAP 0x1 ;  /* 0x000000040000795c */ /* 0x000fea0000300000 */
.L_x_313:
[----:B------:R-:W-:Y:S04]  /*17560*/  BSSY.RECONVERGENT B0, `(.L_x_314) ;  /* 0x0000003000007945 */ /* 0x000fe80003800200 */
[----:B------:R-:W-:Y:S05]  /*17570*/  @P1 BRA `(.L_x_315) ;  /* 0x0000000000041947 */ /* 0x000fea0003800000 */
[----:B------:R-:W-:Y:S05]  /*17580*/  BPT.TRAP 0x1 ;  /* 0x000000040000795c */ /* 0x000fea0000300000 */
.L_x_315:
[----:B------:R-:W-:Y:S05]  /*17590*/  BSYNC.RECONVERGENT B0 ;  /* 0x0000000000007941 */ /* 0x000fea0003800200 */
.L_x_314:
        /* <DEDUP_REMOVED lines=10> */
[----:B------:R-:W-:Y:S01]  /*17640*/  UMOV UR21, UR37 ;  /* 0x0000002500157c82 */ /* 0x000fe20008000000 */
[----:B------:R-:W-:-:S02]  /*17650*/  UIADD3 UR10, UPT, UPT, UR10, 0x1, URZ ;  /* 0x000000010a0a7890 */ /* 0x000fc4000fffe0ff */
[----:B------:R3:W-:Y:S02]  /*17660*/  UTMALDG.4D [UR16], [UR14], desc[UR12] ;  /* 0x00000c100e0075b4 */ /* 0x0007e40008019000 */
[----:B------:R-:W-:-:S04]  /*17670*/  UISETP.NE.AND UP1, UPT, UR10, 0x3, UPT ;  /* 0x000000030a00788c */ /* 0x000fc8000bf25270 */
[----:B------:R-:W-:Y:S02]  /*17680*/  USEL UR11, URZ, 0x1, UP1 ;  /* 0x00000001ff0b7887 */ /* 0x000fe40008800000 */
[----:B------:R-:W-:-:S04]  /*17690*/  USEL UR10, UR10, URZ, UP1 ;  /* 0x000000ff0a0a7287 */ /* 0x000fc80008800000 */
[----:B------:R-:W-:Y:S01]  /*176a0*/  LOP3.LUT R3, R3, UR11, RZ, 0x3c, !PT ;  /* 0x0000000b03037c12 */ /* 0x000fe2000f8e3cff */
[----:B---3--:R-:W-:Y:S07]  /*176b0*/  BRA.U !UP0, `(.L_x_316) ;  /* 0x0000000108047547 */ /* 0x008fee000b800000 */
[----:B------:R-:W-:Y:S05]  /*176c0*/  BPT.TRAP 0x1 ;  /* 0x000000040000795c */ /* 0x000fea0000300000 */
.L_x_316:
[----:B------:R-:W-:Y:S01]  /*176d0*/  ULEA UR17, UR10, UR8, 0x3 ;  /* 0x000000080a117291 */ /* 0x000fe2000f8e18ff */
[----:B-1----:R-:W-:Y:S02]  /*176e0*/  SHF.L.U32 R5, R3, 0x1f, RZ ;  /* 0x0000001f03057819 */ /* 0x002fe400000006ff */
[----:B--2---:R-:W-:-:S06]  /*176f0*/  @!P0 MOV R2, 0x2000 ;  /* 0x0000200000028802 */ /* 0x004fcc0000000f00 */
[----:B------:R-:W1:Y:S02]  /*17700*/  SYNCS.PHASECHK.TRANS64.TRYWAIT P2, [UR17+0xa038], R5 ;  /* 0x00a03805ff0075a7 */ /* 0x000e640008041111 */
[----:B-1----:R-:W-:Y:S05]  /*17710*/  @!P2 BRA `(.L_x_317) ;  /* 0x000000240030a947 */ /* 0x002fea0003800000 */
.L_x_438:
[----:B------:R2:W-:Y:S01]  /*17720*/  @!P0 SYNCS.ARRIVE.TRANS64 RZ, [UR17+0xa020], R2 ;  /* 0x00a02002ffff89a7 */ /* 0x0005e20008000011 */
[----:B------:R-:W-:Y:S05]  /*17730*/  BRA.U !UP2, `(.L_x_318) ;  /* 0x000000010a047547 */ /* 0x000fea000b800000 */
[----:B------:R-:W-:Y:S05]  /*17740*/  BPT.TRAP 0x1 ;  /* 0x000000040000795c */ /* 0x000fea0000300000 */
.L_x_318:
[----:B------:R-:W-:Y:S04]  /*17750*/  BSSY.RECONVERGENT B0, `(.L_x_319) ;  /* 0x0000003000007945 */ /* 0x000fe80003800200 */
[----:B------:R-:W-:Y:S05]  /*17760*/  @P1 BRA `(.L_x_320) ;  /* 0x0000000000041947 */ /* 0x000fea0003800000 */
[----:B------:R-:W-:Y:S05]  /*17770*/  BPT.TRAP 0x1 ;  /* 0x000000040000795c */ /* 0x000fea0000300000 */
.L_x_320:
[----:B------:R-:W-:Y:S05]  /*17780*/  BSYNC.RECONVERGENT B0 ;  /* 0x0000000000007941 */ /* 0x000fea0003800200 */
.L_x_319:
[----:B------:R-:W-:Y:S02]  /*17790*/  ULEA UR16, UR10, UR8, 0xd ;  /* 0x000000080a107291 */ /* 0x000fe4000f8e68ff */
[----:B------:R-:W-:Y:S02]  /*177a0*/  UIADD3 UR14, UP1, UPT, UR4, 0x180, URZ ;  /* 0x00000180040e7890 */ /* 0x000fe4000ff3e0ff */
[----:B------:R-:W-:Y:S02]  /*177b0*/  UIADD3 UR19, UPT, UPT, UR27, 0x80, URZ ;  /* 0x000000801b137890 */ /* 0x000fe4000fffe0ff */
        /* <DEDUP_REMOVED lines=16> */
.L_x_321:
[----:B------:R-:W-:Y:S01]  /*178c0*/  ULEA UR17, UR10, UR8, 0x3 ;  /* 0x000000080a117291 */ /* 0x000fe2000f8e18ff */
[----:B-1----:R-:W-:Y:S02]  /*178d0*/  SHF.L.U32 R5, R3, 0x1f, RZ ;  /* 0x0000001f03057819 */ /* 0x002fe400000006ff */
[----:B--2---:R-:W-:-:S06]  /*178e0*/  @!P0 MOV R2, 0x2000 ;  /* 0x0000200000028802 */ /* 0x004fcc0000000f00 */
[----:B------:R-:W1:Y:S02]  /*178f0*/  SYNCS.PHASECHK.TRANS64.TRYWAIT P2, [UR17+0xa038], R5 ;  /* 0x00a03805ff0075a7 */ /* 0x000e640008041111 */
[----:B-1----:R-:W-:Y:S05]  /*17900*/  @!P2 BRA `(.L_x_322) ;  /* 0x0000002000cca947 */ /* 0x002fea0003800000 */
.L_x_440:
[----:B------:R2:W-:Y:S01]  /*17910*/  @!P0 SYNCS.ARRIVE.TRANS64 RZ, [UR17+0xa020], R2 ;  /* 0x00a02002ffff89a7 */ /* 0x0005e20008000011 */
[----:B------:R-:W-:Y:S05]  /*17920*/  BRA.U !UP2, `(.L_x_323) ;  /* 0x000000010a047547 */ /* 0x000fea000b800000 */
[----:B------:R-:W-:Y:S05]  /*17930*/  BPT.TRAP 0x1 ;  /* 0x000000040000795c */ /* 0x000fea0000300000 */
.L_x_323:
[----:B------:R-:W-:Y:S04]  /*17940*/  BSSY.RECONVERGENT B0, `(.L_x_324) ;  /* 0x0000003000007945 */ /* 0x000fe80003800200 */
[----:B------:R-:W-:Y:S05]  /*17950*/  @P1 BRA `(.L_x_325) ;  /* 0x0000000000041947 */ /* 0x000fea0003800000 */
[----:B------:R-:W-:Y:S05]  /*17960*/  BPT.TRAP 0x1 ;  /* 0x000000040000795c */ /* 0x000fea0000300000 */
.L_x_325:
[----:B------:R-:W-:Y:S05]  /*17970*/  BSYNC.RECONVERGENT B0 ;  /* 0x0000000000007941 */ /* 0x000fea0003800200 */
.L_x_324:
        /* <DEDUP_REMOVED lines=19> */
.L_x_326:
[----:B------:R-:W-:Y:S01]  /*17ab0*/  ULEA UR17, UR10, UR8, 0x3 ;  /* 0x000000080a117291 */ /* 0x000fe2000f8e18ff */
[----:B-1----:R-:W-:Y:S02]  /*17ac0*/  SHF.L.U32 R5, R3, 0x1f, RZ ;  /* 0x0000001f03057819 */ /* 0x002fe400000006ff */
[----:B--2---:R-:W-:-:S06]  /*17ad0*/  @!P0 MOV R2, 0x2000 ;  /* 0x0000200000028802 */ /* 0x004fcc0000000f00 */
[----:B------:R-:W1:Y:S02]  /*17ae0*/  SYNCS.PHASECHK.TRANS64.TRYWAIT P2, [UR17+0xa038], R5 ;  /* 0x00a03805ff0075a7 */ /* 0x000e640008041111 */
[----:B-1----:R-:W-:Y:S05]  /*17af0*/  @!P2 BRA `(.L_x_327) ;  /* 0x000000200068a947 */ /* 0x002fea0003800000 */
.L_x_442:
[----:B------:R2:W-:Y:S01]  /*17b00*/  @!P0 SYNCS.ARRIVE.TRANS64 RZ, [UR17+0xa020], R2 ;  /* 0x00a02002ffff89a7 */ /* 0x0005e20008000011 */
[----:B------:R-:W-:Y:S05]  /*17b10*/  BRA.U !UP2, `(.L_x_328) ;  /* 0x000000010a047547 */ /* 0x000fea000b800000 */
[----:B------:R-:W-:Y:S05]  /*17b20*/  BPT.TRAP 0x1 ;  /* 0x000000040000795c */ /* 0x000fea0000300000 */
.L_x_328:
[----:B------:R-:W-:Y:S04]  /*17b30*/  BSSY.RECONVERGENT B0, `(.L_x_329) ;  /* 0x0000003000007945 */ /* 0x000fe80003800200 */
[----:B------:R-:W-:Y:S05]  /*17b40*/  @P1 BRA `(.L_x_330) ;  /* 0x0000000000041947 */ /* 0x000fea0003800000 */
[----:B------:R-:W-:Y:S05]  /*17b50*/  BPT.TRAP 0x1 ;  /* 0x000000040000795c */ /* 0x000fea0000300000 */
.L_x_330:
[----:B------:R-:W-:Y:S05]  /*17b60*/  BSYNC.RECONVERGENT B0 ;  /* 0x0000000000007941 */ /* 0x000fea0003800200 */
.L_x_329:
        /* <DEDUP_REMOVED lines=19> */
.L_x_331:
[----:B------:R-:W-:Y:S01]  /*17ca0*/  ULEA UR17, UR10, UR8, 0x3 ;  /* 0x000000080a117291 */ /* 0x000fe2000f8e18ff */
[----:B-1----:R-:W-:Y:S02]  /*17cb0*/  SHF.L.U32 R5, R3, 0x1f, RZ ;  /* 0x0000001f03057819 */ /* 0x002fe400000006ff */
[----:B--2---:R-:W-:-:S06]  /*17cc0*/  @!P0 MOV R2, 0x2000 ;  /* 0x0000200000028802 */ /* 0x004fcc0000000f00 */
[----:B------:R-:W1:Y:S02]  /*17cd0*/  SYNCS.PHASECHK.TRANS64.TRYWAIT P2, [UR17+0xa038], R5 ;  /* 0x00a03805ff0075a7 */ /* 0x000e640008041111 */
[----:B-1----:R-:W-:Y:S05]  /*17ce0*/  @!P2 BRA `(.L_x_332) ;  /* 0x000000200004a947 */ /* 0x002fea0003800000 */
.L_x_444:
[----:B------:R2:W-:Y:S01]  /*17cf0*/  @!P0 SYNCS.ARRIVE.TRANS64 RZ, [UR17+0xa020], R2 ;  /* 0x00a02002ffff89a7 */ /* 0x0005e20008000011 */
[----:B------:R-:W-:Y:S05]  /*17d00*/  BRA.U !UP2, `(.L_x_333) ;  /* 0x000000010a047547 */ /* 0x000fea000b800000 */
[----:B------:R-:W-:Y:S05]  /*17d10*/  BPT.TRAP 0x1 ;  /* 0x000000040000795c */ /* 0x000fea0000300000 */
.L_x_333:
[----:B------:R-:W-:Y:S04]  /*17d20*/  BSSY.RECONVERGENT B0, `(.L_x_334) ;  /* 0x0000003000007945 */ /* 0x000fe80003800200 */
[----:B------:R-:W-:Y:S05]  /*17d30*/  @P1 BRA `(.L_x_335) ;  /* 0x0000000000041947 */ /* 0x000fea0003800000 */
[----:B------:R-:W-:Y:S05]  /*17d40*/  BPT.TRAP 0x1 ;  /* 0x000000040000795c */ /* 0x000fea0000300000 */
.L_x_335:
[----:B------:R-:W-:Y:S05]  /*17d50*/  BSYNC.RECONVERGENT B0 ;  /* 0x0000000000007941 */ /* 0x000fea0003800200 */
.L_x_334:
        /* <DEDUP_REMOVED lines=13> */
[----:B------:R-:W-:Y:S02]  /*17e30*/  UIADD3 UR9, UPT, UPT, UR9, 0x4, URZ ;  /* 0x0000000409097890 */ /* 0x000fe4000fffe0ff */
[----:B------:R-:W-:Y:S02]  /*17e40*/  UISETP.NE.AND UP1, UPT, UR10, 0x3, UPT ;  /* 0x000000030a00788c */ /* 0x000fe4000bf25270 */
[----:B------:R-:W-:Y:S02]  /*17e50*/  UIADD3 UR7, UPT, UPT, UR7, 0x4, URZ ;  /* 0x0000000407077890 */ /* 0x000fe4000fffe0ff */
[----:B------:R-:W-:Y:S02]  /*17e60*/  USEL UR11, URZ, 0x1, UP1 ;  /* 0x00000001ff0b7887 */ /* 0x000fe40008800000 */
[----:B------:R-:W-:Y:S02]  /*17e70*/  USEL UR10, UR10, URZ, UP1 ;  /* 0x000000ff0a0a7287 */ /* 0x000fe40008800000 */
[----:B------:R-:W-:-:S02]  /*17e80*/  UISETP.NE.AND UP1, UPT, UR9, URZ, UPT ;  /* 0x000000ff0900728c */ /* 0x000fc4000bf25270 */
[----:B------:R-:W-:Y:S01]  /*17e90*/  LOP3.LUT R4, R3, UR11, RZ, 0x3c, !PT ;  /* 0x0000000b03047c12 */ /* 0x000fe2000f8e3cff */
[----:B------:R-:W-:-:S06]  /*17ea0*/  UIADD3 UR27, UPT, UPT, UR27, 0x200, URZ ;  /* 0x000002001b1b7890 */ /* 0x000fcc000fffe0ff */
[----:B----4-:R-:W-:Y:S06]  /*17eb0*/  BRA.U UP1, `(.L_x_336) ;  /* 0xfffffff1010c7547 */ /* 0x010fec000b83ffff */
[----:B------:R-:W-:Y:S02]  /*17ec0*/  UIADD3 UR9, UPT, UPT, UR7, 0x1, URZ ;  /* 0x0000000107097890 */ /* 0x000fe4000fffe0ff */
.L_x_295:
[----:B------:R-:W-:-:S13]  /*17ed0*/  ISETP.NE.AND P2, PT, RZ, UR6, PT ;  /* 0x00000006ff007c0c */ /* 0x000fda000bf45270 */
[----:B---3--:R-:W-:Y:S05]  /*17ee0*/  @!P2 EXIT ;  /* 0x000000000000a94d */ /* 0x008fea0003800000 */
[----:B------:R-:W-:Y:S02]  /*17ef0*/  UIADD3 UR7, UPT, UPT, -UR6, URZ, URZ ;  /* 0x000000ff06077290 */ /* 0x000fe4000fffe1ff */
[----:B------:R-:W-:-:S12]  /*17f00*/  USHF.L.U32 UR27, UR9, 0x7, URZ ;  /* 0x00000007091b7899 */ /* 0x000fd800080006ff */
.L_x_347:
[----:B------:R-:W-:Y:S05]  /*17f10*/  BRA.U !UP0, `(.L_x_337) ;  /* 0x0000000108047547 */ /* 0x000fea000b800000 */
[----:B------:R-:W-:Y:S05]  /*17f20*/  BPT.TRAP 0x1 ;  /* 0x000000040000795c */ /* 0x000fea0000300000 */
.L_x_337:
[----:B------:R-:W-:Y:S01]  /*17f30*/  ULEA UR25, UR10, UR8, 0x3 ;  /* 0x000000080a197291 */ /* 0x000fe2000f8e18ff */
[----:B-1----:R-:W-:Y:S02]  /*17f40*/  SHF.L.U32 R3, R4, 0x1f, RZ ;  /* 0x0000001f04037819 */ /* 0x002fe400000006ff */
[----:B--2---:R-:W-:-:S06]  /*17f50*/  @!P0 MOV R2, 0x2000 ;  /* 0x0000200000028802 */ /* 0x004fcc0000000f00 */
[----:B------:R-:W1:Y:S02]  /*17f60*/  SYNCS.PHASECHK.TRANS64.TRYWAIT P2, [UR25+0xa038], R3 ;  /* 0x00a03803ff0075a7 */ /* 0x000e640008041119 */
[----:B-1----:R-:W-:Y:S05]  /*17f70*/  @!P2 BRA `(.L_x_338) ;  /* 0x0000001c0078a947 */ /* 0x002fea0003800000 */
.L_x_446:
[----:B------:R2:W-:Y:S01]  /*17f80*/  @!P0 SYNCS.ARRIVE.TRANS64 RZ, [UR25+0xa020], R2 ;  /* 0x00a02002ffff89a7 */ /* 0x0005e20008000019 */
[----:B------:R-:W-:Y:S05]  /*17f90*/  BRA.U !UP2, `(.L_x_339) ;  /* 0x000000010a047547 */ /* 0x000fea000b800000 */
[----:B------:R-:W-:Y:S05]  /*17fa0*/  BPT.TRAP 0x1 ;  /* 0x000000040000795c */ /* 0x000fea0000300000 */
.L_x_339:
[----:B------:R-:W-:Y:S04]  /*17fb0*/  BSSY.RECONVERGENT B0, `(.L_x_340) ;  /* 0x0000003000007945 */ /* 0x000fe80003800200 */
[----:B------:R-:W-:Y:S05]  /*17fc0*/  @P1 BRA `(.L_x_341) ;  /* 0x0000000000041947 */ /* 0x000fea0003800000 */
[----:B------:R-:W-:Y:S05]  /*17fd0*/  BPT.TRAP 0x1 ;  /* 0x000000040000795c */ /* 0x000fea0000300000 */
.L_x_341:
[----:B------:R-:W-:Y:S05]  /*17fe0*/  BSYNC.RECONVERGENT B0 ;  /* 0x0000000000007941 */ /* 0x000fea0003800200 */
.L_x_340:
        /* <DEDUP_REMOVED lines=15> */
[----:B-1----:R-:W-:Y:S01]  /*180e0*/  LOP3.LUT R3, R4, UR9, RZ, 0x3c, !PT ;  /* 0x0000000904037c12 */ /* 0x002fe2000f8e3cff */
[----:B---3--:R-:W-:Y:S07]  /*180f0*/  BRA.U !UP0, `(.L_x_342) ;  /* 0x0000000108047547 */ /* 0x008fee000b800000 */
[----:B------:R-:W-:Y:S05]  /*18100*/  BPT.TRAP 0x1 ;  /* 0x000000040000795c */ /* 0x000fea0000300000 */
.L_x_342:
[----:B------:R-:W-:Y:S01]  /*18110*/  ULEA UR17, UR6, UR8, 0x3 ;  /* 0x0000000806117291 */ /* 0x000fe2000f8e18ff */
[----:B------:R-:W-:Y:S02]  /*18120*/  SHF.L.U32 R5, R3, 0x1f, RZ ;  /* 0x0000001f03057819 */ /* 0x000fe400000006ff */
[----:B--2---:R-:W-:-:S06]  /*18130*/  @!P0 MOV R2, 0x2000 ;  /* 0x0000200000028802 */ /* 0x004fcc0000000f00 */
[----:B------:R-:W1:Y:S02]  /*18140*/  SYNCS.PHASECHK.TRANS64.TRYWAIT P2, [UR17+0xa038], R5 ;  /* 0x00a03805ff0075a7 */ /* 0x000e640008041111 */
[----:B-1----:R-:W-:Y:S05]  /*18150*/  @!P2 BRA `(.L_x_343) ;  /* 0x0000001c0018a947 */ /* 0x002fea0003800000 */
.L_x_448:
[----:B------:R2:W-:Y:S01]  /*18160*/  @!P0 SYNCS.ARRIVE.TRANS64 RZ, [UR17+0xa020], R2 ;  /* 0x00a02002ffff89a7 */ /* 0x0005e20008000011 */
[----:B------:R-:W-:Y:S05]  /*18170*/  BRA.U !UP2, `(.L_x_344) ;  /* 0x000000010a047547 */ /* 0x000fea000b800000 */
[----:B------:R-:W-:Y:S05]  /*18180*/  BPT.TRAP 0x1 ;  /* 0x000000040000795c */ /* 0x000fea0000300000 */
.L_x_344:
[----:B------:R-:W-:Y:S04]  /*18190*/  BSSY.RECONVERGENT B0, `(.L_x_345) ;  /* 0x0000003000007945 */ /* 0x000fe80003800200 */
[----:B------:R-:W-:Y:S05]  /*181a0*/  @P1 BRA `(.L_x_346) ;  /* 0x0000000000041947 */ /* 0x000fea0003800000 */
[----:B------:R-:W-:Y:S05]  /*181b0*/  BPT.TRAP 0x1 ;  /* 0x000000040000795c */ /* 0x000fea0000300000 */
.L_x_346:
[----:B------:R-:W-:Y:S05]  /*181c0*/  BSYNC.RECONVERGENT B0 ;  /* 0x0000000000007941 */ /* 0x000fea0003800200 */
.L_x_345:
        /* <DEDUP_REMOVED lines=12> */
[----:B------:R3:W-:Y:S01]  /*18290*/  UTMALDG.4D [UR16], [UR14], desc[UR12] ;  /* 0x00000c100e0075b4 */ /* 0x0007e20008019000 */
[----:B------:R-:W-:Y:S02]  /*182a0*/  UIADD3 UR7, UPT, UPT, UR7, 0x1, URZ ;  /* 0x0000000107077890 */ /* 0x000fe4000fffe0ff */
[----:B------:R-:W-:Y:S02]  /*182b0*/  UISETP.NE.AND UP1, UPT, UR10, 0x3, UPT ;  /* 0x000000030a00788c */ /* 0x000fe4000bf25270 */
[----:B------:R-:W-:Y:S02]  /*182c0*/  UIADD3 UR27, UPT, UPT, UR27, 0x80, URZ ;  /* 0x000000801b1b7890 */ /* 0x000fe4000fffe0ff */
[----:B------:R-:W-:Y:S02]  /*182d0*/  USEL UR6, URZ, 0x1, UP1 ;  /* 0x00000001ff067887 */ /* 0x000fe40008800000 */
[----:B------:R-:W-:Y:S02]  /*182e0*/  USEL UR10, UR10, URZ, UP1 ;  /* 0x000000ff0a0a7287 */ /* 0x000fe40008800000 */
[----:B------:R-:W-:-:S02]  /*182f0*/  UISETP.NE.AND UP1, UPT, UR7, URZ, UPT ;  /* 0x000000ff0700728c */ /* 0x000fc4000bf25270 */
[----:B------:R-:W-:-:S07]  /*18300*/  LOP3.LUT R4, R3, UR6, RZ, 0x3c, !PT ;  /* 0x0000000603047c12 */ /* 0x000fce000f8e3cff */
[----:B---3--:R-:W-:Y:S05]  /*18310*/  BRA.U UP1, `(.L_x_347) ;  /* 0xfffffff901fc7547 */ /* 0x008fea000b83ffff */
[----:B------:R-:W-:Y:S05]  /*18320*/  EXIT ;  /* 0x000000000000794d */ /* 0x000fea0003800000 */
.L_x_467:
[----:B------:R-:W-:-:S08]  /*18330*/  NOP ;  /* 0x0000000000007918 */ /* 0x000fd00000000000 */
[----:B------:R-:W1:-:S00]  /*18340*/  USETMAXREG.DEALLOC.CTAPOOL 0x20 ;  /* 0x00000020000079c8 */ /* 0x000e4000080e0500 */
[----:B------:R-:W2:Y:S08]  /*18350*/  S2UR UR18, SR_CTAID.X ;  /* 0x00000000001279c3 */ /* 0x000eb00000002500 */
[----:B-1----:R-:W1:Y:S01]  /*18360*/  LDC R0, c[0x0][0x380] ;  /* 0x0000e000ff007b82 */ /* 0x002e620000000800 */
[----:B--2---:R-:W-:-:S06]  /*18370*/  USHF.L.U32 UR18, UR18, 0x8, URZ ;  /* 0x0000000812127899 */ /* 0x004fcc00080006ff */
[----:B-1----:R-:W-:-:S13]  /*18380*/  ISETP.LE.U32.AND P0, PT, R0, UR18, PT ;  /* 0x0000001200007c0c */ /* 0x002fda000bf03070 */
[----:B------:R-:W-:Y:S05]  /*18390*/  @P0 EXIT ;  /* 0x000000000000094d */ /* 0x000fea0003800000 */
[----:B------:R-:W1:Y:S01]  /*183a0*/  LDCU UR19, c[0x0][0x38c] ;  /* 0x00007180ff1377ac */ /* 0x000e620008000800 */
[----:B------:R-:W2:Y:S01]  /*183b0*/  S2UR UR4, SR_CTAID.Y ;  /* 0x00000000000479c3 */ /* 0x000ea20000002600 */
[----:B------:R-:W-:Y:S01]  /*183c0*/  UMOV UR6, URZ ;  /* 0x000000ff00067c82 */ /* 0x000fe20008000000 */
[----:B------:R-:W-:Y:S01]  /*183d0*/  ELECT P0, URZ, PT ;  /* 0x0000000000ff782f */ /* 0x000fe20003800000 */
[----:B-1----:R-:W1:Y:S01]  /*183e0*/  I2F.U32.RP R2, UR19 ;  /* 0x0000001300027d06 */ /* 0x002e620008209000 */
[----:B------:R-:W-:-:S07]  /*183f0*/  UISETP.NE.U32.AND UP0, UPT, UR19, URZ, UPT ;  /* 0x000000ff1300728c */ /* 0x000fce000bf05070 */
[----:B-1----:R-:W1:Y:S02]  /*18400*/  MUFU.RCP R0, R2 ;  /* 0x0000000200007308 */ /* 0x002e640000001000 */
[----:B-1----:R-:W-:-:S06]  /*18410*/  VIADD R0, R0, 0xffffffe ;  /* 0x0ffffffe00007836 */ /* 0x002fcc0000000000 */
[----:B------:R-:W1:Y:S02]  /*18420*/  F2I.FTZ.U32.TRUNC.NTZ R0, R0 ;  /* 0x0000000000007305 */ /* 0x000e64000021f000 */
[----:B-1----:R-:W-:-:S13]  /*18430*/  R2UR UR7, R0 ;  /* 0x00000000000772ca */ /* 0x002fda00000e0000 */
[----:B------:R-:W-:-:S04]  /*18440*/  UIADD3 UR5, UPT, UPT, URZ, -UR7, URZ ;  /* 0x80000007ff057290 */ /* 0x000fc8000fffe0ff */
[----:B------:R-:W-:-:S04]  /*18450*/  UIMAD UR5, UR5, UR19, URZ ;  /* 0x00000013050572a4 */ /* 0x000fc8000f8e02ff */
[----:B------:R-:W-:-:S04]  /*18460*/  UIMAD.WIDE.U32 UR6, UR7, UR5, UR6 ;  /* 0x00000005070672a5 */ /* 0x000fc8000f8e0006 */
[----:B--2---:R-:W-:-:S07]  /*18470*/  UIMAD.WIDE.U32 UR20, UR7, UR4, URZ ;  /* 0x00000004071472a5 */ /* 0x004fce000f8e00ff */
[----:B------:R-:W-:Y:S02]  /*18480*/  UMOV UR20, UR21 ;  /* 0x0000001500147c82 */ /* 0x000fe40008000000 */
[----:B------:R-:W-:Y:S02]  /*18490*/  UIADD3 UR5, UPT, UPT, -UR20, URZ, URZ ;  /* 0x000000ff14057290 */ /* 0x000fe4000fffe1ff */
[----:B------:R-:W1:Y:S02]  /*184a0*/  S2UR UR21, SR_CTAID.Z ;  /* 0x00000000001579c3 */ /* 0x000e640000002700 */
[----:B------:R-:W-:-:S04]  /*184b0*/  UIMAD UR5, UR19, UR5, UR4 ;  /* 0x00000005130572a4 */ /* 0x000fc8000f8e0204 */
[----:B------:R-:W-:-:S11]  /*184c0*/  UISETP.GE.U32.AND UP2, UPT, UR5, UR19, UPT ;  /* 0x000000130500728c */ /* 0x000fd6000bf46070 */
[----:B------:R-:W-:Y:S02]  /*184d0*/  @UP2 UIADD3 UR5, UPT, UPT, UR5, -UR19, URZ ;  /* 0x8000001305052290 */ /* 0x000fe4000fffe0ff */
[----:B------:R-:W-:Y:S02]  /*184e0*/  @UP2 UIADD3 UR20, UPT, UPT, UR20, 0x1, URZ ;  /* 0x0000000114142890 */ /* 0x000fe4000fffe0ff */
[----:B------:R-:W-:-:S11]  /*184f0*/  UISETP.GE.U32.AND UP1, UPT, UR5, UR19, UPT ;  /* 0x000000130500728c */ /* 0x000fd6000bf26070 */
[----:B------:R-:W-:Y:S02]  /*18500*/  @UP1 UIADD3 UR20, UPT, UPT, UR20, 0x1, URZ ;  /* 0x0000000114141890 */ /* 0x000fe4000fffe0ff */
[----:B------:R-:W-:-:S04]  /*18510*/  @!UP0 ULOP3.LUT UR20, URZ, UR19, URZ, 0x33, !UPT ;  /* 0x00000013ff148292 */ /* 0x000fc8000f8e33ff */
[----:B------:R-:W-:-:S04]  /*18520*/  UIADD3 UR5, UPT, UPT, -UR20, URZ, URZ ;  /* 0x000000ff14057290 */ /* 0x000fc8000fffe1ff */
[----:B------:R-:W-:Y:S01]  /*18530*/  UIMAD UR19, UR19, UR5, UR4 ;  /* 0x00000005131372a4 */ /* 0x000fe2000f8e0204 */
[----:B-1----:R-:W-:Y:S11]  /*18540*/  BRA.U UP6, `(.L_x_348) ;  /* 0x0000000106047547 */ /* 0x002ff6000b800000 */
[----:B------:R-:W-:Y:S05]  /*18550*/  BPT.TRAP 0x1 ;  /* 0x000000040000795c */ /* 0x000fea0000300000 */
.L_x_348:
[----:B------:R-:W1:Y:S01]  /*18560*/  S2UR UR4, SR_CgaCtaId ;  /* 0x00000000000479c3 */ /* 0x000e620000008800 */
[----:B------:R-:W-:Y:S01]  /*18570*/  UMOV UR16, 0x400 ;  /* 0x0000040000107882 */ /* 0x000fe20000000000 */
[----:B------:R-:W-:Y:S01]  /*18580*/  SHF.L.U32 R3, RZ, 0x1f, RZ ;  /* 0x0000001fff037819 */ /* 0x000fe200000006ff */
[----:B-1----:R-:W-:-:S09]  /*18590*/  ULEA UR16, UR4, UR16, 0x18 ;  /* 0x0000001004107291 */ /* 0x002fd2000f8ec0ff */
[----:B------:R-:W1:Y:S02]  /*185a0*/  SYNCS.PHASECHK.TRANS64.TRYWAIT P0, [UR16+0xa0b0], R3 ;  /* 0x00a0b003ff0075a7 */ /* 0x000e640008001110 */
[----:B-1----:R-:W-:Y:S05]  /*185b0*/  @!P0 BRA `(.L_x_349) ;  /* 0x0000001800188947 */ /* 0x002fea0003800000 */
.L_x_450:
[----:B------:R-:W2:Y:S01]  /*185c0*/  LDCU.64 UR6, c[0x0][0x348] ;  /* 0x00006900ff0677ac */ /* 0x000ea20008000a00 */
[----:B------:R-:W-:Y:S01]  /*185d0*/  UMOV UR17, URZ ;  /* 0x000000ff00117c82 */ /* 0x000fe20008000000 */
[----:B--2---:R-:W-:-:S04]  /*185e0*/  UIADD3 UR6, UP0, UPT, UR6, 0x400, URZ ;  /* 0x0000040006067890 */ /* 0x004fc8000ff1e0ff */
[----:B------:R-:W-:-:S09]  /*185f0*/  UIADD3.X UR7, UPT, UPT, URZ, UR7, URZ, UP0, !UPT ;  /* 0x00000007ff077290 */ /* 0x000fd200087fe4ff */
[----:B------:R2:W-:Y:S01]  /*18600*/  UTMASTG.5D [UR16], [UR6] ;  /* 0x00000010060073b5 */ /* 0x0005e20008020000 */
[----:B------:R0:W-:Y:S01]  /*18610*/  UTMACMDFLUSH ;  /* 0x00000000000079b7 */ /* 0x0001e20000000000 */
[----:B--2---:R-:W-:Y:S05]  /*18620*/  BRA.U UP6, `(.L_x_350) ;  /* 0x0000000106047547 */ /* 0x004fea000b800000 */
[----:B------:R-:W-:Y:S05]  /*18630*/  BPT.TRAP 0x1 ;  /* 0x000000040000795c */ /* 0x000fea0000300000 */
.L_x_350:
[----:B------:R-:W2:Y:S02]  /*18640*/  SYNCS.PHASECHK.TRANS64.TRYWAIT P0, [UR16+0xa0b8], R3 ;  /* 0x00a0b803ff0075a7 */ /* 0x000ea40008001110 */
[----:B--2---:R-:W-:Y:S05]  /*18650*/  @!P0 BRA `(.L_x_351) ;  /* 0x0000001800088947 */ /* 0x004fea0003800000 */
.L_x_452:
[----:B------:R-:W2:Y:S01]  /*18660*/  LDCU.64 UR6, c[0x0][0x348] ;  /* 0x00006900ff0677ac */ /* 0x000ea20008000a00 */
[----:B------:R-:W-:Y:S02]  /*18670*/  UIADD3 UR10, UPT, UPT, UR18, 0x80, URZ ;  /* 0x00000080120a7890 */ /* 0x000fe4000fffe0ff */
[----:B------:R-:W-:Y:S01]  /*18680*/  UIADD3 UR8, UPT, UPT, UR16, 0x2000, URZ ;  /* 0x0000200010087890 */ /* 0x000fe2000fffe0ff */
[----:B------:R-:W-:Y:S01]  /*18690*/  UMOV UR9, URZ ;  /* 0x000000ff00097c82 */ /* 0x000fe20008000000 */
[----:B------:R-:W-:Y:S01]  /*186a0*/  UMOV UR11, UR19 ;  /* 0x00000013000b7c82 */ /* 0x000fe20008000000 */
[----:B------:R-:W-:Y:S01]  /*186b0*/  UMOV UR12, UR20 ;  /* 0x00000014000c7c82 */ /* 0x000fe20008000000 */
[----:B------:R-:W-:Y:S01]  /*186c0*/  UMOV UR13, UR21 ;  /* 0x00000015000d7c82 */ /* 0x000fe20008000000 */
[----:B--2---:R-:W-:-:S04]  /*186d0*/  UIADD3 UR6, UP0, UPT, UR6, 0x400, URZ ;  /* 0x0000040006067890 */ /* 0x004fc8000ff1e0ff */
[----:B------:R-:W-:-:S09]  /*186e0*/  UIADD3.X UR7, UPT, UPT, URZ, UR7, URZ, UP0, !UPT ;  /* 0x00000007ff077290 */ /* 0x000fd200087fe4ff */
[----:B------:R2:W-:Y:S01]  /*186f0*/  UTMASTG.5D [UR8], [UR6] ;  /* 0x00000008060073b5 */ /* 0x0005e20008020000 */
[----:B------:R0:W-:Y:S01]  /*18700*/  UTMACMDFLUSH ;  /* 0x00000000000079b7 */ /* 0x0001e20000000000 */
[----:B------:R-:W-:-:S04]  /*18710*/  DEPBAR.LE SB0, 0x1 ;  /* 0x000080400000791a */ /* 0x000fc80000000000 */
[----:B--2---:R-:W-:Y:S05]  /*18720*/  BRA.U UP6, `(.L_x_352) ;  /* 0x0000000106047547 */ /* 0x004fea000b800000 */
[----:B------:R-:W-:Y:S05]  /*18730*/  BPT.TRAP 0x1 ;  /* 0x000000040000795c */ /* 0x000fea0000300000 */
.L_x_352:
[----:B------:R-:W-:-:S04]  /*18740*/  UIADD3 UR5, UPT, UPT, UR16, 0xa0c0, URZ ;  /* 0x0000a0c010057890 */ /* 0x000fc8000fffe0ff */
[----:B------:R-:W-:-:S09]  /*18750*/  UPRMT UR5, UR4, 0x654, UR5 ;  /* 0x0000065404057896 */ /* 0x000fd20008000005 */
[----:B------:R-:W-:Y:S01]  /*18760*/  SYNCS.ARRIVE.TRANS64.RED.A1T0 RZ, [UR5], RZ ;  /* 0x000000ffffff79a7 */ /* 0x000fe20008100405 */
[----:B------:R-:W-:-:S04]  /*18770*/  DEPBAR.LE SB0, 0x0 ;  /* 0x000080000000791a */ /* 0x000fc80000000000 */
[----:B------:R-:W-:Y:S05]  /*18780*/  BRA.U UP6, `(.L_x_353) ;  /* 0x0000000106047547 */ /* 0x000fea000b800000 */
[----:B------:R-:W-:Y:S05]  /*18790*/  BPT.TRAP 0x1 ;  /* 0x000000040000795c */ /* 0x000fea0000300000 */
.L_x_353:
[----:B------:R-:W-:Y:S01]  /*187a0*/  UIADD3 UR5, UPT, UPT, UR16, 0xa0c8, URZ ;  /* 0x0000a0c810057890 */ /* 0x000fe2000fffe0ff */
[----:B------:R-:W-:Y:S02]  /*187b0*/  IMAD.MOV.U32 R2, RZ, RZ, 0xffff ;  /* 0x0000ffffff027424 */ /* 0x000fe400078e00ff */
[----:B-1----:R-:W-:Y:S01]  /*187c0*/  IMAD.MOV.U32 R0, RZ, RZ, 0x1 ;  /* 0x00000001ff007424 */ /* 0x002fe200078e00ff */
[----:B------:R-:W-:-:S09]  /*187d0*/  UPRMT UR5, UR4, 0x654, UR5 ;  /* 0x0000065404057896 */ /* 0x000fd20008000005 */
[----:B------:R-:W-:Y:S01]  /*187e0*/  SYNCS.ARRIVE.TRANS64.RED.A1T0 RZ, [UR5], RZ ;  /* 0x000000ffffff79a7 */ /* 0x000fe20008100405 */
[----:B------:R-:W1:Y:S01]  /*187f0*/  LDS R3, [UR16+0xa0e0] ;  /* 0x00a0e010ff037984 */ /* 0x000e620008000800 */
[----:B------:R-:W-:Y:S02]  /*18800*/  UMOV UR6, 0x40 ;  /* 0x0000004000067882 */ /* 0x000fe40000000000 */
[----:B------:R-:W-:Y:S01]  /*18810*/  ULEA UR6, UR4, UR6, 0x18 ;  /* 0x0000000604067291 */ /* 0x000fe2000f8ec0ff */
[----:B------:R-:W-:-:S08]  /*18820*/  NOP ;  /* 0x0000000000007918 */ /* 0x000fd00000000000 */
[----:B------:R-:W2:Y:S01]  /*18830*/  LDS R5, [UR6+0x14] ;  /* 0x00001406ff057984 */ /* 0x000ea20008000800 */
[----:B-1----:R-:W-:-:S04]  /*18840*/  LOP3.LUT R3, R3, 0xffff, RZ, 0xc0, !PT ;  /* 0x0000ffff03037812 */ /* 0x002fc800078ec0ff */
[----:B------:R-:W-:-:S04]  /*18850*/  SHF.R.U32.HI R3, RZ, 0x5, R3 ;  /* 0x00000005ff037819 */ /* 0x000fc80000011603 */
[-C--:B------:R-:W-:Y:S02]  /*18860*/  SHF.L.U32 R2, R2, R3.reuse, RZ ;  /* 0x0000000302027219 */ /* 0x080fe400000006ff */
[----:B------:R-:W-:Y:S02]  /*18870*/  SHF.L.U32 R0, R0, R3, RZ ;  /* 0x0000000300007219 */ /* 0x000fe400000006ff */
[----:B--2---:R-:W-:-:S04]  /*18880*/  LOP3.LUT R5, R5, R2, RZ, 0xc0, !PT ;  /* 0x0000000205057212 */ /* 0x004fc800078ec0ff */
[----:B------:R-:W-:-:S13]  /*18890*/  ISETP.NE.AND P0, PT, R5, R2, PT ;  /* 0x000000020500720c */ /* 0x000fda0003f05270 */
[----:B------:R-:W-:Y:S05]  /*188a0*/  @P0 BRA `(.L_x_354) ;  /* 0x00000000005c0947 */ /* 0x000fea0003800000 */
[----:B------:R-:W1:Y:S02]  /*188b0*/  LDS R3, [UR6+0x18] ;  /* 0x00001806ff037984 */ /* 0x000e640008000800 */
[----:B-1----:R-:W-:-:S04]  /*188c0*/  LOP3.LUT R3, R3, R0, RZ, 0xc0, !PT ;  /* 0x0000000003037212 */ /* 0x002fc800078ec0ff */
[----:B------:R-:W-:-:S13]  /*188d0*/  ISETP.NE.AND P0, PT, R3, R0, PT ;  /* 0x000000000300720c */ /* 0x000fda0003f05270 */
[----:B------:R-:W-:Y:S05]  /*188e0*/  @P0 BRA `(.L_x_355) ;  /* 0x0000000000400947 */ /* 0x000fea0003800000 */
[----:B------:R-:W-:Y:S01]  /*188f0*/  R2UR UR8, R2 ;  /* 0x00000000020872ca */ /* 0x000fe200000e0000 */
[----:B------:R-:W1:Y:S01]  /*18900*/  S2R R3, SR_LANEID ;  /* 0x0000000000037919 */ /* 0x000e620000000000 */
[----:B------:R-:W-:Y:S01]  /*18910*/  LOP3.LUT R4, RZ, R0, RZ, 0x33, !PT ;  /* 0x00000000ff047212 */ /* 0x000fe200078e33ff */
[----:B------:R-:W-:Y:S02]  /*18920*/  VOTEU.ANY UR7, UPT, PT ;  /* 0x0000000000077886 */ /* 0x000fe400038e0100 */
[----:B------:R-:W-:Y:S01]  /*18930*/  UFLO.U32 UR7, UR7 ;  /* 0x00000007000772bd */ /* 0x000fe200080e0000 */
[----:B------:R-:W2:Y:S07]  /*18940*/  REDUX UR4, R4 ;  /* 0x00000000040473c4 */ /* 0x000eae0000000000 */
[----:B------:R-:W-:-:S06]  /*18950*/  ULOP3.LUT UR8, URZ, UR8, URZ, 0x33, !UPT ;  /* 0x00000008ff087292 */ /* 0x000fcc000f8e33ff */
[----:B------:R-:W-:-:S04]  /*18960*/  IMAD.U32 R2, RZ, RZ, UR8 ;  /* 0x00000008ff027e24 */ /* 0x000fc8000f8e00ff */
[----:B------:R-:W3:Y:S02]  /*18970*/  REDUX UR5, R2 ;  /* 0x00000000020573c4 */ /* 0x000ee40000000000 */
[----:B------:R4:W-:Y:S01]  /*18980*/  UTCATOMSWS.AND URZ, UR8 ;  /* 0x0000000800ff79e3 */ /* 0x0009e20008000000 */
[----:B--2---:R-:W-:Y:S01]  /*18990*/  IMAD.U32 R0, RZ, RZ, UR4 ;  /* 0x00000004ff007e24 */ /* 0x004fe2000f8e00ff */
[----:B-1----:R-:W-:Y:S01]  /*189a0*/  ISETP.EQ.U32.AND P0, PT, R3, UR7, PT ;  /* 0x0000000703007c0c */ /* 0x002fe2000bf02070 */
[----:B---3--:R-:W-:-:S12]  /*189b0*/  IMAD.U32 R3, RZ, RZ, UR5 ;  /* 0x00000005ff037e24 */ /* 0x008fd8000f8e00ff */
[----:B------:R4:W-:Y:S04]  /*189c0*/  @P0 ATOMS.AND RZ, [UR6+0x14], R3 ;  /* 0x00001403ffff098c */ /* 0x0009e8000a800006 */
[----:B------:R4:W-:Y:S01]  /*189d0*/  @P0 ATOMS.AND RZ, [UR6+0x18], R0 ;  /* 0x00001800ffff098c */ /* 0x0009e2000a800006 */
[----:B------:R-:W-:Y:S05]  /*189e0*/  BRA `(.L_x_356) ;  /* 0x0000000000147947 */ /* 0x000fea0003800000 */
.L_x_355:
[----:B------:R-:W-:Y:S02]  /*189f0*/  MOV R2, 0x18a10 ;  /* 0x00018a1000027802 */ /* 0x000fe40000000f00 */
[----:B------:R-:W-:Y:S05]  /*18a00*/  CALL.REL.NOINC `($__internal_0_$__cuda_sm10x_tcgen05_guardrail_trap_col_being_dealloced_not_returned_by_alloc) ;  /* 0x0000001400347944 */ /* 0x000fea0003c00000 */
[----:B------:R-:W-:Y:S05]  /*18a10*/  BRA `(.L_x_356) ;  /* 0x0000000000087947 */ /* 0x000fea0003800000 */
.L_x_354:
[----:B------:R-:W-:Y:S02]  /*18a20*/  MOV R2, 0x18a40 ;  /* 0x00018a4000027802 */ /* 0x000fe40000000f00 */
[----:B------:R-:W-:Y:S05]  /*18a30*/  CALL.REL.NOINC `($__internal_2_$__cuda_sm10x_tcgen05_guardrail_trap_unallocated_columns_being_dealloced) ;  /* 0x0000001400407944 */ /* 0x000fea0003c00000 */
.L_x_356:
[----:B------:R-:W-:Y:S01]  /*18a40*/  NOP ;  /* 0x0000000000007918 */ /* 0x000fe20000000000 */
[----:B----4-:R-:W-:Y:S05]  /*18a50*/  EXIT ;  /* 0x000000000000794d */ /* 0x010fea0003800000 */
.L_x_35:
[----:B-1----:R-:W-:-:S07]  /*18a60*/  MOV R0, UR4 ;  /* 0x0000000400007c02 */ /* 0x002fce0008000f00 */
.L_x_357:
[----:B-1----:R1:W2:Y:S02]  /*18a70*/  SYNCS.PHASECHK.TRANS64.TRYWAIT P0, [R0+URZ+0xa000], R5 ;  /* 0x00a00005000075a7 */ /* 0x0022a400080011ff */
[----:B--2---:R-:W-:Y:S05]  /*18a80*/  @!P0 NANOSLEEP.SYNCS 0x989680 ;  /* 0x009896800000895d */ /* 0x004fea0003900000 */
[----:B------:R-:W2:Y:S02]  /*18a90*/  @!P0 SYNCS.PHASECHK.TRANS64 P0, [R0+URZ+0xa000], R5 ;  /* 0x00a00005000085a7 */ /* 0x000ea400080010ff */
[----:B--2---:R-:W-:Y:S05]  /*18aa0*/  @!P0 BRA `(.L_x_357) ;  /* 0xfffffffc00f08947 */ /* 0x004fea000383ffff */
[----:B------:R-:W-:Y:S05]  /*18ab0*/  BRA `(.L_x_358) ;  /* 0xfffffe9000447947 */ /* 0x000fea000383ffff */
.L_x_37:
[----:B-1----:R-:W-:-:S07]  /*18ac0*/  MOV R0, UR4 ;  /* 0x0000000400007c02 */ /* 0x002fce0008000f00 */
.L_x_359:
[----:B-1----:R1:W2:Y:S02]  /*18ad0*/  SYNCS.PHASECHK.TRANS64.TRYWAIT P0, [R0+URZ+0xa020], R5 ;  /* 0x00a02005000075a7 */ /* 0x0022a400080011ff */
[----:B--2---:R-:W-:Y:S05]  /*18ae0*/  @!P0 NANOSLEEP.SYNCS 0x989680 ;  /* 0x009896800000895d */ /* 0x004fea0003900000 */
[----:B------:R-:W2:Y:S02]  /*18af0*/  @!P0 SYNCS.PHASECHK.TRANS64 P0, [R0+URZ+0xa020], R5 ;  /* 0x00a02005000085a7 */ /* 0x000ea400080010ff */
[----:B--2---:R-:W-:Y:S05]  /*18b00*/  @!P0 BRA `(.L_x_359) ;  /* 0xfffffffc00f08947 */ /* 0x004fea000383ffff */
[----:B------:R-:W-:Y:S05]  /*18b10*/  BRA `(.L_x_360) ;  /* 0xfffffe9000407947 */ /* 0x000fea000383ffff */
.L_x_39:
[----:B------:R-:W-:-:S07]  /*18b20*/  MOV R3, UR4 ;  /* 0x0000000400037c02 */ /* 0x000fce0008000f00 */
.L_x_361:
[----:B-1----:R1:W2:Y:S02]  /*18b30*/  SYNCS.PHASECHK.TRANS64.TRYWAIT P0, [R3+URZ+0xa058], R4 ;  /* 0x00a05804030075a7 */ /* 0x0022a400080011ff */
[----:B--2---:R-:W-:Y:S05]  /*18b40*/  @!P0 NANOSLEEP.SYNCS 0x989680 ;  /* 0x009896800000895d */ /* 0x004fea0003900000 */
[----:B------:R-:W2:Y:S02]  /*18b50*/  @!P0 SYNCS.PHASECHK.TRANS64 P0, [R3+URZ+0xa058], R4 ;  /* 0x00a05804030085a7 */ /* 0x000ea400080010ff */
[----:B--2---:R-:W-:Y:S05]  /*18b60*/  @!P0 BRA `(.L_x_361) ;  /* 0xfffffffc00f08947 */ /* 0x004fea000383ffff */
[----:B------:R-:W-:Y:S05]  /*18b70*/  BRA `(.L_x_362) ;  /* 0xfffffe90004c7947 */ /* 0x000fea000383ffff */
.L_x_43:
[----:B------:R-:W-:-:S07]  /*18b80*/  MOV R0, UR4 ;  /* 0x0000000400007c02 */ /* 0x000fce0008000f00 */
.L_x_363:
[----:B--2---:R2:W3:Y:S02]  /*18b90*/  SYNCS.PHASECHK.TRANS64.TRYWAIT P0, [R0+URZ+0xa008], R5 ;  /* 0x00a00805000075a7 */ /* 0x0044e400080011ff */
[----:B---3--:R-:W-:Y:S05]  /*18ba0*/  @!P0 NANOSLEEP.SYNCS 0x989680 ;  /* 0x009896800000895d */ /* 0x008fea0003900000 */
[----:B------:R-:W3:Y:S02]  /*18bb0*/  @!P0 SYNCS.PHASECHK.TRANS64 P0, [R0+URZ+0xa008], R5 ;  /* 0x00a00805000085a7 */ /* 0x000ee400080010ff */
[----:B---3--:R-:W-:Y:S05]  /*18bc0*/  @!P0 BRA `(.L_x_363) ;  /* 0xfffffffc00f08947 */ /* 0x008fea000383ffff */
[----:B------:R-:W-:Y:S05]  /*18bd0*/  BRA `(.L_x_364) ;  /* 0xfffffe9000947947 */ /* 0x000fea000383ffff */
.L_x_45:
[----:B-1----:R-:W-:-:S07]  /*18be0*/  MOV R3, UR4 ;  /* 0x0000000400037c02 */ /* 0x002fce0008000f00 */
.L_x_365:
[----:B-1----:R1:W2:Y:S02]  /*18bf0*/  SYNCS.PHASECHK.TRANS64.TRYWAIT P0, [R3+URZ+0xa068], R4 ;  /* 0x00a06804030075a7 */ /* 0x0022a400080011ff */
[----:B--2---:R-:W-:Y:S05]  /*18c00*/  @!P0 NANOSLEEP.SYNCS 0x989680 ;  /* 0x009896800000895d */ /* 0x004fea0003900000 */
[----:B------:R-:W2:Y:S02]  /*18c10*/  @!P0 SYNCS.PHASECHK.TRANS64 P0, [R3+URZ+0xa068], R4 ;  /* 0x00a06804030085a7 */ /* 0x000ea400080010ff */
[----:B--2---:R-:W-:Y:S05]  /*18c20*/  @!P0 BRA `(.L_x_365) ;  /* 0xfffffffc00f08947 */ /* 0x004fea000383ffff */
[----:B------:R-:W-:Y:S05]  /*18c30*/  BRA `(.L_x_366) ;  /* 0xfffffe9000987947 */ /* 0x000fea000383ffff */
.L_x_49:
[----:B------:R-:W-:-:S07]  /*18c40*/  MOV R0, UR4 ;  /* 0x0000000400007c02 */ /* 0x000fce0008000f00 */
.L_x_367:
[----:B---3--:R3:W4:Y:S02]  /*18c50*/  SYNCS.PHASECHK.TRANS64.TRYWAIT P0, [R0+URZ+0xa028], R5 ;  /* 0x00a02805000075a7 */ /* 0x00872400080011ff */
[----:B----4-:R-:W-:Y:S05]  /*18c60*/  @!P0 NANOSLEEP.SYNCS 0x989680 ;  /* 0x009896800000895d */ /* 0x010fea0003900000 */
[----:B------:R-:W4:Y:S02]  /*18c70*/  @!P0 SYNCS.PHASECHK.TRANS64 P0, [R0+URZ+0xa028], R5 ;  /* 0x00a02805000085a7 */ /* 0x000f2400080010ff */
[----:B----4-:R-:W-:Y:S05]  /*18c80*/  @!P0 BRA `(.L_x_367) ;  /* 0xfffffffc00f08947 */ /* 0x010fea000383ffff */
[----:B------:R-:W-:Y:S05]  /*18c90*/  BRA `(.L_x_368) ;  /* 0xfffffe9000ec7947 */ /* 0x000fea000383ffff */
.L_x_51:
[----:B-1----:R-:W-:-:S07]  /*18ca0*/  MOV R3, UR4 ;  /* 0x0000000400037c02 */ /* 0x002fce0008000f00 */
.L_x_369:
[----:B-1----:R1:W4:Y:S02]  /*18cb0*/  SYNCS.PHASECHK.TRANS64.TRYWAIT P0, [R3+URZ+0xa0a0], R4 ;  /* 0x00a0a004030075a7 */ /* 0x00232400080011ff */
[----:B----4-:R-:W-:Y:S05]  /*18cc0*/  @!P0 NANOSLEEP.SYNCS 0x989680 ;  /* 0x009896800000895d */ /* 0x010fea0003900000 */
[----:B------:R-:W4:Y:S02]  /*18cd0*/  @!P0 SYNCS.PHASECHK.TRANS64 P0, [R3+URZ+0xa0a0], R4 ;  /* 0x00a0a004030085a7 */ /* 0x000f2400080010ff */
[----:B----4-:R-:W-:Y:S05]  /*18ce0*/  @!P0 BRA `(.L_x_369) ;  /* 0xfffffffc00f08947 */ /* 0x010fea000383ffff */
[----:B------:R-:W-:Y:S05]  /*18cf0*/  BRA `(.L_x_370) ;  /* 0xfffffe9000e47947 */ /* 0x000fea000383ffff */
.L_x_53:
[----:B-1----:R-:W-:-:S07]  /*18d00*/  MOV R4, UR4 ;  /* 0x0000000400047c02 */ /* 0x002fce0008000f00 */
.L_x_371:
[----:B-1----:R1:W3:Y:S02]  /*18d10*/  SYNCS.PHASECHK.TRANS64.TRYWAIT P0, [R4+URZ+0xa058], R5 ;  /* 0x00a05805040075a7 */ /* 0x0022e400080011ff */
[----:B---3--:R-:W-:Y:S05]  /*18d20*/  @!P0 NANOSLEEP.SYNCS 0x989680 ;  /* 0x009896800000895d */ /* 0x008fea0003900000 */
[----:B------:R-:W3:Y:S02]  /*18d30*/  @!P0 SYNCS.PHASECHK.TRANS64 P0, [R4+URZ+0xa058], R5 ;  /* 0x00a05805040085a7 */ /* 0x000ee400080010ff */
[----:B---3--:R-:W-:Y:S05]  /*18d40*/  @!P0 BRA `(.L_x_371) ;  /* 0xfffffffc00f08947 */ /* 0x008fea000383ffff */
[----:B------:R-:W-:Y:S05]  /*18d50*/  BRA `(.L_x_372) ;  /* 0xfffffe9000e47947 */ /* 0x000fea000383ffff */
.L_x_57:
[----:B------:R-:W-:Y:S07]  /*18d60*/  MOV R3, UR12 ;  /* 0x0000000c00037c02 */ /* 0x000fee0008000f00 */
.L_x_373:
[----:B-1----:R1:W2:Y:S02]  /*18d70*/  SYNCS.PHASECHK.TRANS64.TRYWAIT P0, [R3+URZ+0xa020], R4 ;  /* 0x00a02004030075a7 */ /* 0x0022a400080011ff */
[----:B--2---:R-:W-:Y:S05]  /*18d80*/  @!P0 NANOSLEEP.SYNCS 0x989680 ;  /* 0x009896800000895d */ /* 0x004fea0003900000 */
[----:B------:R-:W2:Y:S02]  /*18d90*/  @!P0 SYNCS.PHASECHK.TRANS64 P0, [R3+URZ+0xa020], R4 ;  /* 0x00a02004030085a7 */ /* 0x000ea400080010ff */
[----:B--2---:R-:W-:Y:S05]  /*18da0*/  @!P0 BRA `(.L_x_373) ;  /* 0xfffffffc00f08947 */ /* 0x004fea000383ffff */
[----:B------:R-:W-:Y:S05]  /*18db0*/  BRA `(.L_x_374) ;  /* 0xfffffe9800387947 */ /* 0x000fea000383ffff */
.L_x_60:
[----:B------:R-:W-:Y:S07]  /*18dc0*/  MOV R0, UR4 ;  /* 0x0000000400007c02 */ /* 0x000fee0008000f00 */
.L_x_375:
[----:B-1----:R1:W4:Y:S02]  /*18dd0*/  SYNCS.PHASECHK.TRANS64.TRYWAIT P0, [R0+URZ+0xa0a8], R3 ;  /* 0x00a0a803000075a7 */ /* 0x00232400080011ff */
[----:B----4-:R-:W-:Y:S05]  /*18de0*/  @!P0 NANOSLEEP.SYNCS 0x989680 ;  /* 0x009896800000895d */ /* 0x010fea0003900000 */
[----:B------:R-:W4:Y:S02]  /*18df0*/  @!P0 SYNCS.PHASECHK.TRANS64 P0, [R0+URZ+0xa0a8], R3 ;  /* 0x00a0a803000085a7 */ /* 0x000f2400080010ff */
[----:B----4-:R-:W-:Y:S05]  /*18e00*/  @!P0 BRA `(.L_x_375) ;  /* 0xfffffffc00f08947 */ /* 0x010fea000383ffff */
[----:B------:R-:W-:Y:S05]  /*18e10*/  BRA `(.L_x_376) ;  /* 0xfffffe98009c7947 */ /* 0x000fea000383ffff */
.L_x_62:
[----:B------:R-:W-:Y:S07]  /*18e20*/  MOV R0, UR4 ;  /* 0x0000000400007c02 */ /* 0x000fee0008000f00 */
.L_x_377:
[----:B-1----:R1:W4:Y:S02]  /*18e30*/  SYNCS.PHASECHK.TRANS64.TRYWAIT P0, [R0+URZ+0xa068], R9 ;  /* 0x00a06809000075a7 */ /* 0x00232400080011ff */
[----:B----4-:R-:W-:Y:S05]  /*18e40*/  @!P0 NANOSLEEP.SYNCS 0x989680 ;  /* 0x009896800000895d */ /* 0x010fea0003900000 */
[----:B------:R-:W4:Y:S02]  /*18e50*/  @!P0 SYNCS.PHASECHK.TRANS64 P0, [R0+URZ+0xa068], R9 ;  /* 0x00a06809000085a7 */ /* 0x000f2400080010ff */
[----:B----4-:R-:W-:Y:S05]  /*18e60*/  @!P0 BRA `(.L_x_377) ;  /* 0xfffffffc00f08947 */ /* 0x010fea000383ffff */
[----:B------:R-:W-:Y:S05]  /*18e70*/  BRA `(.L_x_378) ;  /* 0xfffffe9800a07947 */ /* 0x000fea000383ffff */
.L_x_68:
[----:B------:R-:W-:Y:S07]  /*18e80*/  MOV R0, UR7 ;  /* 0x0000000700007c02 */ /* 0x000fee0008000f00 */
.L_x_379:
[----:B-1----:R1:W2:Y:S02]  /*18e90*/  SYNCS.PHASECHK.TRANS64.TRYWAIT P0, [R0+URZ+0xa020], R3 ;  /* 0x00a02003000075a7 */ /* 0x0022a400080011ff */
[----:B--2---:R-:W-:Y:S05]  /*18ea0*/  @!P0 NANOSLEEP.SYNCS 0x989680 ;  /* 0x009896800000895d */ /* 0x004fea0003900000 */
[----:B------:R-:W2:Y:S02]  /*18eb0*/  @!P0 SYNCS.PHASECHK.TRANS64 P0, [R0+URZ+0xa020], R3 ;  /* 0x00a02003000085a7 */ /* 0x000ea400080010ff */
[----:B--2---:R-:W-:Y:S05]  /*18ec0*/  @!P0 BRA `(.L_x_379) ;  /* 0xfffffffc00f08947 */ /* 0x004fea000383ffff */
[----:B------:R-:W-:Y:S05]  /*18ed0*/  BRA `(.L_x_380) ;  /* 0xfffffea0004c7947 */ /* 0x000fea000383ffff */
.L_x_70:
[----:B------:R-:W-:Y:S07]  /*18ee0*/  MOV R0, UR4 ;  /* 0x0000000400007c02 */ /* 0x000fee0008000f00 */
.L_x_381:
[----:B-1----:R1:W2:Y:S02]  /*18ef0*/  SYNCS.PHASECHK.TRANS64.TRYWAIT P0, [R0+URZ+0xa0a0], R3 ;  /* 0x00a0a003000075a7 */ /* 0x0022a400080011ff */
[----:B--2---:R-:W-:Y:S05]  /*18f00*/  @!P0 NANOSLEEP.SYNCS 0x989680 ;  /* 0x009896800000895d */ /* 0x004fea0003900000 */
[----:B------:R-:W2:Y:S02]  /*18f10*/  @!P0 SYNCS.PHASECHK.TRANS64 P0, [R0+URZ+0xa0a0], R3 ;  /* 0x00a0a003000085a7 */ /* 0x000ea400080010ff */
[----:B--2---:R-:W-:Y:S05]  /*18f20*/  @!P0 BRA `(.L_x_381) ;  /* 0xfffffffc00f08947 */ /* 0x004fea000383ffff */
[----:B------:R-:W-:Y:S05]  /*18f30*/  BRA `(.L_x_382) ;  /* 0xfffffea000487947 */ /* 0x000fea000383ffff */
.L_x_72:
[----:B------:R-:W-:Y:S07]  /*18f40*/  MOV R3, UR4 ;  /* 0x0000000400037c02 */ /* 0x000fee0008000f00 */
.L_x_383:
[----:B-1----:R1:W2:Y:S02]  /*18f50*/  SYNCS.PHASECHK.TRANS64.TRYWAIT P0, [R3+URZ+0xa058], R4 ;  /* 0x00a05804030075a7 */ /* 0x0022a400080011ff */
[----:B--2---:R-:W-:Y:S05]  /*18f60*/  @!P0 NANOSLEEP.SYNCS 0x989680 ;  /* 0x009896800000895d */ /* 0x004fea0003900000 */
[----:B------:R-:W2:Y:S02]  /*18f70*/  @!P0 SYNCS.PHASECHK.TRANS64 P0, [R3+URZ+0xa058], R4 ;  /* 0x00a05804030085a7 */ /* 0x000ea400080010ff */
[----:B--2---:R-:W-:Y:S05]  /*18f80*/  @!P0 BRA `(.L_x_383) ;  /* 0xfffffffc00f08947 */ /* 0x004fea000383ffff */
[----:B------:R-:W-:Y:S05]  /*18f90*/  BRA `(.L_x_384) ;  /* 0xfffffea0004c7947 */ /* 0x000fea000383ffff */
.L_x_80:
[----:B------:R-:W-:-:S07]  /*18fa0*/  MOV R0, UR4 ;  /* 0x0000000400007c02 */ /* 0x000fce0008000f00 */
.L_x_385:
[----:B--2---:R2:W3:Y:S02]  /*18fb0*/  SYNCS.PHASECHK.TRANS64.TRYWAIT P0, [R0+URZ+0xa0a8], R3 ;  /* 0x00a0a803000075a7 */ /* 0x0044e400080011ff */
[----:B---3--:R-:W-:Y:S05]  /*18fc0*/  @!P0 NANOSLEEP.SYNCS 0x989680 ;  /* 0x009896800000895d */ /* 0x008fea0003900000 */
[----:B------:R-:W3:Y:S02]  /*18fd0*/  @!P0 SYNCS.PHASECHK.TRANS64 P0, [R0+URZ+0xa0a8], R3 ;  /* 0x00a0a803000085a7 */ /* 0x000ee400080010ff */
[----:B---3--:R-:W-:Y:S05]  /*18fe0*/  @!P0 BRA `(.L_x_385) ;  /* 0xfffffffc00f08947 */ /* 0x008fea000383ffff */
[----:B------:R-:W-:Y:S05]  /*18ff0*/  BRA `(.L_x_386) ;  /* 0xfffffea400c07947 */ /* 0x000fea000383ffff */
.L_x_82:
[----:B------:R-:W-:-:S07]  /*19000*/  MOV R0, UR4 ;  /* 0x0000000400007c02 */ /* 0x000fce0008000f00 */
.L_x_387:
[----:B--2---:R2:W3:Y:S02]  /*19010*/  SYNCS.PHASECHK.TRANS64.TRYWAIT P0, [R0+URZ+0xa068], R7 ;  /* 0x00a06807000075a7 */ /* 0x0044e400080011ff */
[----:B---3--:R-:W-:Y:S05]  /*19020*/  @!P0 NANOSLEEP.SYNCS 0x989680 ;  /* 0x009896800000895d */ /* 0x008fea0003900000 */
[----:B------:R-:W3:Y:S02]  /*19030*/  @!P0 SYNCS.PHASECHK.TRANS64 P0, [R0+URZ+0xa068], R7 ;  /* 0x00a06807000085a7 */ /* 0x000ee400080010ff */
[----:B---3--:R-:W-:Y:S05]  /*19040*/  @!P0 BRA `(.L_x_387) ;  /* 0xfffffffc00f08947 */ /* 0x008fea000383ffff */
[----:B------:R-:W-:Y:S05]  /*19050*/  BRA `(.L_x_388) ;  /* 0xfffffea400c47947 */ /* 0x000fea000383ffff */
.L_x_89:
[----:B-1----:R1:W2:Y:S02]  /*19060*/  SYNCS.PHASECHK.TRANS64.TRYWAIT P0, [R16+URZ+0xa0c0], R3 ;  /* 0x00a0c003100075a7 */ /* 0x0022a400080011ff */
[----:B--2---:R-:W-:Y:S05]  /*19070*/  @!P0 NANOSLEEP.SYNCS 0x989680 ;  /* 0x009896800000895d */ /* 0x004fea0003900000 */
[----:B------:R-:W2:Y:S02]  /*19080*/  @!P0 SYNCS.PHASECHK.TRANS64 P0, [R16+URZ+0xa0c0], R3 ;  /* 0x00a0c003100085a7 */ /* 0x000ea400080010ff */
[----:B--2---:R-:W-:Y:S05]  /*19090*/  @!P0 BRA `(.L_x_89) ;  /* 0xfffffffc00f08947 */ /* 0x004fea000383ffff */
[----:B------:R-:W-:Y:S05]  /*190a0*/  BRA `(.L_x_389) ;  /* 0xfffffeac00687947 */ /* 0x000fea000383ffff */
.L_x_155:
[----:B--2---:R2:W1:Y:S02]  /*190b0*/  SYNCS.PHASECHK.TRANS64.TRYWAIT P0, [R16+URZ+0xa0c8], R3 ;  /* 0x00a0c803100075a7 */ /* 0x00446400080011ff */
[----:B-1----:R-:W-:Y:S05]  /*190c0*/  @!P0 NANOSLEEP.SYNCS 0x989680 ;  /* 0x009896800000895d */ /* 0x002fea0003900000 */
[----:B------:R-:W1:Y:S02]  /*190d0*/  @!P0 SYNCS.PHASECHK.TRANS64 P0, [R16+URZ+0xa0c8], R3 ;  /* 0x00a0c803100085a7 */ /* 0x000e6400080010ff */
[----:B-1----:R-:W-:Y:S05]  /*190e0*/  @!P0 BRA `(.L_x_155) ;  /* 0xfffffffc00f08947 */ /* 0x002fea000383ffff */
[----:B------:R-:W-:Y:S05]  /*190f0*/  BRA `(.L_x_390) ;  /* 0xfffffedc00cc7947 */ /* 0x000fea000383ffff */
.L_x_160:
[----:B-1----:R-:W-:-:S04]  /*19100*/  MOV R0, UR39 ;  /* 0x0000002700007c02 */ /* 0x002fc80008000f00 */
[----:B------:R1:W2:Y:S03]  /*19110*/  SYNCS.PHASECHK.TRANS64.TRYWAIT P0, [R0+URZ+0xa070], R3 ;  /* 0x00a07003000075a7 */ /* 0x0002a600080011ff */
[----:B--2---:R-:W-:Y:S05]  /*19120*/  @!P0 NANOSLEEP.SYNCS 0x989680 ;  /* 0x009896800000895d */ /* 0x004fea0003900000 */
[----:B------:R-:W2:Y:S02]  /*19130*/  @!P0 SYNCS.PHASECHK.TRANS64 P0, [R0+URZ+0xa070], R3 ;  /* 0x00a07003000085a7 */ /* 0x000ea400080010ff */
[----:B--2---:R-:W-:Y:S05]  /*19140*/  @!P0 BRA `(.L_x_160) ;  /* 0xfffffffc00ec8947 */ /* 0x004fea000383ffff */
[----:B------:R-:W-:Y:S05]  /*19150*/  BRA `(.L_x_391) ;  /* 0xfffffee000d07947 */ /* 0x000fea000383ffff */
.L_x_163:
[----:B-1----:R-:W-:-:S04]  /*19160*/  MOV R0, UR39 ;  /* 0x0000002700007c02 */ /* 0x002fc80008000f00 */
[----:B------:R1:W2:Y:S03]  /*19170*/  SYNCS.PHASECHK.TRANS64.TRYWAIT P0, [R0+URZ+0xa080], R3 ;  /* 0x00a08003000075a7 */ /* 0x0002a600080011ff */
[----:B--2---:R-:W-:Y:S05]  /*19180*/  @!P0 NANOSLEEP.SYNCS 0x989680 ;  /* 0x009896800000895d */ /* 0x004fea0003900000 */
[----:B------:R-:W2:Y:S02]  /*19190*/  @!P0 SYNCS.PHASECHK.TRANS64 P0, [R0+URZ+0xa080], R3 ;  /* 0x00a08003000085a7 */ /* 0x000ea400080010ff */
[----:B--2---:R-:W-:Y:S05]  /*191a0*/  @!P0 BRA `(.L_x_163) ;  /* 0xfffffffc00ec8947 */ /* 0x004fea000383ffff */
[----:B------:R-:W-:Y:S05]  /*191b0*/  BRA `(.L_x_392) ;  /* 0xfffffee000e87947 */ /* 0x000fea000383ffff */
.L_x_166:
[----:B-1----:R-:W-:-:S04]  /*191c0*/  MOV R0, UR39 ;  /* 0x0000002700007c02 */ /* 0x002fc80008000f00 */
[----:B------:R1:W2:Y:S03]  /*191d0*/  SYNCS.PHASECHK.TRANS64.TRYWAIT P0, [R0+URZ+0xa070], R3 ;  /* 0x00a07003000075a7 */ /* 0x0002a600080011ff */
[----:B--2---:R-:W-:Y:S05]  /*191e0*/  @!P0 NANOSLEEP.SYNCS 0x989680 ;  /* 0x009896800000895d */ /* 0x004fea0003900000 */
[----:B------:R-:W2:Y:S02]  /*191f0*/  @!P0 SYNCS.PHASECHK.TRANS64 P0, [R0+URZ+0xa070], R3 ;  /* 0x00a07003000085a7 */ /* 0x000ea400080010ff */
[----:B--2---:R-:W-:Y:S05]  /*19200*/  @!P0 BRA `(.L_x_166) ;  /* 0xfffffffc00ec8947 */ /* 0x004fea000383ffff */
[----:B------:R-:W-:Y:S05]  /*19210*/  BRA `(.L_x_393) ;  /* 0xfffffee400407947 */ /* 0x000fea000383ffff */
.L_x_168:
[----:B-1----:R-:W-:-:S04]  /*19220*/  MOV R0, UR39 ;  /* 0x0000002700007c02 */ /* 0x002fc80008000f00 */
[----:B------:R1:W2:Y:S03]  /*19230*/  SYNCS.PHASECHK.TRANS64.TRYWAIT P0, [R0+URZ+0xa090], R3 ;  /* 0x00a09003000075a7 */ /* 0x0002a600080011ff */
[----:B--2---:R-:W-:Y:S05]  /*19240*/  @!P0 NANOSLEEP.SYNCS 0x989680 ;  /* 0x009896800000895d */ /* 0x004fea0003900000 */
[----:B------:R-:W2:Y:S02]  /*19250*/  @!P0 SYNCS.PHASECHK.TRANS64 P0, [R0+URZ+0xa090], R3 ;  /* 0x00a09003000085a7 */ /* 0x000ea400080010ff */
[----:B--2---:R-:W-:Y:S05]  /*19260*/  @!P0 BRA `(.L_x_168) ;  /* 0xfffffffc00ec8947 */ /* 0x004fea000383ffff */
[----:B------:R-:W-:Y:S05]  /*19270*/  BRA `(.L_x_394) ;  /* 0xfffffee400807947 */ /* 0x000fea000383ffff */
.L_x_177:
[----:B-1----:R-:W-:-:S04]  /*19280*/  MOV R0, UR39 ;  /* 0x0000002700007c02 */ /* 0x002fc80008000f00 */
[----:B------:R1:W4:Y:S03]  /*19290*/  SYNCS.PHASECHK.TRANS64.TRYWAIT P1, [R0+URZ+0xa080], R3 ;  /* 0x00a08003000075a7 */ /* 0x00032600080211ff */
[----:B----4-:R-:W-:Y:S05]  /*192a0*/  @!P1 NANOSLEEP.SYNCS 0x989680 ;  /* 0x009896800000995d */ /* 0x010fea0003900000 */
[----:B------:R-:W4:Y:S02]  /*192b0*/  @!P1 SYNCS.PHASECHK.TRANS64 P1, [R0+URZ+0xa080], R3 ;  /* 0x00a08003000095a7 */ /* 0x000f2400080210ff */
[----:B----4-:R-:W-:Y:S05]  /*192c0*/  @!P1 BRA `(.L_x_177) ;  /* 0xfffffffc00ec9947 */ /* 0x010fea000383ffff */
[----:B------:R-:W-:Y:S05]  /*192d0*/  BRA `(.L_x_395) ;  /* 0xfffffeec00647947 */ /* 0x000fea000383ffff */
.L_x_180:
[----:B-1----:R-:W-:-:S04]  /*192e0*/  MOV R0, UR39 ;  /* 0x0000002700007c02 */ /* 0x002fc80008000f00 */
[----:B------:R1:W4:Y:S03]  /*192f0*/  SYNCS.PHASECHK.TRANS64.TRYWAIT P0, [R0+URZ+0xa098], R3 ;  /* 0x00a09803000075a7 */ /* 0x00032600080011ff */
[----:B----4-:R-:W-:Y:S05]  /*19300*/  @!P0 NANOSLEEP.SYNCS 0x989680 ;  /* 0x009896800000895d */ /* 0x010fea0003900000 */
[----:B------:R-:W4:Y:S02]  /*19310*/  @!P0 SYNCS.PHASECHK.TRANS64 P0, [R0+URZ+0xa098], R3 ;  /* 0x00a09803000085a7 */ /* 0x000f2400080010ff */
[----:B----4-:R-:W-:Y:S05]  /*19320*/  @!P0 BRA `(.L_x_180) ;  /* 0xfffffffc00ec8947 */ /* 0x010fea000383ffff */
[----:B------:R-:W-:Y:S05]  /*19330*/  BRA `(.L_x_396) ;  /* 0xfffffeec00ec7947 */ /* 0x000fea000383ffff */
.L_x_191:
[----:B---3--:R3:W4:Y:S02]  /*19340*/  SYNCS.PHASECHK.TRANS64.TRYWAIT P0, [R26+URZ+0xa070], R3 ;  /* 0x00a070031a0075a7 */ /* 0x00872400080011ff */
[----:B----4-:R-:W-:Y:S05]  /*19350*/  @!P0 NANOSLEEP.SYNCS 0x989680 ;  /* 0x009896800000895d */ /* 0x010fea0003900000 */
[----:B------:R-:W4:Y:S02]  /*19360*/  @!P0 SYNCS.PHASECHK.TRANS64 P0, [R26+URZ+0xa070], R3 ;  /* 0x00a070031a0085a7 */ /* 0x000f2400080010ff */
[----:B----4-:R-:W-:Y:S05]  /*19370*/  @!P0 BRA `(.L_x_191) ;  /* 0xfffffffc00f08947 */ /* 0x010fea000383ffff */
[----:B------:R-:W-:Y:S05]  /*19380*/  BRA `(.L_x_397) ;  /* 0xfffffef400f87947 */ /* 0x000fea000383ffff */
.L_x_194:
[----:B-1----:R1:W3:Y:S02]  /*19390*/  SYNCS.PHASECHK.TRANS64.TRYWAIT P0, [R26+URZ+0xa090], R3 ;  /* 0x00a090031a0075a7 */ /* 0x0022e400080011ff */
[----:B---3--:R-:W-:Y:S05]  /*193a0*/  @!P0 NANOSLEEP.SYNCS 0x989680 ;  /* 0x009896800000895d */ /* 0x008fea0003900000 */
[----:B------:R-:W3:Y:S02]  /*193b0*/  @!P0 SYNCS.PHASECHK.TRANS64 P0, [R26+URZ+0xa090], R3 ;  /* 0x00a090031a0085a7 */ /* 0x000ee400080010ff */
[----:B---3--:R-:W-:Y:S05]  /*193c0*/  @!P0 BRA `(.L_x_194) ;  /* 0xfffffffc00f08947 */ /* 0x008fea000383ffff */
[----:B------:R-:W-:Y:S05]  /*193d0*/  BRA `(.L_x_398) ;  /* 0xfffffef800187947 */ /* 0x000fea000383ffff */
.L_x_196:
[----:B-1----:R1:W3:Y:S02]  /*193e0*/  SYNCS.PHASECHK.TRANS64.TRYWAIT P0, [R26+URZ+0xa0c0], R5 ;  /* 0x00a0c0051a0075a7 */ /* 0x0022e400080011ff */
[----:B---3--:R-:W-:Y:S05]  /*193f0*/  @!P0 NANOSLEEP.SYNCS 0x989680 ;  /* 0x009896800000895d */ /* 0x008fea0003900000 */
[----:B------:R-:W3:Y:S02]  /*19400*/  @!P0 SYNCS.PHASECHK.TRANS64 P0, [R26+URZ+0xa0c0], R5 ;  /* 0x00a0c0051a0085a7 */ /* 0x000ee400080010ff */
[----:B---3--:R-:W-:Y:S05]  /*19410*/  @!P0 BRA `(.L_x_196) ;  /* 0xfffffffc00f08947 */ /* 0x008fea000383ffff */
[----:B------:R-:W-:Y:S05]  /*19420*/  BRA `(.L_x_399) ;  /* 0xfffffef800247947 */ /* 0x000fea000383ffff */
.L_x_206:
[----:B------:R1:W1:Y:S02]  /*19430*/  SYNCS.PHASECHK.TRANS64.TRYWAIT P1, [R26+URZ+0xa080], R3 ;  /* 0x00a080031a0075a7 */ /* 0x00026400080211ff */
[----:B-1----:R-:W-:Y:S05]  /*19440*/  @!P1 NANOSLEEP.SYNCS 0x989680 ;  /* 0x009896800000995d */ /* 0x002fea0003900000 */
[----:B------:R-:W1:Y:S02]  /*19450*/  @!P1 SYNCS.PHASECHK.TRANS64 P1, [R26+URZ+0xa080], R3 ;  /* 0x00a080031a0095a7 */ /* 0x000e6400080210ff */
[----:B-1----:R-:W-:Y:S05]  /*19460*/  @!P1 BRA `(.L_x_206) ;  /* 0xfffffffc00f09947 */ /* 0x002fea000383ffff */
[----:B------:R-:W-:Y:S05]  /*19470*/  BRA `(.L_x_400) ;  /* 0xffffff0400747947 */ /* 0x000fea000383ffff */
.L_x_210:
[----:B--2---:R2:W1:Y:S02]  /*19480*/  SYNCS.PHASECHK.TRANS64.TRYWAIT P0, [R26+URZ+0xa098], R3 ;  /* 0x00a098031a0075a7 */ /* 0x00446400080011ff */
[----:B-1----:R-:W-:Y:S05]  /*19490*/  @!P0 NANOSLEEP.SYNCS 0x989680 ;  /* 0x009896800000895d */ /* 0x002fea0003900000 */
[----:B------:R-:W1:Y:S02]  /*194a0*/  @!P0 SYNCS.PHASECHK.TRANS64 P0, [R26+URZ+0xa098], R3 ;  /* 0x00a098031a0085a7 */ /* 0x000e6400080010ff */
[----:B-1----:R-:W-:Y:S05]  /*194b0*/  @!P0 BRA `(.L_x_210) ;  /* 0xfffffffc00f08947 */ /* 0x002fea000383ffff */
[----:B------:R-:W-:Y:S05]  /*194c0*/  BRA `(.L_x_401) ;  /* 0xffffff0400e07947 */ /* 0x000fea000383ffff */
.L_x_212:
[----:B-1----:R1:W2:Y:S02]  /*194d0*/  SYNCS.PHASECHK.TRANS64.TRYWAIT P0, [R26+URZ+0xa0c8], R3 ;  /* 0x00a0c8031a0075a7 */ /* 0x0022a400080011ff */
[----:B--2---:R-:W-:Y:S05]  /*194e0*/  @!P0 NANOSLEEP.SYNCS 0x989680 ;  /* 0x009896800000895d */ /* 0x004fea0003900000 */
[----:B------:R-:W2:Y:S02]  /*194f0*/  @!P0 SYNCS.PHASECHK.TRANS64 P0, [R26+URZ+0xa0c8], R3 ;  /* 0x00a0c8031a0085a7 */ /* 0x000ea400080010ff */
[----:B--2---:R-:W-:Y:S05]  /*19500*/  @!P0 BRA `(.L_x_212) ;  /* 0xfffffffc00f08947 */ /* 0x004fea000383ffff */
[----:B------:R-:W-:Y:S05]  /*19510*/  BRA `(.L_x_402) ;  /* 0xffffff0400ec7947 */ /* 0x000fea000383ffff */
.L_x_222:
[----:B------:R-:W-:-:S07]  /*19520*/  MOV R0, UR5 ;  /* 0x0000000500007c02 */ /* 0x000fce0008000f00 */
.L_x_403:
[----:B-1----:R1:W2:Y:S02]  /*19530*/  SYNCS.PHASECHK.TRANS64.TRYWAIT P0, [R0+URZ], R3 ;  /* 0x00000003000075a7 */ /* 0x0022a400080011ff */
[----:B--2---:R-:W-:Y:S05]  /*19540*/  @!P0 NANOSLEEP.SYNCS 0x989680 ;  /* 0x009896800000895d */ /* 0x004fea0003900000 */
[----:B------:R-:W2:Y:S02]  /*19550*/  @!P0 SYNCS.PHASECHK.TRANS64 P0, [R0+URZ], R3 ;  /* 0x00000003000085a7 */ /* 0x000ea400080010ff */
[----:B--2---:R-:W-:Y:S05]  /*19560*/  @!P0 BRA `(.L_x_403) ;  /* 0xfffffffc00f08947 */ /* 0x004fea000383ffff */
[----:B------:R-:W-:Y:S05]  /*19570*/  BRA `(.L_x_404) ;  /* 0xffffff1400907947 */ /* 0x000fea000383ffff */
.L_x_225:
[----:B------:R-:W-:-:S07]  /*19580*/  MOV R0, UR5 ;  /* 0x0000000500007c02 */ /* 0x000fce0008000f00 */
.L_x_405:
[----:B-1----:R1:W3:Y:S02]  /*19590*/  SYNCS.PHASECHK.TRANS64.TRYWAIT P1, [R0+URZ], R3 ;  /* 0x00000003000075a7 */ /* 0x0022e400080211ff */
[----:B---3--:R-:W-:Y:S05]  /*195a0*/  @!P1 NANOSLEEP.SYNCS 0x989680 ;  /* 0x009896800000995d */ /* 0x008fea0003900000 */
[----:B------:R-:W3:Y:S02]  /*195b0*/  @!P1 SYNCS.PHASECHK.TRANS64 P1, [R0+URZ], R3 ;  /* 0x00000003000095a7 */ /* 0x000ee400080210ff */
[----:B---3--:R-:W-:Y:S05]  /*195c0*/  @!P1 BRA `(.L_x_405) ;  /* 0xfffffffc00f09947 */ /* 0x008fea000383ffff */
[----:B------:R-:W-:Y:S05]  /*195d0*/  BRA `(.L_x_406) ;  /* 0xffffff1800347947 */ /* 0x000fea000383ffff */
.L_x_232:
[----:B-1----:R-:W-:-:S04]  /*195e0*/  MOV R4, UR44 ;  /* 0x0000002c00047c02 */ /* 0x002fc80008000f00 */
[----:B------:R1:W2:Y:S03]  /*195f0*/  SYNCS.PHASECHK.TRANS64.TRYWAIT P5, [R4+URZ+0xa0d0], R3 ;  /* 0x00a0d003040075a7 */ /* 0x0002a600080a11ff */
[----:B--2---:R-:W-:Y:S05]  /*19600*/  @!P5 NANOSLEEP.SYNCS 0x989680 ;  /* 0x009896800000d95d */ /* 0x004fea0003900000 */
[----:B------:R-:W2:Y:S02]  /*19610*/  @!P5 SYNCS.PHASECHK.TRANS64 P5, [R4+URZ+0xa0d0], R3 ;  /* 0x00a0d0030400d5a7 */ /* 0x000ea400080a10ff */
[----:B--2---:R-:W-:Y:S05]  /*19620*/  @!P5 BRA `(.L_x_232) ;  /* 0xfffffffc00ecd947 */ /* 0x004fea000383ffff */
[----:B------:R-:W-:Y:S05]  /*19630*/  BRA `(.L_x_407) ;  /* 0xffffff2400707947 */ /* 0x000fea000383ffff */
.L_x_237:
[----:B------:R-:W-:-:S07]  /*19640*/  MOV R5, UR6 ;  /* 0x0000000600057c02 */ /* 0x000fce0008000f00 */
.L_x_408:
[----:B--2---:R2:W4:Y:S02]  /*19650*/  SYNCS.PHASECHK.TRANS64.TRYWAIT P2, [R5+URZ], R0 ;  /* 0x00000000050075a7 */ /* 0x00452400080411ff */
[----:B----4-:R-:W-:Y:S05]  /*19660*/  @!P2 NANOSLEEP.SYNCS 0x989680 ;  /* 0x009896800000a95d */ /* 0x010fea0003900000 */
[----:B------:R-:W4:Y:S02]  /*19670*/  @!P2 SYNCS.PHASECHK.TRANS64 P2, [R5+URZ], R0 ;  /* 0x000000000500a5a7 */ /* 0x000f2400080410ff */
[----:B----4-:R-:W-:Y:S05]  /*19680*/  @!P2 BRA `(.L_x_408) ;  /* 0xfffffffc00f0a947 */ /* 0x010fea000383ffff */
[----:B------:R-:W-:Y:S05]  /*19690*/  BRA `(.L_x_409) ;  /* 0xffffff5400187947 */ /* 0x000fea000383ffff */
.L_x_242:
[----:B------:R-:W-:-:S07]  /*196a0*/  MOV R3, UR6 ;  /* 0x0000000600037c02 */ /* 0x000fce0008000f00 */
.L_x_410:
[----:B-1----:R1:W2:Y:S02]  /*196b0*/  SYNCS.PHASECHK.TRANS64.TRYWAIT P1, [R3+URZ], R0 ;  /* 0x00000000030075a7 */ /* 0x0022a400080211ff */
[----:B--2---:R-:W-:Y:S05]  /*196c0*/  @!P1 NANOSLEEP.SYNCS 0x989680 ;  /* 0x009896800000995d */ /* 0x004fea0003900000 */
[----:B------:R-:W2:Y:S02]  /*196d0*/  @!P1 SYNCS.PHASECHK.TRANS64 P1, [R3+URZ], R0 ;  /* 0x00000000030095a7 */ /* 0x000ea400080210ff */
[----:B--2---:R-:W-:Y:S05]  /*196e0*/  @!P1 BRA `(.L_x_410) ;  /* 0xfffffffc00f09947 */ /* 0x004fea000383ffff */
[----:B------:R-:W-:Y:S05]  /*196f0*/  BRA `(.L_x_411) ;  /* 0xffffff58007c7947 */ /* 0x000fea000383ffff */
.L_x_247:
[----:B------:R-:W-:-:S07]  /*19700*/  MOV R0, UR4 ;  /* 0x0000000400007c02 */ /* 0x000fce0008000f00 */
.L_x_412:
[----:B-1----:R1:W3:Y:S02]  /*19710*/  SYNCS.PHASECHK.TRANS64.TRYWAIT P1, [R0+URZ], R3 ;  /* 0x00000003000075a7 */ /* 0x0022e400080211ff */
[----:B---3--:R-:W-:Y:S05]  /*19720*/  @!P1 NANOSLEEP.SYNCS 0x989680 ;  /* 0x009896800000995d */ /* 0x008fea0003900000 */
[----:B------:R-:W3:Y:S02]  /*19730*/  @!P1 SYNCS.PHASECHK.TRANS64 P1, [R0+URZ], R3 ;  /* 0x00000003000095a7 */ /* 0x000ee400080210ff */
[----:B---3--:R-:W-:Y:S05]  /*19740*/  @!P1 BRA `(.L_x_412) ;  /* 0xfffffffc00f09947 */ /* 0x008fea000383ffff */
[----:B------:R-:W-:Y:S05]  /*19750*/  BRA `(.L_x_413) ;  /* 0xffffff5c006c7947 */ /* 0x000fea000383ffff */
.L_x_254:
[----:B-1----:R-:W-:-:S04]  /*19760*/  MOV R4, UR44 ;  /* 0x0000002c00047c02 */ /* 0x002fc80008000f00 */
[----:B------:R1:W4:Y:S03]  /*19770*/  SYNCS.PHASECHK.TRANS64.TRYWAIT P5, [R4+URZ+0xa0d0], R3 ;  /* 0x00a0d003040075a7 */ /* 0x00032600080a11ff */
[----:B----4-:R-:W-:Y:S05]  /*19780*/  @!P5 NANOSLEEP.SYNCS 0x989680 ;  /* 0x009896800000d95d */ /* 0x010fea0003900000 */
[----:B------:R-:W4:Y:S02]  /*19790*/  @!P5 SYNCS.PHASECHK.TRANS64 P5, [R4+URZ+0xa0d0], R3 ;  /* 0x00a0d0030400d5a7 */ /* 0x000f2400080a10ff */
[----:B----4-:R-:W-:Y:S05]  /*197a0*/  @!P5 BRA `(.L_x_254) ;  /* 0xfffffffc00ecd947 */ /* 0x010fea000383ffff */
[----:B------:R-:W-:Y:S05]  /*197b0*/  BRA `(.L_x_414) ;  /* 0xffffff9000c07947 */ /* 0x000fea000383ffff */
.L_x_259:
[----:B------:R-:W-:-:S07]  /*197c0*/  MOV R3, UR5 ;  /* 0x0000000500037c02 */ /* 0x000fce0008000f00 */
.L_x_415:
[----:B--2---:R2:W3:Y:S02]  /*197d0*/  SYNCS.PHASECHK.TRANS64.TRYWAIT P2, [R3+URZ], R0 ;  /* 0x00000000030075a7 */ /* 0x0044e400080411ff */
[----:B---3--:R-:W-:Y:S05]  /*197e0*/  @!P2 NANOSLEEP.SYNCS 0x989680 ;  /* 0x009896800000a95d */ /* 0x008fea0003900000 */
[----:B------:R-:W3:Y:S02]  /*197f0*/  @!P2 SYNCS.PHASECHK.TRANS64 P2, [R3+URZ], R0 ;  /* 0x000000000300a5a7 */ /* 0x000ee400080410ff */
[----:B---3--:R-:W-:Y:S05]  /*19800*/  @!P2 BRA `(.L_x_415) ;  /* 0xfffffffc00f0a947 */ /* 0x008fea000383ffff */
[----:B------:R-:W-:Y:S05]  /*19810*/  BRA `(.L_x_416) ;  /* 0xffffffc000687947 */ /* 0x000fea000383ffff */
.L_x_264:
[----:B------:R-:W-:-:S07]  /*19820*/  MOV R3, UR5 ;  /* 0x0000000500037c02 */ /* 0x000fce0008000f00 */
.L_x_417:
[----:B-1----:R1:W2:Y:S02]  /*19830*/  SYNCS.PHASECHK.TRANS64.TRYWAIT P1, [R3+URZ], R0 ;  /* 0x00000000030075a7 */ /* 0x0022a400080211ff */
[----:B--2---:R-:W-:Y:S05]  /*19840*/  @!P1 NANOSLEEP.SYNCS 0x989680 ;  /* 0x009896800000995d */ /* 0x004fea0003900000 */
[----:B------:R-:W2:Y:S02]  /*19850*/  @!P1 SYNCS.PHASECHK.TRANS64 P1, [R3+URZ], R0 ;  /* 0x00000000030095a7 */ /* 0x000ea400080210ff */
[----:B--2---:R-:W-:Y:S05]  /*19860*/  @!P1 BRA `(.L_x_417) ;  /* 0xfffffffc00f09947 */ /* 0x004fea000383ffff */
[----:B------:R-:W-:Y:S05]  /*19870*/  BRA `(.L_x_418) ;  /* 0xffffffc400c07947 */ /* 0x000fea000383ffff */
.L_x_269:
[----:B------:R-:W-:-:S07]  /*19880*/  MOV R0, UR7 ;  /* 0x0000000700007c02 */ /* 0x000fce0008000f00 */
.L_x_419:
[----:B-1----:R1:W3:Y:S02]  /*19890*/  SYNCS.PHASECHK.TRANS64.TRYWAIT P0, [R0+URZ], R3 ;  /* 0x00000003000075a7 */ /* 0x0022e400080011ff */
[----:B---3--:R-:W-:Y:S05]  /*198a0*/  @!P0 NANOSLEEP.SYNCS 0x989680 ;  /* 0x009896800000895d */ /* 0x008fea0003900000 */
[----:B------:R-:W3:Y:S02]  /*198b0*/  @!P0 SYNCS.PHASECHK.TRANS64 P0, [R0+URZ], R3 ;  /* 0x00000003000085a7 */ /* 0x000ee400080010ff */
[----:B---3--:R-:W-:Y:S05]  /*198c0*/  @!P0 BRA `(.L_x_419) ;  /* 0xfffffffc00f08947 */ /* 0x008fea000383ffff */
[----:B------:R-:W-:Y:S05]  /*198d0*/  BRA `(.L_x_420) ;  /* 0xffffffc800807947 */ /* 0x000fea000383ffff */
.L_x_273:
[----:B------:R-:W-:-:S07]  /*198e0*/  MOV R0, UR8 ;  /* 0x0000000800007c02 */ /* 0x000fce0008000f00 */
.L_x_421:
[----:B-1----:R1:W2:Y:S02]  /*198f0*/  SYNCS.PHASECHK.TRANS64.TRYWAIT P1, [R0+URZ+0xa010], R3 ;  /* 0x00a01003000075a7 */ /* 0x0022a400080211ff */
[----:B--2---:R-:W-:Y:S05]  /*19900*/  @!P1 NANOSLEEP.SYNCS 0x989680 ;  /* 0x009896800000995d */ /* 0x004fea0003900000 */
[----:B------:R-:W2:Y:S02]  /*19910*/  @!P1 SYNCS.PHASECHK.TRANS64 P1, [R0+URZ+0xa010], R3 ;  /* 0x00a01003000095a7 */ /* 0x000ea400080210ff */
[----:B--2---:R-:W-:Y:S05]  /*19920*/  @!P1 BRA `(.L_x_421) ;  /* 0xfffffffc00f09947 */ /* 0x004fea000383ffff */
[----:B------:R-:W-:Y:S05]  /*19930*/  BRA `(.L_x_422) ;  /* 0xffffffcc00947947 */ /* 0x000fea000383ffff */
.L_x_279:
[----:B-1----:R-:W-:-:S07]  /*19940*/  MOV R0, UR8 ;  /* 0x0000000800007c02 */ /* 0x002fce0008000f00 */
.L_x_423:
[----:B-1----:R1:W2:Y:S02]  /*19950*/  SYNCS.PHASECHK.TRANS64.TRYWAIT P1, [R0+URZ+0xa038], R3 ;  /* 0x00a03803000075a7 */ /* 0x0022a400080211ff */
[----:B--2---:R-:W-:Y:S05]  /*19960*/  @!P1 NANOSLEEP.SYNCS 0x989680 ;  /* 0x009896800000995d */ /* 0x004fea0003900000 */
[----:B------:R-:W2:Y:S02]  /*19970*/  @!P1 SYNCS.PHASECHK.TRANS64 P1, [R0+URZ+0xa038], R3 ;  /* 0x00a03803000095a7 */ /* 0x000ea400080210ff */
[----:B--2---:R-:W-:Y:S05]  /*19980*/  @!P1 BRA `(.L_x_423) ;  /* 0xfffffffc00f09947 */ /* 0x004fea000383ffff */
[----:B------:R-:W-:Y:S05]  /*19990*/  BRA `(.L_x_424) ;  /* 0xffffffcc00e87947 */ /* 0x000fea000383ffff */
.L_x_285:
[----:B-1----:R-:W-:-:S07]  /*199a0*/  MOV R0, UR8 ;  /* 0x0000000800007c02 */ /* 0x002fce0008000f00 */
.L_x_425:
[----:B-1----:R1:W2:Y:S02]  /*199b0*/  SYNCS.PHASECHK.TRANS64.TRYWAIT P2, [R0+URZ+0xa018], R3 ;  /* 0x00a01803000075a7 */ /* 0x0022a400080411ff */
[----:B--2---:R-:W-:Y:S05]  /*199c0*/  @!P2 NANOSLEEP.SYNCS 0x989680 ;  /* 0x009896800000a95d */ /* 0x004fea0003900000 */
[----:B------:R-:W2:Y:S02]  /*199d0*/  @!P2 SYNCS.PHASECHK.TRANS64 P2, [R0+URZ+0xa018], R3 ;  /* 0x00a018030000a5a7 */ /* 0x000ea400080410ff */
[----:B--2---:R-:W-:Y:S05]  /*199e0*/  @!P2 BRA `(.L_x_425) ;  /* 0xfffffffc00f0a947 */ /* 0x004fea000383ffff */
[----:B------:R-:W-:Y:S05]  /*199f0*/  BRA `(.L_x_426) ;  /* 0xffffffd000407947 */ /* 0x000fea000383ffff */
.L_x_291:
[----:B-1----:R-:W-:-:S07]  /*19a00*/  MOV R0, UR8 ;  /* 0x0000000800007c02 */ /* 0x002fce0008000f00 */
.L_x_427:
[----:B-1----:R1:W2:Y:S02]  /*19a10*/  SYNCS.PHASECHK.TRANS64.TRYWAIT P2, [R0+URZ+0xa040], R3 ;  /* 0x00a04003000075a7 */ /* 0x0022a400080411ff */
[----:B--2---:R-:W-:Y:S05]  /*19a20*/  @!P2 NANOSLEEP.SYNCS 0x989680 ;  /* 0x009896800000a95d */ /* 0x004fea0003900000 */
[----:B------:R-:W2:Y:S02]  /*19a30*/  @!P2 SYNCS.PHASECHK.TRANS64 P2, [R0+URZ+0xa040], R3 ;  /* 0x00a040030000a5a7 */ /* 0x000ea400080410ff */
[----:B--2---:R-:W-:Y:S05]  /*19a40*/  @!P2 BRA `(.L_x_427) ;  /* 0xfffffffc00f0a947 */ /* 0x004fea000383ffff */
[----:B------:R-:W-:Y:S05]  /*19a50*/  BRA `(.L_x_428) ;  /* 0xffffffd000947947 */ /* 0x000fea000383ffff */
.L_x_297:
[----:B------:R-:W-:-:S07]  /*19a60*/  MOV R0, UR33 ;  /* 0x0000002100007c02 */ /* 0x000fce0008000f00 */
.L_x_429:
[----:B-1----:R1:W2:Y:S02]  /*19a70*/  SYNCS.PHASECHK.TRANS64.TRYWAIT P2, [R0+URZ+0xa038], R3 ;  /* 0x00a03803000075a7 */ /* 0x0022a400080411ff */
[----:B--2---:R-:W-:Y:S05]  /*19a80*/  @!P2 NANOSLEEP.SYNCS 0x989680 ;  /* 0x009896800000a95d */ /* 0x004fea0003900000 */
[----:B------:R-:W2:Y:S02]  /*19a90*/  @!P2 SYNCS.PHASECHK.TRANS64 P2, [R0+URZ+0xa038], R3 ;  /* 0x00a038030000a5a7 */ /* 0x000ea400080410ff */
[----:B--2---:R-:W-:Y:S05]  /*19aa0*/  @!P2 BRA `(.L_x_429) ;  /* 0xfffffffc00f0a947 */ /* 0x004fea000383ffff */
[----:B------:R-:W-:Y:S05]  /*19ab0*/  BRA `(.L_x_430) ;  /* 0xffffffd400347947 */ /* 0x000fea000383ffff */
.L_x_302:
[----:B------:R-:W-:-:S07]  /*19ac0*/  MOV R0, UR17 ;  /* 0x0000001100007c02 */ /* 0x000fce0008000f00 */
.L_x_431:
[----:B-1----:R1:W2:Y:S02]  /*19ad0*/  SYNCS.PHASECHK.TRANS64.TRYWAIT P2, [R0+URZ+0xa038], R5 ;  /* 0x00a03805000075a7 */ /* 0x0022a400080411ff */
[----:B--2---:R-:W-:Y:S05]  /*19ae0*/  @!P2 NANOSLEEP.SYNCS 0x989680 ;  /* 0x009896800000a95d */ /* 0x004fea0003900000 */
[----:B------:R-:W2:Y:S02]  /*19af0*/  @!P2 SYNCS.PHASECHK.TRANS64 P2, [R0+URZ+0xa038], R5 ;  /* 0x00a038050000a5a7 */ /* 0x000ea400080410ff */
[----:B--2---:R-:W-:Y:S05]  /*19b00*/  @!P2 BRA `(.L_x_431) ;  /* 0xfffffffc00f0a947 */ /* 0x004fea000383ffff */
[----:B------:R-:W-:Y:S05]  /*19b10*/  BRA `(.L_x_432) ;  /* 0xffffffd400907947 */ /* 0x000fea000383ffff */
.L_x_307:
[----:B------:R-:W-:-:S07]  /*19b20*/  MOV R0, UR25 ;  /* 0x0000001900007c02 */ /* 0x000fce0008000f00 */
.L_x_433:
[----:B-1----:R1:W2:Y:S02]  /*19b30*/  SYNCS.PHASECHK.TRANS64.TRYWAIT P2, [R0+URZ+0xa038], R5 ;  /* 0x00a03805000075a7 */ /* 0x0022a400080411ff */
[----:B--2---:R-:W-:Y:S05]  /*19b40*/  @!P2 NANOSLEEP.SYNCS 0x989680 ;  /* 0x009896800000a95d */ /* 0x004fea0003900000 */
[----:B------:R-:W2:Y:S02]  /*19b50*/  @!P2 SYNCS.PHASECHK.TRANS64 P2, [R0+URZ+0xa038], R5 ;  /* 0x00a038050000a5a7 */ /* 0x000ea400080410ff */
[----:B--2---:R-:W-:Y:S05]  /*19b60*/  @!P2 BRA `(.L_x_433) ;  /* 0xfffffffc00f0a947 */ /* 0x004fea000383ffff */
[----:B------:R-:W-:Y:S05]  /*19b70*/  BRA `(.L_x_434) ;  /* 0xffffffd400f47947 */ /* 0x000fea000383ffff */
.L_x_312:
[----:B------:R-:W-:-:S07]  /*19b80*/  MOV R0, UR17 ;  /* 0x0000001100007c02 */ /* 0x000fce0008000f00 */
.L_x_435:
[----:B-1----:R1:W2:Y:S02]  /*19b90*/  SYNCS.PHASECHK.TRANS64.TRYWAIT P2, [R0+URZ+0xa038], R5 ;  /* 0x00a03805000075a7 */ /* 0x0022a400080411ff */
[----:B--2---:R-:W-:Y:S05]  /*19ba0*/  @!P2 NANOSLEEP.SYNCS 0x989680 ;  /* 0x009896800000a95d */ /* 0x004fea0003900000 */
[----:B------:R-:W2:Y:S02]  /*19bb0*/  @!P2 SYNCS.PHASECHK.TRANS64 P2, [R0+URZ+0xa038], R5 ;  /* 0x00a038050000a5a7 */ /* 0x000ea400080410ff */
[----:B--2---:R-:W-:Y:S05]  /*19bc0*/  @!P2 BRA `(.L_x_435) ;  /* 0xfffffffc00f0a947 */ /* 0x004fea000383ffff */
[----:B------:R-:W-:Y:S05]  /*19bd0*/  BRA `(.L_x_436) ;  /* 0xffffffd800547947 */ /* 0x000fea000383ffff */
.L_x_317:
[----:B------:R-:W-:-:S07]  /*19be0*/  MOV R0, UR17 ;  /* 0x0000001100007c02 */ /* 0x000fce0008000f00 */
.L_x_437:
[----:B-1----:R1:W2:Y:S02]  /*19bf0*/  SYNCS.PHASECHK.TRANS64.TRYWAIT P2, [R0+URZ+0xa038], R5 ;  /* 0x00a03805000075a7 */ /* 0x0022a400080411ff */
[----:B--2---:R-:W-:Y:S05]  /*19c00*/  @!P2 NANOSLEEP.SYNCS 0x989680 ;  /* 0x009896800000a95d */ /* 0x004fea0003900000 */
[----:B------:R-:W2:Y:S02]  /*19c10*/  @!P2 SYNCS.PHASECHK.TRANS64 P2, [R0+URZ+0xa038], R5 ;  /* 0x00a038050000a5a7 */ /* 0x000ea400080410ff */
[----:B--2---:R-:W-:Y:S05]  /*19c20*/  @!P2 BRA `(.L_x_437) ;  /* 0xfffffffc00f0a947 */ /* 0x004fea000383ffff */
[----:B------:R-:W-:Y:S05]  /*19c30*/  BRA `(.L_x_438) ;  /* 0xffffffd800b87947 */ /* 0x000fea000383ffff */
.L_x_322:
[----:B------:R-:W-:-:S07]  /*19c40*/  MOV R0, UR17 ;  /* 0x0000001100007c02 */ /* 0x000fce0008000f00 */
.L_x_439:
[----:B-1----:R1:W2:Y:S02]  /*19c50*/  SYNCS.PHASECHK.TRANS64.TRYWAIT P2, [R0+URZ+0xa038], R5 ;  /* 0x00a03805000075a7 */ /* 0x0022a400080411ff */
[----:B--2---:R-:W-:Y:S05]  /*19c60*/  @!P2 NANOSLEEP.SYNCS 0x989680 ;  /* 0x009896800000a95d */ /* 0x004fea0003900000 */
[----:B------:R-:W2:Y:S02]  /*19c70*/  @!P2 SYNCS.PHASECHK.TRANS64 P2, [R0+URZ+0xa038], R5 ;  /* 0x00a038050000a5a7 */ /* 0x000ea400080410ff */
[----:B--2---:R-:W-:Y:S05]  /*19c80*/  @!P2 BRA `(.L_x_439) ;  /* 0xfffffffc00f0a947 */ /* 0x004fea000383ffff */
[----:B------:R-:W-:Y:S05]  /*19c90*/  BRA `(.L_x_440) ;  /* 0xffffffdc001c7947 */ /* 0x000fea000383ffff */
.L_x_327:
[----:B------:R-:W-:-:S07]  /*19ca0*/  MOV R0, UR17 ;  /* 0x0000001100007c02 */ /* 0x000fce0008000f00 */
.L_x_441:
[----:B-1----:R1:W2:Y:S02]  /*19cb0*/  SYNCS.PHASECHK.TRANS64.TRYWAIT P2, [R0+URZ+0xa038], R5 ;  /* 0x00a03805000075a7 */ /* 0x0022a400080411ff */
[----:B--2---:R-:W-:Y:S05]  /*19cc0*/  @!P2 NANOSLEEP.SYNCS 0x989680 ;  /* 0x009896800000a95d */ /* 0x004fea0003900000 */
[----:B------:R-:W2:Y:S02]  /*19cd0*/  @!P2 SYNCS.PHASECHK.TRANS64 P2, [R0+URZ+0xa038], R5 ;  /* 0x00a038050000a5a7 */ /* 0x000ea400080410ff */
[----:B--2---:R-:W-:Y:S05]  /*19ce0*/  @!P2 BRA `(.L_x_441) ;  /* 0xfffffffc00f0a947 */ /* 0x004fea000383ffff */
[----:B------:R-:W-:Y:S05]  /*19cf0*/  BRA `(.L_x_442) ;  /* 0xffffffdc00807947 */ /* 0x000fea000383ffff */
.L_x_332:
[----:B------:R-:W-:-:S07]  /*19d00*/  MOV R0, UR17 ;  /* 0x0000001100007c02 */ /* 0x000fce0008000f00 */
.L_x_443:
[----:B-1----:R1:W2:Y:S02]  /*19d10*/  SYNCS.PHASECHK.TRANS64.TRYWAIT P2, [R0+URZ+0xa038], R5 ;  /* 0x00a03805000075a7 */ /* 0x0022a400080411ff */
[----:B--2---:R-:W-:Y:S05]  /*19d20*/  @!P2 NANOSLEEP.SYNCS 0x989680 ;  /* 0x009896800000a95d */ /* 0x004fea0003900000 */
[----:B------:R-:W2:Y:S02]  /*19d30*/  @!P2 SYNCS.PHASECHK.TRANS64 P2, [R0+URZ+0xa038], R5 ;  /* 0x00a038050000a5a7 */ /* 0x000ea400080410ff */
[----:B--2---:R-:W-:Y:S05]  /*19d40*/  @!P2 BRA `(.L_x_443) ;  /* 0xfffffffc00f0a947 */ /* 0x004fea000383ffff */
[----:B------:R-:W-:Y:S05]  /*19d50*/  BRA `(.L_x_444) ;  /* 0xffffffdc00e47947 */ /* 0x000fea000383ffff */
.L_x_338:
[----:B------:R-:W-:-:S07]  /*19d60*/  MOV R0, UR25 ;  /* 0x0000001900007c02 */ /* 0x000fce0008000f00 */
.L_x_445:
[----:B-1----:R1:W2:Y:S02]  /*19d70*/  SYNCS.PHASECHK.TRANS64.TRYWAIT P2, [R0+URZ+0xa038], R3 ;  /* 0x00a03803000075a7 */ /* 0x0022a400080411ff */
[----:B--2---:R-:W-:Y:S05]  /*19d80*/  @!P2 NANOSLEEP.SYNCS 0x989680 ;  /* 0x009896800000a95d */ /* 0x004fea0003900000 */
[----:B------:R-:W2:Y:S02]  /*19d90*/  @!P2 SYNCS.PHASECHK.TRANS64 P2, [R0+URZ+0xa038], R3 ;  /* 0x00a038030000a5a7 */ /* 0x000ea400080410ff */
[----:B--2---:R-:W-:Y:S05]  /*19da0*/  @!P2 BRA `(.L_x_445) ;  /* 0xfffffffc00f0a947 */ /* 0x004fea000383ffff */
[----:B------:R-:W-:Y:S05]  /*19db0*/  BRA `(.L_x_446) ;  /* 0xffffffe000707947 */ /* 0x000fea000383ffff */
.L_x_343:
[----:B------:R-:W-:-:S07]  /*19dc0*/  MOV R0, UR17 ;  /* 0x0000001100007c02 */ /* 0x000fce0008000f00 */
.L_x_447:
[----:B-1----:R1:W2:Y:S02]  /*19dd0*/  SYNCS.PHASECHK.TRANS64.TRYWAIT P2, [R0+URZ+0xa038], R5 ;  /* 0x00a03805000075a7 */ /* 0x0022a400080411ff */
[----:B--2---:R-:W-:Y:S05]  /*19de0*/  @!P2 NANOSLEEP.SYNCS 0x989680 ;  /* 0x009896800000a95d */ /* 0x004fea0003900000 */
[----:B------:R-:W2:Y:S02]  /*19df0*/  @!P2 SYNCS.PHASECHK.TRANS64 P2, [R0+URZ+0xa038], R5 ;  /* 0x00a038050000a5a7 */ /* 0x000ea400080410ff */
[----:B--2---:R-:W-:Y:S05]  /*19e00*/  @!P2 BRA `(.L_x_447) ;  /* 0xfffffffc00f0a947 */ /* 0x004fea000383ffff */
[----:B------:R-:W-:Y:S05]  /*19e10*/  BRA `(.L_x_448) ;  /* 0xffffffe000d07947 */ /* 0x000fea000383ffff */
.L_x_349:
[----:B------:R-:W-:-:S07]  /*19e20*/  MOV R0, UR16 ;  /* 0x0000001000007c02 */ /* 0x000fce0008000f00 */
.L_x_449:
[----:B-1----:R1:W2:Y:S02]  /*19e30*/  SYNCS.PHASECHK.TRANS64.TRYWAIT P0, [R0+URZ+0xa0b0], R3 ;  /* 0x00a0b003000075a7 */ /* 0x0022a400080011ff */
[----:B--2---:R-:W-:Y:S05]  /*19e40*/  @!P0 NANOSLEEP.SYNCS 0x989680 ;  /* 0x009896800000895d */ /* 0x004fea0003900000 */
[----:B------:R-:W2:Y:S02]  /*19e50*/  @!P0 SYNCS.PHASECHK.TRANS64 P0, [R0+URZ+0xa0b0], R3 ;  /* 0x00a0b003000085a7 */ /* 0x000ea400080010ff */
[----:B--2---:R-:W-:Y:S05]  /*19e60*/  @!P0 BRA `(.L_x_449) ;  /* 0xfffffffc00f08947 */ /* 0x004fea000383ffff */
[----:B------:R-:W-:Y:S05]  /*19e70*/  BRA `(.L_x_450) ;  /* 0xffffffe400d07947 */ /* 0x000fea000383ffff */
.L_x_351:
[----:B-1----:R-:W-:-:S07]  /*19e80*/  MOV R0, UR16 ;  /* 0x0000001000007c02 */ /* 0x002fce0008000f00 */
.L_x_451:
[----:B-1----:R1:W2:Y:S02]  /*19e90*/  SYNCS.PHASECHK.TRANS64.TRYWAIT P0, [R0+URZ+0xa0b8], R3 ;  /* 0x00a0b803000075a7 */ /* 0x0022a400080011ff */
[----:B--2---:R-:W-:Y:S05]  /*19ea0*/  @!P0 NANOSLEEP.SYNCS 0x989680 ;  /* 0x009896800000895d */ /* 0x004fea0003900000 */
[----:B------:R-:W2:Y:S02]  /*19eb0*/  @!P0 SYNCS.PHASECHK.TRANS64 P0, [R0+URZ+0xa0b8], R3 ;  /* 0x00a0b803000085a7 */ /* 0x000ea400080010ff */
[----:B--2---:R-:W-:Y:S05]  /*19ec0*/  @!P0 BRA `(.L_x_451) ;  /* 0xfffffffc00f08947 */ /* 0x004fea000383ffff */
[----:B------:R-:W-:Y:S05]  /*19ed0*/  BRA `(.L_x_452) ;  /* 0xffffffe400e07947 */ /* 0x000fea000383ffff */
        .weak           $__internal_0_$__cuda_sm10x_tcgen05_guardrail_trap_col_being_dealloced_not_returned_by_alloc
        .type           $__internal_0_$__cuda_sm10x_tcgen05_guardrail_trap_col_being_dealloced_not_returned_by_alloc,@function
        .size           $__internal_0_$__cuda_sm10x_tcgen05_guardrail_trap_col_being_dealloced_not_returned_by_alloc,($__internal_1_$__cuda_sm10x_tcgen05_guardrail_trap_phase_invalid_during_alloc - $__internal_0_$__cuda_sm10x_tcgen05_guardrail_trap_col_being_dealloced_not_returned_by_alloc)
$__internal_0_$__cuda_sm10x_tcgen05_guardrail_trap_col_being_dealloced_not_returned_by_alloc:
[----:B------:R-:W-:Y:S05]  /*19ee0*/  BPT.TRAP 0x1 ;  /* 0x000000040000795c */ /* 0x000fea0000300000 */
[----:B------:R-:W-:-:S04]  /*19ef0*/  HFMA2 R3, -RZ, RZ, 0, 0 ;  /* 0x00000000ff037431 */ /* 0x000fc800000001ff */
[----:B------:R-:W-:Y:S05]  /*19f00*/  RET.REL.NODEC R2 `(_ZN7cutlass13device_kernelINS_4fmha6kernel36Sm100FmhaFwdKernelTmaWarpspecializedIN4cute5tupleIJiiiNS5_IJNS5_IJiiEEEiEEEEEENS1_10collective38Sm100FmhaFwdMainloopTmaWarpspecializedINS_6half_tEffNS5_IJNS4_1CILi256EEENSC_ILi128EEENSC_ILi32EEEEEENS5_IJiNSC_ILi1EEES7_EEENS5_IJiSH_NS5_IJNS5_IJNSC_ILi0EEEiEEEiEEEEEESM_NS9_10CausalMaskILb1EEENS5_IJNSC_ILi2EEESH_SH_EEENSC_ILb0EEEEENS9_38Sm100FmhaFwdEpilogueTmaWarpspecializedISB_fNS5_IJSE_SF_SE_EEESI_NS5_IJSH_S7_EEESR_EENS2_23IndividualTileSchedulerENS2_41Sm100FmhaCtxKernelWarpspecializedScheduleEEEEEvNT_6ParamsE) ;  /* 0xfffffe60023c7950 */ /* 0x000fea0003c3ffff */
        .weak           $__internal_1_$__cuda_sm10x_tcgen05_guardrail_trap_phase_invalid_during_alloc
        .type           $__internal_1_$__cuda_sm10x_tcgen05_guardrail_trap_phase_invalid_during_alloc,@function
        .size           $__internal_1_$__cuda_sm10x_tcgen05_guardrail_trap_phase_invalid_during_alloc,($__internal_2_$__cuda_sm10x_tcgen05_guardrail_trap_unallocated_columns_being_dealloced - $__internal_1_$__cuda_sm10x_tcgen05_guardrail_trap_phase_invalid_during_alloc)
$__internal_1_$__cuda_sm10x_tcgen05_guardrail_trap_phase_invalid_during_alloc:
[----:B------:R-:W-:Y:S05]  /*19f10*/  BPT.TRAP 0x1 ;  /* 0x000000040000795c */ /* 0x000fea0000300000 */
[----:B------:R-:W-:-:S04]  /*19f20*/  MOV R3, 0x0 ;  /* 0x0000000000037802 */ /* 0x000fc80000000f00 */
[----:B------:R-:W-:Y:S05]  /*19f30*/  RET.REL.NODEC R2 `(_ZN7cutlass13device_kernelINS_4fmha6kernel36Sm100FmhaFwdKernelTmaWarpspecializedIN4cute5tupleIJiiiNS5_IJNS5_IJiiEEEiEEEEEENS1_10collective38Sm100FmhaFwdMainloopTmaWarpspecializedINS_6half_tEffNS5_IJNS4_1CILi256EEENSC_ILi128EEENSC_ILi32EEEEEENS5_IJiNSC_ILi1EEES7_EEENS5_IJiSH_NS5_IJNS5_IJNSC_ILi0EEEiEEEiEEEEEESM_NS9_10CausalMaskILb1EEENS5_IJNSC_ILi2EEESH_SH_EEENSC_ILb0EEEEENS9_38Sm100FmhaFwdEpilogueTmaWarpspecializedISB_fNS5_IJSE_SF_SE_EEESI_NS5_IJSH_S7_EEESR_EENS2_23IndividualTileSchedulerENS2_41Sm100FmhaCtxKernelWarpspecializedScheduleEEEEEvNT_6ParamsE) ;  /* 0xfffffe6002307950 */ /* 0x000fea0003c3ffff */
        .weak           $__internal_2_$__cuda_sm10x_tcgen05_guardrail_trap_unallocated_columns_being_dealloced
        .type           $__internal_2_$__cuda_sm10x_tcgen05_guardrail_trap_unallocated_columns_being_dealloced,@function
        .size           $__internal_2_$__cuda_sm10x_tcgen05_guardrail_trap_unallocated_columns_being_dealloced,($__internal_3_$__cuda_sm3x_div_rn_noftz_f32_slowpath - $__internal_2_$__cuda_sm10x_tcgen05_guardrail_trap_unallocated_columns_being_dealloced)
$__internal_2_$__cuda_sm10x_tcgen05_guardrail_trap_unallocated_columns_being_dealloced:
[----:B------:R-:W-:Y:S05]  /*19f40*/  BPT.TRAP 0x1 ;  /* 0x000000040000795c */ /* 0x000fea0000300000 */
[----:B------:R-:W-:-:S04]  /*19f50*/  HFMA2 R3, -RZ, RZ, 0, 0 ;  /* 0x00000000ff037431 */ /* 0x000fc800000001ff */
[----:B------:R-:W-:Y:S05]  /*19f60*/  RET.REL.NODEC R2 `(_ZN7cutlass13device_kernelINS_4fmha6kernel36Sm100FmhaFwdKernelTmaWarpspecializedIN4cute5tupleIJiiiNS5_IJNS5_IJiiEEEiEEEEEENS1_10collective38Sm100FmhaFwdMainloopTmaWarpspecializedINS_6half_tEffNS5_IJNS4_1CILi256EEENSC_ILi128EEENSC_ILi32EEEEEENS5_IJiNSC_ILi1EEES7_EEENS5_IJiSH_NS5_IJNS5_IJNSC_ILi0EEEiEEEiEEEEEESM_NS9_10CausalMaskILb1EEENS5_IJNSC_ILi2EEESH_SH_EEENSC_ILb0EEEEENS9_38Sm100FmhaFwdEpilogueTmaWarpspecializedISB_fNS5_IJSE_SF_SE_EEESI_NS5_IJSH_S7_EEESR_EENS2_23IndividualTileSchedulerENS2_41Sm100FmhaCtxKernelWarpspecializedScheduleEEEEEvNT_6ParamsE) ;  /* 0xfffffe6002247950 */ /* 0x000fea0003c3ffff */
        .weak           $__internal_3_$__cuda_sm3x_div_rn_noftz_f32_slowpath
        .type           $__internal_3_$__cuda_sm3x_div_rn_noftz_f32_slowpath,@function
        .size           $__internal_3_$__cuda_sm3x_div_rn_noftz_f32_slowpath,(.L_x_469 - $__internal_3_$__cuda_sm3x_div_rn_noftz_f32_slowpath)
$__internal_3_$__cuda_sm3x_div_rn_noftz_f32_slowpath:
[----:B------:R-:W-:Y:S01]  /*19f70*/  SHF.R.U32.HI R3, RZ, 0x17, R22 ;  /* 0x00000017ff037819 */ /* 0x000fe20000011616 */
[----:B------:R-:W-:Y:S01]  /*19f80*/  BSSY.RECONVERGENT B1, `(.L_x_453) ;  /* 0x0000065000017945 */ /* 0x000fe20003800200 */
[--C-:B------:R-:W-:Y:S01]  /*19f90*/  SHF.R.U32.HI R8, RZ, 0x17, R36.reuse ;  /* 0x00000017ff087819 */ /* 0x100fe20000011624 */
[----:B------:R-:W-:Y:S01]  /*19fa0*/  IMAD.MOV.U32 R7, RZ, RZ, R36 ;  /* 0x000000ffff077224 */ /* 0x000fe200078e0024 */
[----:B------:R-:W-:Y:S01]  /*19fb0*/  LOP3.LUT R3, R3, 0xff, RZ, 0xc0, !PT ;  /* 0x000000ff03037812 */ /* 0x000fe200078ec0ff */
[----:B------:R-:W-:Y:S01]  /*19fc0*/  IMAD.MOV.U32 R6, RZ, RZ, R22 ;  /* 0x000000ffff067224 */ /* 0x000fe200078e0016 */
[----:B------:R-:W-:-:S03]  /*19fd0*/  LOP3.LUT R8, R8, 0xff, RZ, 0xc0, !PT ;  /* 0x000000ff08087812 */ /* 0x000fc600078ec0ff */
[----:B------:R-:W-:Y:S02]  /*19fe0*/  VIADD R0, R3, 0xffffffff ;  /* 0xffffffff03007836 */ /* 0x000fe40000000000 */
[----:B------:R-:W-:-:S03]  /*19ff0*/  VIADD R5, R8, 0xffffffff ;  /* 0xffffffff08057836 */ /* 0x000fc60000000000 */
[----:B------:R-:W-:-:S04]  /*1a000*/  ISETP.GT.U32.AND P0, PT, R0, 0xfd, PT ;  /* 0x000000fd0000780c */ /* 0x000fc80003f04070 */
[----:B------:R-:W-:-:S13]  /*1a010*/  ISETP.GT.U32.OR P0, PT, R5, 0xfd, P0 ;  /* 0x000000fd0500780c */ /* 0x000fda0000704470 */
[----:B------:R-:W-:Y:S01]  /*1a020*/  @!P0 IMAD.MOV.U32 R10, RZ, RZ, RZ ;  /* 0x000000ffff0a8224 */ /* 0x000fe200078e00ff */
[----:B------:R-:W-:Y:S06]  /*1a030*/  @!P0 BRA `(.L_x_454) ;  /* 0x00000000005c8947 */ /* 0x000fec0003800000 */
[----:B------:R-:W-:Y:S02]  /*1a040*/  FSETP.GTU.FTZ.AND P1, PT, |R36|, +INF , PT ;  /* 0x7f8000002400780b */ /* 0x000fe40003f3c200 */
[----:B------:R-:W-:-:S04]  /*1a050*/  FSETP.GTU.FTZ.AND P0, PT, |R22|, +INF , PT ;  /* 0x7f8000001600780b */ /* 0x000fc80003f1c200 */
[----:B------:R-:W-:-:S13]  /*1a060*/  PLOP3.LUT P0, PT, P1, P0, PT, 0xf8, 0x8f ;  /* 0x00000000008f781c */ /* 0x000fda0000f01f70 */
[----:B------:R-:W-:Y:S05]  /*1a070*/  @P0 BRA `(.L_x_455) ;  /* 0x0000000400500947 */ /* 0x000fea0003800000 */
[----:B------:R-:W-:-:S13]  /*1a080*/  LOP3.LUT P0, RZ, R6, 0x7fffffff, R7, 0xc8, !PT ;  /* 0x7fffffff06ff7812 */ /* 0x000fda000780c807 */
[----:B------:R-:W-:Y:S05]  /*1a090*/  @!P0 BRA `(.L_x_456) ;  /* 0x0000000400408947 */ /* 0x000fea0003800000 */
[----:B------:R-:W-:Y:S02]  /*1a0a0*/  FSETP.NEU.FTZ.AND P0, PT, |R36|, +INF , PT ;  /* 0x7f8000002400780b */ /* 0x000fe40003f1d200 */
[----:B------:R-:W-:Y:S02]  /*1a0b0*/  FSETP.NEU.FTZ.AND P1, PT, |R22|, +INF , PT ;  /* 0x7f8000001600780b */ /* 0x000fe40003f3d200 */
[----:B------:R-:W-:-:S11]  /*1a0c0*/  FSETP.NEU.FTZ.AND P2, PT, |R36|, +INF , PT ;  /* 0x7f8000002400780b */ /* 0x000fd60003f5d200 */
[----:B------:R-:W-:Y:S05]  /*1a0d0*/  @!P1 BRA !P0, `(.L_x_456) ;  /* 0x0000000400309947 */ /* 0x000fea0004000000 */
[----:B------:R-:W-:-:S04]  /*1a0e0*/  LOP3.LUT P0, RZ, R7, 0x7fffffff, RZ, 0xc0, !PT ;  /* 0x7fffffff07ff7812 */ /* 0x000fc8000780c0ff */
[----:B------:R-:W-:-:S13]  /*1a0f0*/  PLOP3.LUT P0, PT, P1, P0, PT, 0x2f, 0xf2 ;  /* 0x0000000000f2781c */ /* 0x000fda0000f00577 */
[----:B------:R-:W-:Y:S05]  /*1a100*/  @P0 BRA `(.L_x_457) ;  /* 0x00000004001c0947 */ /* 0x000fea0003800000 */
[----:B------:R-:W-:-:S04]  /*1a110*/  LOP3.LUT P0, RZ, R6, 0x7fffffff, RZ, 0xc0, !PT ;  /* 0x7fffffff06ff7812 */ /* 0x000fc8000780c0ff */
[----:B------:R-:W-:-:S13]  /*1a120*/  PLOP3.LUT P0, PT, P2, P0, PT, 0x2f, 0xf2 ;  /* 0x0000000000f2781c */ /* 0x000fda0001700577 */
[----:B------:R-:W-:Y:S05]  /*1a130*/  @P0 BRA `(.L_x_458) ;  /* 0x0000000400040947 */ /* 0x000fea0003800000 */
[----:B------:R-:W-:Y:S02]  /*1a140*/  ISETP.GE.AND P1, PT, R5, RZ, PT ;  /* 0x000000ff0500720c */ /* 0x000fe40003f26270 */
[----:B------:R-:W-:-:S11]  /*1a150*/  ISETP.GE.AND P0, PT, R0, RZ, PT ;  /* 0x000000ff0000720c */ /* 0x000fd60003f06270 */
[----:B------:R-:W-:Y:S01]  /*1a160*/  @P1 MOV R10, RZ ;  /* 0x000000ff000a1202 */ /* 0x000fe20000000f00 */
[----:B------:R-:W-:Y:S01]  /*1a170*/  @!P1 FFMA R7, R36, 1.84467440737095516160e+19, RZ ;  /* 0x5f80000024079823 */ /* 0x000fe200000000ff */
[----:B------:R-:W-:Y:S01]  /*1a180*/  @!P1 MOV R10, 0xffffffc0 ;  /* 0xffffffc0000a9802 */ /* 0x000fe20000000f00 */
[----:B------:R-:W-:-:S03]  /*1a190*/  @!P0 FFMA R6, R22, 1.84467440737095516160e+19, RZ ;  /* 0x5f80000016068823 */ /* 0x000fc600000000ff */
[----:B------:R-:W-:-:S07]  /*1a1a0*/  @!P0 IADD3 R10, PT, PT, R10, 0x40, RZ ;  /* 0x000000400a0a8810 */ /* 0x000fce0007ffe0ff */
.L_x_454:
[----:B------:R-:W-:Y:S01]  /*1a1b0*/  LEA R11, R3, 0xc0800000, 0x17 ;  /* 0xc0800000030b7811 */ /* 0x000fe200078eb8ff */
[----:B------:R-:W-:Y:S01]  /*1a1c0*/  BSSY.RECONVERGENT B0, `(.L_x_459) ;  /* 0x0000036000007945 */ /* 0x000fe20003800200 */
[----:B------:R-:W-:Y:S02]  /*1a1d0*/  IADD3 R8, PT, PT, R8, -0x7f, RZ ;  /* 0xffffff8108087810 */ /* 0x000fe40007ffe0ff */
[----:B------:R-:W-:-:S03]  /*1a1e0*/  IADD3 R11, PT, PT, -R11, R6, RZ ;  /* 0x000000060b0b7210 */ /* 0x000fc60007ffe1ff */
[----:B------:R-:W-:Y:S01]  /*1a1f0*/  IMAD R9, R8, -0x800000, R7 ;  /* 0xff80000008097824 */ /* 0x000fe200078e0207 */
[----:B------:R-:W1:Y:S01]  /*1a200*/  MUFU.RCP R5, R11 ;  /* 0x0000000b00057308 */ /* 0x000e620000001000 */
[----:B------:R-:W-:-:S04]  /*1a210*/  FADD.FTZ R6, -R11, -RZ ;  /* 0x800000ff0b067221 */ /* 0x000fc80000010100 */
[----:B-1----:R-:W-:-:S04]  /*1a220*/  FFMA R0, R5, R6, 1 ;  /* 0x3f80000005007423 */ /* 0x002fc80000000006 */
[----:B------:R-:W-:-:S04]  /*1a230*/  FFMA R0, R5, R0, R5 ;  /* 0x0000000005007223 */ /* 0x000fc80000000005 */
[----:B------:R-:W-:-:S04]  /*1a240*/  FFMA R7, R9, R0, RZ ;  /* 0x0000000009077223 */ /* 0x000fc800000000ff */
[----:B------:R-:W-:-:S04]  /*1a250*/  FFMA R5, R6, R7, R9 ;  /* 0x0000000706057223 */ /* 0x000fc80000000009 */
[----:B------:R-:W-:-:S04]  /*1a260*/  FFMA R5, R0, R5, R7 ;  /* 0x0000000500057223 */ /* 0x000fc80000000007 */
[----:B------:R-:W-:Y:S01]  /*1a270*/  FFMA R6, R6, R5, R9 ;  /* 0x0000000506067223 */ /* 0x000fe20000000009 */
[----:B------:R-:W-:-:S03]  /*1a280*/  IADD3 R9, PT, PT, R8, 0x7f, -R3 ;  /* 0x0000007f08097810 */ /* 0x000fc60007ffe803 */
[----:B------:R-:W-:Y:S01]  /*1a290*/  FFMA R7, R0, R6, R5 ;  /* 0x0000000600077223 */ /* 0x000fe20000000005 */
[----:B------:R-:W-:-:S04]  /*1a2a0*/  IADD3 R10, PT, PT, R9, R10, RZ ;  /* 0x0000000a090a7210 */ /* 0x000fc80007ffe0ff */
[----:B------:R-:W-:-:S04]  /*1a2b0*/  SHF.R.U32.HI R3, RZ, 0x17, R7 ;  /* 0x00000017ff037819 */ /* 0x000fc80000011607 */
[----:B------:R-:W-:-:S04]  /*1a2c0*/  LOP3.LUT R3, R3, 0xff, RZ, 0xc0, !PT ;  /* 0x000000ff03037812 */ /* 0x000fc800078ec0ff */
[----:B------:R-:W-:-:S04]  /*1a2d0*/  IADD3 R3, PT, PT, R3, R10, RZ ;  /* 0x0000000a03037210 */ /* 0x000fc80007ffe0ff */
[----:B------:R-:W-:-:S04]  /*1a2e0*/  IADD3 R8, PT, PT, R3, -0x1, RZ ;  /* 0xffffffff03087810 */ /* 0x000fc80007ffe0ff */
[----:B------:R-:W-:-:S13]  /*1a2f0*/  ISETP.GE.U32.AND P0, PT, R8, 0xfe, PT ;  /* 0x000000fe0800780c */ /* 0x000fda0003f06070 */
[----:B------:R-:W-:Y:S05]  /*1a300*/  @!P0 BRA `(.L_x_460) ;  /* 0x0000000000808947 */ /* 0x000fea0003800000 */
[----:B------:R-:W-:-:S13]  /*1a310*/  ISETP.GT.AND P0, PT, R3, 0xfe, PT ;  /* 0x000000fe0300780c */ /* 0x000fda0003f04270 */
[----:B------:R-:W-:Y:S05]  /*1a320*/  @P0 BRA `(.L_x_461) ;  /* 0x00000000006c0947 */ /* 0x000fea0003800000 */
[----:B------:R-:W-:-:S13]  /*1a330*/  ISETP.GE.AND P0, PT, R3, 0x1, PT ;  /* 0x000000010300780c */ /* 0x000fda0003f06270 */
[----:B------:R-:W-:Y:S05]  /*1a340*/  @P0 BRA `(.L_x_462) ;  /* 0x0000000000740947 */ /* 0x000fea0003800000 */
[----:B------:R-:W-:Y:S02]  /*1a350*/  ISETP.GE.AND P0, PT, R3, -0x18, PT ;  /* 0xffffffe80300780c */ /* 0x000fe40003f06270 */
[----:B------:R-:W-:-:S11]  /*1a360*/  LOP3.LUT R7, R7, 0x80000000, RZ, 0xc0, !PT ;  /* 0x8000000007077812 */ /* 0x000fd600078ec0ff */
[----:B------:R-:W-:Y:S05]  /*1a370*/  @!P0 BRA `(.L_x_462) ;  /* 0x0000000000688947 */ /* 0x000fea0003800000 */
[CCC-:B------:R-:W-:Y:S01]  /*1a380*/  FFMA.RZ R8, R0.reuse, R6.reuse, R5.reuse ;  /* 0x0000000600087223 */ /* 0x1c0fe2000000c005 */
[CCC-:B------:R-:W-:Y:S01]  /*1a390*/  FFMA.RP R9, R0.reuse, R6.reuse, R5.reuse ;  /* 0x0000000600097223 */ /* 0x1c0fe20000008005 */
[----:B------:R-:W-:Y:S01]  /*1a3a0*/  FFMA.RM R6, R0, R6, R5 ;  /* 0x0000000600067223 */ /* 0x000fe20000004005 */
[C---:B------:R-:W-:Y:S01]  /*1a3b0*/  VIADD R0, R3.reuse, 0x20 ;  /* 0x0000002003007836 */ /* 0x040fe20000000000 */
[C---:B------:R-:W-:Y:S02]  /*1a3c0*/  ISETP.NE.AND P0, PT, R3.reuse, RZ, PT ;  /* 0x000000ff0300720c */ /* 0x040fe40003f05270 */
[----:B------:R-:W-:Y:S02]  /*1a3d0*/  LOP3.LUT R8, R8, 0x7fffff, RZ, 0xc0, !PT ;  /* 0x007fffff08087812 */ /* 0x000fe400078ec0ff */
[----:B------:R-:W-:Y:S01]  /*1a3e0*/  ISETP.NE.AND P1, PT, R3, RZ, PT ;  /* 0x000000ff0300720c */ /* 0x000fe20003f25270 */
[----:B------:R-:W-:Y:S01]  /*1a3f0*/  IMAD.MOV R3, RZ, RZ, -R3 ;  /* 0x000000ffff037224 */ /* 0x000fe200078e0a03 */
[----:B------:R-:W-:-:S02]  /*1a400*/  LOP3.LUT R5, R8, 0x800000, RZ, 0xfc, !PT ;  /* 0x0080000008057812 */ /* 0x000fc400078efcff */
[----:B------:R-:W-:Y:S02]  /*1a410*/  FSETP.NEU.FTZ.AND P2, PT, R9, R6, PT ;  /* 0x000000060900720b */ /* 0x000fe40003f5d000 */
[----:B------:R-:W-:Y:S02]  /*1a420*/  SHF.L.U32 R0, R5, R0, RZ ;  /* 0x0000000005007219 */ /* 0x000fe400000006ff */
[----:B------:R-:W-:Y:S02]  /*1a430*/  SEL R6, R3, RZ, P0 ;  /* 0x000000ff03067207 */ /* 0x000fe40000000000 */
[----:B------:R-:W-:Y:S02]  /*1a440*/  ISETP.NE.AND P1, PT, R0, RZ, P1 ;  /* 0x000000ff0000720c */ /* 0x000fe40000f25270 */
[----:B------:R-:W-:Y:S02]  /*1a450*/  SHF.R.U32.HI R5, RZ, R6, R5 ;  /* 0x00000006ff057219 */ /* 0x000fe40000011605 */
[----:B------:R-:W-:-:S02]  /*1a460*/  PLOP3.LUT P1, PT, P2, P1, PT, 0xf8, 0x8f ;  /* 0x00000000008f781c */ /* 0x000fc40001723f70 */
[----:B------:R-:W-:Y:S02]  /*1a470*/  SHF.R.U32.HI R3, RZ, 0x1, R5 ;  /* 0x00000001ff037819 */ /* 0x000fe40000011605 */
[----:B------:R-:W-:-:S04]  /*1a480*/  SEL R0, RZ, 0x1, !P1 ;  /* 0x00000001ff007807 */ /* 0x000fc80004800000 */
[----:B------:R-:W-:-:S04]  /*1a490*/  LOP3.LUT R0, R0, 0x1, R3, 0xf8, !PT ;  /* 0x0000000100007812 */ /* 0x000fc800078ef803 */
[----:B------:R-:W-:-:S05]  /*1a4a0*/  LOP3.LUT R0, R0, R5, RZ, 0xc0, !PT ;  /* 0x0000000500007212 */ /* 0x000fca00078ec0ff */
[----:B------:R-:W-:-:S05]  /*1a4b0*/  IMAD.IADD R0, R3, 0x1, R0 ;  /* 0x0000000103007824 */ /* 0x000fca00078e0200 */
[----:B------:R-:W-:Y:S01]  /*1a4c0*/  LOP3.LUT R7, R0, R7, RZ, 0xfc, !PT ;  /* 0x0000000700077212 */ /* 0x000fe200078efcff */
[----:B------:R-:W-:Y:S05]  /*1a4d0*/  BRA `(.L_x_462) ;  /* 0x0000000000107947 */ /* 0x000fea0003800000 */
.L_x_461:
[----:B------:R-:W-:-:S04]  /*1a4e0*/  LOP3.LUT R7, R7, 0x80000000, RZ, 0xc0, !PT ;  /* 0x8000000007077812 */ /* 0x000fc800078ec0ff */
[----:B------:R-:W-:Y:S01]  /*1a4f0*/  LOP3.LUT R7, R7, 0x7f800000, RZ, 0xfc, !PT ;  /* 0x7f80000007077812 */ /* 0x000fe200078efcff */
[----:B------:R-:W-:Y:S05]  /*1a500*/  BRA `(.L_x_462) ;  /* 0x0000000000047947 */ /* 0x000fea0003800000 */
.L_x_460:
[----:B------:R-:W-:Y:S02]  /*1a510*/  LEA R7, R10, R7, 0x17 ;  /* 0x000000070a077211 */ /* 0x000fe400078eb8ff */
.L_x_462:
[----:B------:R-:W-:Y:S05]  /*1a520*/  BSYNC.RECONVERGENT B0 ;  /* 0x0000000000007941 */ /* 0x000fea0003800200 */
.L_x_459:
[----:B------:R-:W-:Y:S01]  /*1a530*/  MOV R0, R7 ;  /* 0x0000000700007202 */ /* 0x000fe20000000f00 */
[----:B------:R-:W-:Y:S05]  /*1a540*/  BRA `(.L_x_463) ;  /* 0x0000000000207947 */ /* 0x000fea0003800000 */
.L_x_458:
[----:B------:R-:W-:-:S04]  /*1a550*/  LOP3.LUT R6, R6, 0x80000000, R7, 0x48, !PT ;  /* 0x8000000006067812 */ /* 0x000fc800078e4807 */
[----:B------:R-:W-:Y:S01]  /*1a560*/  LOP3.LUT R0, R6, 0x7f800000, RZ, 0xfc, !PT ;  /* 0x7f80000006007812 */ /* 0x000fe200078efcff */
[----:B------:R-:W-:Y:S05]  /*1a570*/  BRA `(.L_x_463) ;  /* 0x0000000000147947 */ /* 0x000fea0003800000 */
.L_x_457:
[----:B------:R-:W-:Y:S01]  /*1a580*/  LOP3.LUT R0, R6, 0x80000000, R7, 0x48, !PT ;  /* 0x8000000006007812 */ /* 0x000fe200078e4807 */
[----:B------:R-:W-:Y:S05]  /*1a590*/  BRA `(.L_x_463) ;  /* 0x00000000000c7947 */ /* 0x000fea0003800000 */
.L_x_456:
[----:B------:R-:W1:Y:S01]  /*1a5a0*/  MUFU.RSQ R0, -QNAN ;  /* 0xffc0000000007908 */ /* 0x000e620000001400 */
[----:B------:R-:W-:Y:S05]  /*1a5b0*/  BRA `(.L_x_463) ;  /* 0x0000000000047947 */ /* 0x000fea0003800000 */
.L_x_455:
[----:B------:R-:W-:-:S07]  /*1a5c0*/  FADD.FTZ R0, R36, R22 ;  /* 0x0000001624007221 */ /* 0x000fce0000010000 */
.L_x_463:
[----:B------:R-:W-:Y:S05]  /*1a5d0*/  BSYNC.RECONVERGENT B1 ;  /* 0x0000000000017941 */ /* 0x000fea0003800200 */
.L_x_453:
[----:B------:R-:W-:-:S04]  /*1a5e0*/  HFMA2 R5, -RZ, RZ, 0, 0 ;  /* 0x00000000ff057431 */ /* 0x000fc800000001ff */
[----:B-1----:R-:W-:Y:S05]  /*1a5f0*/  RET.REL.NODEC R4 `(_ZN7cutlass13device_kernelINS_4fmha6kernel36Sm100FmhaFwdKernelTmaWarpspecializedIN4cute5tupleIJiiiNS5_IJNS5_IJiiEEEiEEEEEENS1_10collective38Sm100FmhaFwdMainloopTmaWarpspecializedINS_6half_tEffNS5_IJNS4_1CILi256EEENSC_ILi128EEENSC_ILi32EEEEEENS5_IJiNSC_ILi1EEES7_EEENS5_IJiSH_NS5_IJNS5_IJNSC_ILi0EEEiEEEiEEEEEESM_NS9_10CausalMaskILb1EEENS5_IJNSC_ILi2EEESH_SH_EEENSC_ILb0EEEEENS9_38Sm100FmhaFwdEpilogueTmaWarpspecializedISB_fNS5_IJSE_SF_SE_EEESI_NS5_IJSH_S7_EEESR_EENS2_23IndividualTileSchedulerENS2_41Sm100FmhaCtxKernelWarpspecializedScheduleEEEEEvNT_6ParamsE) ;  /* 0xfffffe5804807950 */ /* 0x002fea0003c3ffff */
.L_x_464:
[----:B------:R-:W-:-:S00]  /*1a600*/  BRA `(.L_x_464) ;  /* 0xfffffffc00fc7947 */ /* 0x000fc0000383ffff */
[----:B------:R-:W-:-:S00]  /*1a610*/  NOP ;  /* 0x0000000000007918 */ /* 0x000fc00000000000 */
        /* <DEDUP_REMOVED lines=14> */
.L_x_469:


//--------------------- .nv.global.init           --------------------------
	.section	.nv.global.init,"aw",@progbits
.nv.global.init:
	.type		$str$23,@object
	.size		$str$23,($str$37 - $str$23)
$str$23:
        /*0000*/ 	.byte	0x0a, 0x00
	.type		$str$37,@object
	.size		$str$37,($str$32 - $str$37)
$str$37:
        /*0002*/ 	.byte	0x3a, 0x00
	.type		$str$32,@object
	.size		$str$32,($str$29 - $str$32)
$str$32:
        /*0004*/ 	.byte	0x5f, 0x00
	.type		$str$29,@object
	.size		$str$29,($str$28 - $str$29)
$str$29:
        /*0006*/ 	.byte	0x25, 0x64, 0x00
	.type		$str$28,@object
	.size		$str$28,($str$30 - $str$28)
$str$28:
        /*0009*/ 	.byte	0x25, 0x63, 0x00
	.type		$str$30,@object
	.size		$str$30,($str$31 - $str$30)
$str$30:
        /*000c*/ 	.byte	0x25, 0x73, 0x00
	.type		$str$31,@object
	.size		$str$31,($str$35 - $str$31)
$str$31:
        /*000f*/ 	.byte	0x20, 0x6f, 0x20, 0x00
	.type		$str$35,@object
	.size		$str$35,($str$22 - $str$35)
$str$35:
        /*0013*/ 	.byte	0x70, 0x74, 0x72, 0x5b, 0x00
	.type		$str$22,@object
	.size		$str$22,($str$34 - $str$22)
$str$22:
        /*0018*/ 	.byte	0x73, 0x4f, 0x3a, 0x20, 0x00
	.type		$str$34,@object
	.size		$str$34,($str$36 - $str$34)
$str$34:
        /*001d*/ 	.byte	0x73, 0x6d, 0x65, 0x6d, 0x5f, 0x00
	.type		$str$36,@object
	.size		$str$36,($str$33 - $str$36)
$str$36:
        /*0023*/ 	.byte	0x62, 0x5d, 0x28, 0x25, 0x70, 0x29, 0x00
	.type		$str$33,@object
	.size		$str$33,($str$27 - $str$33)
$str$33:
        /*002a*/ 	.byte	0x53, 0x77, 0x3c, 0x25, 0x64, 0x2c, 0x25, 0x64, 0x2c, 0x25, 0x64, 0x3e, 0x00
	.type		$str$27,@object
	.size		$str$27,($str$26 - $str$27)
$str$27:
        /*0037*/ 	.byte	0x2f, 0x74, 0x6d, 0x70, 0x2f, 0x63, 0x75, 0x74, 0x6c, 0x61, 0x73, 0x73, 0x5f, 0x73, 0x77, 0x65
        /*0047*/ 	.byte	0x65, 0x70, 0x5f, 0x73, 0x72, 0x63, 0x2f, 0x69, 0x6e, 0x63, 0x6c, 0x75, 0x64, 0x65, 0x2f, 0x63
        /*0057*/ 	.byte	0x75, 0x74, 0x65, 0x2f, 0x61, 0x74, 0x6f, 0x6d, 0x2f, 0x63, 0x6f, 0x70, 0x79, 0x5f, 0x74, 0x72
        /*0067*/ 	.byte	0x61, 0x69, 0x74, 0x73, 0x5f, 0x73, 0x6d, 0x31, 0x30, 0x30, 0x2e, 0x68, 0x70, 0x70, 0x00
	.type		$str$26,@object
	.size		$str$26,(__unnamed_4 - $str$26)
$str$26:
        /*0076*/ 	.byte	0x28, 0x28, 0x75, 0x69, 0x6e, 0x74, 0x33, 0x32, 0x5f, 0x74, 0x28, 0x74, 0x68, 0x72, 0x65, 0x61
        /*0086*/ 	.byte	0x64, 0x49, 0x64, 0x78, 0x2e, 0x78, 0x29, 0x20, 0x2f, 0x20, 0x33, 0x32, 0x29, 0x20, 0x25, 0x20
        /*0096*/ 	.byte	0x34, 0x29, 0x20, 0x3d, 0x3d, 0x20, 0x28, 0x28, 0x28, 0x74, 0x6d, 0x65, 0x6d, 0x5f, 0x61, 0x64
        /*00a6*/ 	.byte	0x64, 0x72, 0x20, 0x3e, 0x3e, 0x20, 0x31, 0x36, 0x29, 0x20, 0x2f, 0x20, 0x33, 0x32, 0x29, 0x20
        /*00b6*/ 	.byte	0x25, 0x20, 0x34, 0x29, 0x00
	.type		__unnamed_4,@object
	.size		__unnamed_4,(__unnamed_1 - __unnamed_4)
__unnamed_4:
        /* <DEDUP_REMOVED lines=37> */
        /*030b*/ 	.byte	0x30, 0x3e, 0x3e, 0x3e, 0x3e, 0x5d, 0x00
	.type		__unnamed_1,@object
	.size		__unnamed_1,(__unnamed_5 - __unnamed_1)
__unnamed_1:
        /* <DEDUP_REMOVED lines=37> */
        /*0562*/ 	.byte	0x3a, 0x43, 0x3c, 0x30, 0x3e, 0x3e, 0x3e, 0x3e, 0x5d, 0x00
	.type		__unnamed_5,@object
	.size		__unnamed_5,(__unnamed_6 - __unnamed_5)
__unnamed_5:
        /* <DEDUP_REMOVED lines=38> */
	.type		__unnamed_6,@object
	.size		__unnamed_6,(__unnamed_7 - __unnamed_6)
__unnamed_6:
        /* <DEDUP_REMOVED lines=37> */
        /*0a16*/ 	.byte	0x74, 0x65, 0x3a, 0x3a, 0x43, 0x3c, 0x30, 0x3e, 0x3e, 0x3e, 0x3e, 0x5d, 0x00
	.type		__unnamed_7,@object
	.size		__unnamed_7,(__unnamed_2 - __unnamed_7)
__unnamed_7:
        /* <DEDUP_REMOVED lines=37> */
        /*0c73*/ 	.byte	0x63, 0x75, 0x74, 0x65, 0x3a, 0x3a, 0x43, 0x3c, 0x30, 0x3e, 0x3e, 0x3e, 0x3e, 0x5d, 0x00
	.type		__unnamed_2,@object
	.size		__unnamed_2,(__unnamed_3 - __unnamed_2)
__unnamed_2:
        /* <DEDUP_REMOVED lines=38> */
	.type		__unnamed_3,@object
	.size		__unnamed_3,(.L_3 - __unnamed_3)
__unnamed_3:
        /* <DEDUP_REMOVED lines=38> */
        /*1142*/ 	.byte	0x3e, 0x3e, 0x5d, 0x00
.L_3:


//--------------------- .nv.shared._ZN7cutlass13device_kernelINS_4fmha6kernel36Sm100FmhaFwdKernelTmaWarpspecializedIN4cute5tupleIJiiiNS5_IJNS5_IJiiEEEiEEEEEENS1_10collective38Sm100FmhaFwdMainloopTmaWarpspecializedINS_6half_tEffNS5_IJNS4_1CILi256EEENSC_ILi128EEENSC_ILi32EEEEEENS5_IJiNSC_ILi1EEES7_EEENS5_IJiSH_NS5_IJNS5_IJNSC_ILi0EEEiEEEiEEEEEESM_NS9_10CausalMaskILb1EEENS5_IJNSC_ILi2EEESH_SH_EEENSC_ILb0EEEEENS9_38Sm100FmhaFwdEpilogueTmaWarpspecializedISB_fNS5_IJSE_SF_SE_EEESI_NS5_IJSH_S7_EEESR_EENS2_23IndividualTileSchedulerENS2_41Sm100FmhaCtxKernelWarpspecializedScheduleEEEEEvNT_6ParamsE --------------------------
	.section	.nv.shared._ZN7cutlass13device_kernelINS_4fmha6kernel36Sm100FmhaFwdKernelTmaWarpspecializedIN4cute5tupleIJiiiNS5_IJNS5_IJiiEEEiEEEEEENS1_10collective38Sm100FmhaFwdMainloopTmaWarpspecializedINS_6half_tEffNS5_IJNS4_1CILi256EEENSC_ILi128EEENSC_ILi32EEEEEENS5_IJiNSC_ILi1EEES7_EEENS5_IJiSH_NS5_IJNS5_IJNSC_ILi0EEEiEEEiEEEEEESM_NS9_10CausalMaskILb1EEENS5_IJNSC_ILi2EEESH_SH_EEENSC_ILb0EEEEENS9_38Sm100FmhaFwdEpilogueTmaWarpspecializedISB_fNS5_IJSE_SF_SE_EEESI_NS5_IJSH_S7_EEESR_EENS2_23IndividualTileSchedulerENS2_41Sm100FmhaCtxKernelWarpspecializedScheduleEEEEEvNT_6ParamsE,"aw",@nobits
	.sectionflags	@""
	.align	16
	.zero		1024


//--------------------- .nv.shared.reserved.0     --------------------------
	.section	.nv.shared.reserved.0,"aw",@nobits
	.weak		__nv_reservedSMEM_offset_0_alias
	.size		__nv_reservedSMEM_offset_0_alias, 0, 64
	.other		__nv_reservedSMEM_offset_0_alias,@"STO_CUDA_RESERVED_SHARED STV_DEFAULT"
__nv_reservedSMEM_offset_0_alias:
	.zero		0
.nv.shared.reserved.0:
	.zero		64
	.weak		__nv_reservedSMEM_tcgen05_partition
	.type		__nv_reservedSMEM_tcgen05_partition,@object
	.size		__nv_reservedSMEM_tcgen05_partition,(.L_0 - __nv_reservedSMEM_tcgen05_partition)
__nv_reservedSMEM_tcgen05_partition:
	.zero		32
.L_0:


//--------------------- .nv.global                --------------------------
	.section	.nv.global,"aw",@nobits
.nv.global:
	.type		_ZN39_INTERNAL_3702ecd6_4_k_cu_b84807a7_27604cute1_E,@object
	.size		_ZN39_INTERNAL_3702ecd6_4_k_cu_b84807a7_27604cute1_E,(_ZN39_INTERNAL_3702ecd6_4_k_cu_b84807a7_27604cuda3std3__45__cpo6cbeginE - _ZN39_INTERNAL_3702ecd6_4_k_cu_b84807a7_27604cute1_E)
_ZN39_INTERNAL_3702ecd6_4_k_cu_b84807a7_27604cute1_E:
	.zero		1
	.type		_ZN39_INTERNAL_3702ecd6_4_k_cu_b84807a7_27604cuda3std3__45__cpo6cbeginE,@object
	.size		_ZN39_INTERNAL_3702ecd6_4_k_cu_b84807a7_27604cuda3std3__45__cpo6cbeginE,(_ZN39_INTERNAL_3702ecd6_4_k_cu_b84807a7_27604cuda3std3__48in_placeE - _ZN39_INTERNAL_3702ecd6_4_k_cu_b84807a7_27604cuda3std3__45__cpo6cbeginE)
_ZN39_INTERNAL_3702ecd6_4_k_cu_b84807a7_27604cuda3std3__45__cpo6cbeginE:
	.zero		1
	.type		_ZN39_INTERNAL_3702ecd6_4_k_cu_b84807a7_27604cuda3std3__48in_placeE,@object
	.size		_ZN39_INTERNAL_3702ecd6_4_k_cu_b84807a7_27604cuda3std3__48in_placeE,(_ZN39_INTERNAL_3702ecd6_4_k_cu_b84807a7_27604cuda3std6ranges3__45__cpo9iter_moveE - _ZN39_INTERNAL_3702ecd6_4_k_cu_b84807a7_27604cuda3std3__48in_placeE)
_ZN39_INTERNAL_3702ecd6_4_k_cu_b84807a7_27604cuda3std3__48in_placeE:
	.zero		1
	.type		_ZN39_INTERNAL_3702ecd6_4_k_cu_b84807a7_27604cuda3std6ranges3__45__cpo9iter_moveE,@object
	.size		_ZN39_INTERNAL_3702ecd6_4_k_cu_b84807a7_27604cuda3std6ranges3__45__cpo9iter_moveE,(_ZN39_INTERNAL_3702ecd6_4_k_cu_b84807a7_27604cuda3std3__45__cpo5beginE - _ZN39_INTERNAL_3702ecd6_4_k_cu_b84807a7_27604cuda3std6ranges3__45__cpo9iter_moveE)
_ZN39_INTERNAL_3702ecd6_4_k_cu_b84807a7_27604cuda3std6ranges3__45__cpo9iter_moveE:
	.zero		1
	.type		_ZN39_INTERNAL_3702ecd6_4_k_cu_b84807a7_27604cuda3std3__45__cpo5beginE,@object
	.size		_ZN39_INTERNAL_3702ecd6_4_k_cu_b84807a7_27604cuda3std3__45__cpo5beginE,(_ZN39_INTERNAL_3702ecd6_4_k_cu_b84807a7_27604cuda3std3__441_GLOBAL__N__3702ecd6_4_k_cu_b84807a7_27606ignoreE - _ZN39_INTERNAL_3702ecd6_4_k_cu_b84807a7_27604cuda3std3__45__cpo5beginE)
_ZN39_INTERNAL_3702ecd6_4_k_cu_b84807a7_27604cuda3std3__45__cpo5beginE:
	.zero		1
	.type		_ZN39_INTERNAL_3702ecd6_4_k_cu_b84807a7_27604cuda3std3__441_GLOBAL__N__3702ecd6_4_k_cu_b84807a7_27606ignoreE,@object
	.size		_ZN39_INTERNAL_3702ecd6_4_k_cu_b84807a7_27604cuda3std3__441_GLOBAL__N__3702ecd6_4_k_cu_b84807a7_27606ignoreE,(_ZN39_INTERNAL_3702ecd6_4_k_cu_b84807a7_27604cute7productE - _ZN39_INTERNAL_3702ecd6_4_k_cu_b84807a7_27604cuda3std3__441_GLOBAL__N__3702ecd6_4_k_cu_b84807a7_27606ignoreE)
_ZN39_INTERNAL_3702ecd6_4_k_cu_b84807a7_27604cuda3std3__441_GLOBAL__N__3702ecd6_4_k_cu_b84807a7_27606ignoreE:
	.zero		1
	.type		_ZN39_INTERNAL_3702ecd6_4_k_cu_b84807a7_27604cute7productE,@object
	.size		_ZN39_INTERNAL_3702ecd6_4_k_cu_b84807a7_27604cute7productE,(_ZN39_INTERNAL_3702ecd6_4_k_cu_b84807a7_27604cuda3std3__45__cpo3endE - _ZN39_INTERNAL_3702ecd6_4_k_cu_b84807a7_27604cute7productE)
_ZN39_INTERNAL_3702ecd6_4_k_cu_b84807a7_27604cute7productE:
	.zero		1
	.type		_ZN39_INTERNAL_3702ecd6_4_k_cu_b84807a7_27604cuda3std3__45__cpo3endE,@object
	.size		_ZN39_INTERNAL_3702ecd6_4_k_cu_b84807a7_27604cuda3std3__45__cpo3endE,(_ZN39_INTERNAL_3702ecd6_4_k_cu_b84807a7_27604cuda3std3__419piecewise_constructE - _ZN39_INTERNAL_3702ecd6_4_k_cu_b84807a7_27604cuda3std3__45__cpo3endE)
_ZN39_INTERNAL_3702ecd6_4_k_cu_b84807a7_27604cuda3std3__45__cpo3endE:
	.zero		1
	.type		_ZN39_INTERNAL_3702ecd6_4_k_cu_b84807a7_27604cuda3std3__419piecewise_constructE,@object
	.size		_ZN39_INTERNAL_3702ecd6_4_k_cu_b84807a7_27604cuda3std3__419piecewise_constructE,(_ZN39_INTERNAL_3702ecd6_4_k_cu_b84807a7_27604cuda3std3__45__cpo4cendE - _ZN39_INTERNAL_3702ecd6_4_k_cu_b84807a7_27604cuda3std3__419piecewise_constructE)
_ZN39_INTERNAL_3702ecd6_4_k_cu_b84807a7_27604cuda3std3__419piecewise_constructE:
	.zero		1
	.type		_ZN39_INTERNAL_3702ecd6_4_k_cu_b84807a7_27604cuda3std3__45__cpo4cendE,@object
	.size		_ZN39_INTERNAL_3702ecd6_4_k_cu_b84807a7_27604cuda3std3__45__cpo4cendE,(_ZN39_INTERNAL_3702ecd6_4_k_cu_b84807a7_27604cuda3std6ranges3__45__cpo4swapE - _ZN39_INTERNAL_3702ecd6_4_k_cu_b84807a7_27604cuda3std3__45__cpo4cendE)
_ZN39_INTERNAL_3702ecd6_4_k_cu_b84807a7_27604cuda3std3__45__cpo4cendE:
	.zero		1
	.type		_ZN39_INTERNAL_3702ecd6_4_k_cu_b84807a7_27604cuda3std6ranges3__45__cpo4swapE,@object
	.size		_ZN39_INTERNAL_3702ecd6_4_k_cu_b84807a7_27604cuda3std6ranges3__45__cpo4swapE,(.L_15 - _ZN39_INTERNAL_3702ecd6_4_k_cu_b84807a7_27604cuda3std6ranges3__45__cpo4swapE)
_ZN39_INTERNAL_3702ecd6_4_k_cu_b84807a7_27604cuda3std6ranges3__45__cpo4swapE:
	.zero		1
.L_15:


//--------------------- .nv.constant0._ZN7cutlass13device_kernelINS_4fmha6kernel36Sm100FmhaFwdKernelTmaWarpspecializedIN4cute5tupleIJiiiNS5_IJNS5_IJiiEEEiEEEEEENS1_10collective38Sm100FmhaFwdMainloopTmaWarpspecializedINS_6half_tEffNS5_IJNS4_1CILi256EEENSC_ILi128EEENSC_ILi32EEEEEENS5_IJiNSC_ILi1EEES7_EEENS5_IJiSH_NS5_IJNS5_IJNSC_ILi0EEEiEEEiEEEEEESM_NS9_10CausalMaskILb1EEENS5_IJNSC_ILi2EEESH_SH_EEENSC_ILb0EEEEENS9_38Sm100FmhaFwdEpilogueTmaWarpspecializedISB_fNS5_IJSE_SF_SE_EEESI_NS5_IJSH_S7_EEESR_EENS2_23IndividualTileSchedulerENS2_41Sm100FmhaCtxKernelWarpspecializedScheduleEEEEEvNT_6ParamsE --------------------------
	.section	.nv.constant0._ZN7cutlass13device_kernelINS_4fmha6kernel36Sm100FmhaFwdKernelTmaWarpspecializedIN4cute5tupleIJiiiNS5_IJNS5_IJiiEEEiEEEEEENS1_10collective38Sm100FmhaFwdMainloopTmaWarpspecializedINS_6half_tEffNS5_IJNS4_1CILi256EEENSC_ILi128EEENSC_ILi32EEEEEENS5_IJiNSC_ILi1EEES7_EEENS5_IJiSH_NS5_IJNS5_IJNSC_ILi0EEEiEEEiEEEEEESM_NS9_10CausalMaskILb1EEENS5_IJNSC_ILi2EEESH_SH_EEENSC_ILb0EEEEENS9_38Sm100FmhaFwdEpilogueTmaWarpspecializedISB_fNS5_IJSE_SF_SE_EEESI_NS5_IJSH_S7_EEESR_EENS2_23IndividualTileSchedulerENS2_41Sm100FmhaCtxKernelWarpspecializedScheduleEEEEEvNT_6ParamsE,"a",@progbits
	.sectionflags	@""
	.align	4
.nv.constant0._ZN7cutlass13device_kernelINS_4fmha6kernel36Sm100FmhaFwdKernelTmaWarpspecializedIN4cute5tupleIJiiiNS5_IJNS5_IJiiEEEiEEEEEENS1_10collective38Sm100FmhaFwdMainloopTmaWarpspecializedINS_6half_tEffNS5_IJNS4_1CILi256EEENSC_ILi128EEENSC_ILi32EEEEEENS5_IJiNSC_ILi1EEES7_EEENS5_IJiSH_NS5_IJNS5_IJNSC_ILi0EEEiEEEiEEEEEESM_NS9_10CausalMaskILb1EEENS5_IJNSC_ILi2EEESH_SH_EEENSC_ILb0EEEEENS9_38Sm100FmhaFwdEpilogueTmaWarpspecializedISB_fNS5_IJSE_SF_SE_EEESI_NS5_IJSH_S7_EEESR_EENS2_23IndividualTileSchedulerENS2_41Sm100FmhaCtxKernelWarpspecializedScheduleEEEEEvNT_6ParamsE:
	.zero		2432


//--------------------- SYMBOLS --------------------------

	.type		.nv.reservedSmem.offset0,@object
	.size		.nv.reservedSmem.offset0,0x4
	.type		.nv.reservedSmem.cap,@object
	.size		.nv.reservedSmem.cap,0x4
	.type		vprintf,@function
	.type		__assertfail,@function
